// auto-generated by cutlass_sweep.gemm — config: {"arch": "sm_100", "cluster_m": 4, "cluster_n": 2, "dtype": "mxfp8_e5m2", "dtype_b": "mxfp8_e5m2", "layout": "nt", "stages": 0, "tile_k": 128, "tile_m": 256, "tile_n": 256}
#include "cutlass/cutlass.h"
#include "cutlass/gemm/collective/collective_builder.hpp"
#include "cutlass/gemm/device/gemm_universal_adapter.h"
#include "cutlass/gemm/kernel/gemm_universal.hpp"
#include "cutlass/epilogue/collective/collective_builder.hpp"

using ElemA = cutlass::mx_float8_t<cutlass::float_e5m2_t>;
using ElemB = cutlass::mx_float8_t<cutlass::float_e5m2_t>;
using ElemCD = cutlass::bfloat16_t;
using Acc  = float;
using TileShape    = cute::Shape<cute::_256, cute::_256, cute::_128>;
using ClusterShape = cute::Shape<cute::_4, cute::_2, cute::_1>;

using CollectiveEpilogue = typename cutlass::epilogue::collective::CollectiveBuilder<
    cutlass::arch::Sm100, cutlass::arch::OpClassTensorOp,
    TileShape, ClusterShape,
    cutlass::epilogue::collective::EpilogueTileAuto,
    Acc, Acc,
    ElemCD, cutlass::layout::RowMajor, 128 / cutlass::sizeof_bits<ElemCD>::value,
    ElemCD, cutlass::layout::RowMajor, 128 / cutlass::sizeof_bits<ElemCD>::value,
    cutlass::epilogue::collective::EpilogueScheduleAuto
  >::CollectiveOp;

using CollectiveMainloop = typename cutlass::gemm::collective::CollectiveBuilder<
    cutlass::arch::Sm100, cutlass::arch::OpClassBlockScaledTensorOp,
    ElemA, cutlass::layout::RowMajor, 32,
    ElemB, cutlass::layout::ColumnMajor, 32,
    Acc,
    TileShape, ClusterShape,
    cutlass::gemm::collective::StageCountAutoCarveout<static_cast<int>(sizeof(typename CollectiveEpilogue::SharedStorage))>,
    cutlass::gemm::collective::KernelScheduleAuto
  >::CollectiveOp;

using GemmKernel = cutlass::gemm::kernel::GemmUniversal<
    cute::Shape<int,int,int,int>,
    CollectiveMainloop,
    CollectiveEpilogue
>;
using Gemm = cutlass::gemm::device::GemmUniversalAdapter<GemmKernel>;

// Force the device kernel symbol into the cubin without needing a host main.
auto* _anchor = &cutlass::device_kernel<GemmKernel>;


// ===== COMPILED SASS (sm_100a) =====

	.target	sm_100a

	.elftype	@"ET_EXEC"


//--------------------- .note.nv.tkinfo           --------------------------
	.section	.note.nv.tkinfo,"",@"SHT_NOTE"
	.sectionflags	@"SHF_NOTE_NV_TKINFO"
	.tkinfo
        /*0018*/ 	.word	0x00000002
        /*0030*/ 	.string	""
        /*0030*/ 	.string	"ptxas"
        /*0030*/ 	.string	"Cuda compilation tools, release 13.0, V13.0.88"
        /*0030*/ 	.string	"Build cuda_13.0.r13.0/compiler.36424714_0"
        /*0030*/ 	.string	"-arch sm_100a -m 64 "



//--------------------- .note.nv.cuinfo           --------------------------
	.section	.note.nv.cuinfo,"",@"SHT_NOTE"
	.sectionflags	@"SHF_NOTE_NV_CUINFO"
        /*0018*/ 	.short	0x0002
        /*001a*/ 	.short	0x0064
        /*001c*/ 	.short	0x0082
	.zero		2


//--------------------- .nv.info                  --------------------------
	.section	.nv.info,"",@"SHT_CUDA_INFO"
	.align	4


	//----- nvinfo : EIATTR_REGCOUNT
	.align		4
        /*0000*/ 	.byte	0x04, 0x2f
        /*0002*/ 	.short	(.L_19 - .L_18)
	.align		4
.L_18:
        /*0004*/ 	.word	index@(_ZN7cutlass13device_kernelINS_4gemm6kernel13GemmUniversalIN4cute5tupleIJiiiiEEENS1_10collective13CollectiveMmaINS1_46MainloopSm100TmaUmmaWarpSpecializedBlockScaledILi4ELi2ELi1ENS5_IJNS4_1CILi4EEENSA_ILi2EEENSA_ILi1EEEEEEEENS5_IJNSA_ILi256EEESG_NSA_ILi128EEEEEENS5_IJNS_12float_e5m2_tENS_13float_ue8m0_tEEEENS5_IJNS5_IJlSD_lEEENS4_6LayoutINS5_IJNS5_IJNS5_IJNSA_ILi32EEESB_EEEiEEESQ_NS5_IJSD_iEEEEEENS5_IJNS5_IJNS5_IJNSA_ILi16EEESB_EEEiEEENS5_IJNS5_IJNSA_ILi0EEESD_EEENSA_ILi512EEEEEENS5_IJSW_iEEEEEEEEEEESL_S13_NS4_8TiledMMAINS4_8MMA_AtomIJNS4_27SM100_MMA_MXF8F6F4_2x1SM_SSISJ_SJ_fSK_Li256ELi256ELNS4_4UMMA5MajorE0ELS18_0ELNS17_7ScaleInE0ELS19_0EEEEEENSN_INS5_IJSD_SD_SD_EEENS5_IJSW_SW_SW_EEEEENS5_IJNS4_10UnderscoreES1F_S1F_EEEEENS5_IJNS4_28SM100_TMA_2SM_LOAD_MULTICASTES1I_EEENS5_IJNS4_14ComposedLayoutINS4_7SwizzleILi3ELi4ELi3EEENS4_18smem_ptr_flag_bitsILi8EEENSN_INS5_IJNSA_ILi8EEESH_EEENS5_IJSH_SD_EEEEEEENSN_INS5_IJNS5_IJNS5_IJSP_SD_EEENS5_IJSO_SD_EEEEEESD_NS5_IJSB_SD_EEEEEENS5_IJNS5_IJNS5_IJSU_SY_EEESX_EEESW_NS5_IJSD_SY_EEEEEEEEEEEvNS4_8identityES1J_NS5_IJS1T_NSN_INS5_IJNS5_IJNS5_IJSP_SC_EEES1V_EEESD_S1X_EEENS5_IJS20_SW_NS5_IJSD_NSA_ILi1024EEEEEEEEEEEEEEvS25_EENS_8epilogue10collective18CollectiveEpilogueINS2F_23Sm100TmaWarpSpecializedILi4ELi2ELi64ELb1ELb0EEEJNS5_IJSH_SG_SH_EEENS5_IJNSN_ISH_SD_EENSN_INSA_ILi64EEESD_EEEEENS_10bfloat16_tESM_S2P_SM_NS2F_6fusion15FusionCallbacksIS2J_NS2Q_17LinearCombinationIS2P_fS2P_fLNS_15FloatRoundStyleE2EEES2K_S2O_JEEENS4_5SM1004TMEM4LOAD26SM100_TMEM_LOAD_32dp32b64xENS4_13SM90_TMA_LOADENS1K_IS1M_NS1N_ILi16EEENSN_INS5_IJS1P_S2M_EEENS5_IJS2M_SD_EEEEEEENS4_39AutoVectorizingCopyWithAssumedAlignmentILi128EEENS4_14SM90_TMA_STOREES35_S37_S37_EEEvvEEEEvNT_6ParamsE)
        /*0008*/ 	.word	0x000000a8


	//----- nvinfo : EIATTR_FRAME_SIZE
	.align		4
.L_19:
        /*000c*/ 	.byte	0x04, 0x11
        /*000e*/ 	.short	(.L_21 - .L_20)
	.align		4
.L_20:
        /*0010*/ 	.word	index@($__internal_2_$__cuda_sm10x_tcgen05_guardrail_trap_unallocated_columns_being_dealloced)
        /*0014*/ 	.word	0x00000000


	//----- nvinfo : EIATTR_FRAME_SIZE
	.align		4
.L_21:
        /*0018*/ 	.byte	0x04, 0x11
        /*001a*/ 	.short	(.L_23 - .L_22)
	.align		4
.L_22:
        /*001c*/ 	.word	index@($__internal_1_$__cuda_sm10x_tcgen05_guardrail_trap_phase_invalid_during_alloc)
        /*0020*/ 	.word	0x00000000


	//----- nvinfo : EIATTR_FRAME_SIZE
	.align		4
.L_23:
        /*0024*/ 	.byte	0x04, 0x11
        /*0026*/ 	.short	(.L_25 - .L_24)
	.align		4
.L_24:
        /*0028*/ 	.word	index@($__internal_0_$__cuda_sm10x_tcgen05_guardrail_trap_col_being_dealloced_not_returned_by_alloc)
        /*002c*/ 	.word	0x00000000


	//----- nvinfo : EIATTR_FRAME_SIZE
	.align		4
.L_25:
        /*0030*/ 	.byte	0x04, 0x11
        /*0032*/ 	.short	(.L_27 - .L_26)
	.align		4
.L_26:
        /*0034*/ 	.word	index@(_ZN7cutlass13device_kernelINS_4gemm6kernel13GemmUniversalIN4cute5tupleIJiiiiEEENS1_10collective13CollectiveMmaINS1_46MainloopSm100TmaUmmaWarpSpecializedBlockScaledILi4ELi2ELi1ENS5_IJNS4_1CILi4EEENSA_ILi2EEENSA_ILi1EEEEEEEENS5_IJNSA_ILi256EEESG_NSA_ILi128EEEEEENS5_IJNS_12float_e5m2_tENS_13float_ue8m0_tEEEENS5_IJNS5_IJlSD_lEEENS4_6LayoutINS5_IJNS5_IJNS5_IJNSA_ILi32EEESB_EEEiEEESQ_NS5_IJSD_iEEEEEENS5_IJNS5_IJNS5_IJNSA_ILi16EEESB_EEEiEEENS5_IJNS5_IJNSA_ILi0EEESD_EEENSA_ILi512EEEEEENS5_IJSW_iEEEEEEEEEEESL_S13_NS4_8TiledMMAINS4_8MMA_AtomIJNS4_27SM100_MMA_MXF8F6F4_2x1SM_SSISJ_SJ_fSK_Li256ELi256ELNS4_4UMMA5MajorE0ELS18_0ELNS17_7ScaleInE0ELS19_0EEEEEENSN_INS5_IJSD_SD_SD_EEENS5_IJSW_SW_SW_EEEEENS5_IJNS4_10UnderscoreES1F_S1F_EEEEENS5_IJNS4_28SM100_TMA_2SM_LOAD_MULTICASTES1I_EEENS5_IJNS4_14ComposedLayoutINS4_7SwizzleILi3ELi4ELi3EEENS4_18smem_ptr_flag_bitsILi8EEENSN_INS5_IJNSA_ILi8EEESH_EEENS5_IJSH_SD_EEEEEEENSN_INS5_IJNS5_IJNS5_IJSP_SD_EEENS5_IJSO_SD_EEEEEESD_NS5_IJSB_SD_EEEEEENS5_IJNS5_IJNS5_IJSU_SY_EEESX_EEESW_NS5_IJSD_SY_EEEEEEEEEEEvNS4_8identityES1J_NS5_IJS1T_NSN_INS5_IJNS5_IJNS5_IJSP_SC_EEES1V_EEESD_S1X_EEENS5_IJS20_SW_NS5_IJSD_NSA_ILi1024EEEEEEEEEEEEEEvS25_EENS_8epilogue10collective18CollectiveEpilogueINS2F_23Sm100TmaWarpSpecializedILi4ELi2ELi64ELb1ELb0EEEJNS5_IJSH_SG_SH_EEENS5_IJNSN_ISH_SD_EENSN_INSA_ILi64EEESD_EEEEENS_10bfloat16_tESM_S2P_SM_NS2F_6fusion15FusionCallbacksIS2J_NS2Q_17LinearCombinationIS2P_fS2P_fLNS_15FloatRoundStyleE2EEES2K_S2O_JEEENS4_5SM1004TMEM4LOAD26SM100_TMEM_LOAD_32dp32b64xENS4_13SM90_TMA_LOADENS1K_IS1M_NS1N_ILi16EEENSN_INS5_IJS1P_S2M_EEENS5_IJS2M_SD_EEEEEEENS4_39AutoVectorizingCopyWithAssumedAlignmentILi128EEENS4_14SM90_TMA_STOREES35_S37_S37_EEEvvEEEEvNT_6ParamsE)
        /*0038*/ 	.word	0x00000000


	//----- nvinfo : EIATTR_MIN_STACK_SIZE
	.align		4
.L_27:
        /*003c*/ 	.byte	0x04, 0x12
        /*003e*/ 	.short	(.L_29 - .L_28)
	.align		4
.L_28:
        /*0040*/ 	.word	index@(_ZN7cutlass13device_kernelINS_4gemm6kernel13GemmUniversalIN4cute5tupleIJiiiiEEENS1_10collective13CollectiveMmaINS1_46MainloopSm100TmaUmmaWarpSpecializedBlockScaledILi4ELi2ELi1ENS5_IJNS4_1CILi4EEENSA_ILi2EEENSA_ILi1EEEEEEEENS5_IJNSA_ILi256EEESG_NSA_ILi128EEEEEENS5_IJNS_12float_e5m2_tENS_13float_ue8m0_tEEEENS5_IJNS5_IJlSD_lEEENS4_6LayoutINS5_IJNS5_IJNS5_IJNSA_ILi32EEESB_EEEiEEESQ_NS5_IJSD_iEEEEEENS5_IJNS5_IJNS5_IJNSA_ILi16EEESB_EEEiEEENS5_IJNS5_IJNSA_ILi0EEESD_EEENSA_ILi512EEEEEENS5_IJSW_iEEEEEEEEEEESL_S13_NS4_8TiledMMAINS4_8MMA_AtomIJNS4_27SM100_MMA_MXF8F6F4_2x1SM_SSISJ_SJ_fSK_Li256ELi256ELNS4_4UMMA5MajorE0ELS18_0ELNS17_7ScaleInE0ELS19_0EEEEEENSN_INS5_IJSD_SD_SD_EEENS5_IJSW_SW_SW_EEEEENS5_IJNS4_10UnderscoreES1F_S1F_EEEEENS5_IJNS4_28SM100_TMA_2SM_LOAD_MULTICASTES1I_EEENS5_IJNS4_14ComposedLayoutINS4_7SwizzleILi3ELi4ELi3EEENS4_18smem_ptr_flag_bitsILi8EEENSN_INS5_IJNSA_ILi8EEESH_EEENS5_IJSH_SD_EEEEEEENSN_INS5_IJNS5_IJNS5_IJSP_SD_EEENS5_IJSO_SD_EEEEEESD_NS5_IJSB_SD_EEEEEENS5_IJNS5_IJNS5_IJSU_SY_EEESX_EEESW_NS5_IJSD_SY_EEEEEEEEEEEvNS4_8identityES1J_NS5_IJS1T_NSN_INS5_IJNS5_IJNS5_IJSP_SC_EEES1V_EEESD_S1X_EEENS5_IJS20_SW_NS5_IJSD_NSA_ILi1024EEEEEEEEEEEEEEvS25_EENS_8epilogue10collective18CollectiveEpilogueINS2F_23Sm100TmaWarpSpecializedILi4ELi2ELi64ELb1ELb0EEEJNS5_IJSH_SG_SH_EEENS5_IJNSN_ISH_SD_EENSN_INSA_ILi64EEESD_EEEEENS_10bfloat16_tESM_S2P_SM_NS2F_6fusion15FusionCallbacksIS2J_NS2Q_17LinearCombinationIS2P_fS2P_fLNS_15FloatRoundStyleE2EEES2K_S2O_JEEENS4_5SM1004TMEM4LOAD26SM100_TMEM_LOAD_32dp32b64xENS4_13SM90_TMA_LOADENS1K_IS1M_NS1N_ILi16EEENSN_INS5_IJS1P_S2M_EEENS5_IJS2M_SD_EEEEEEENS4_39AutoVectorizingCopyWithAssumedAlignmentILi128EEENS4_14SM90_TMA_STOREES35_S37_S37_EEEvvEEEEvNT_6ParamsE)
        /*0044*/ 	.word	0x00000000
.L_29:


//--------------------- .nv.compat                --------------------------
	.section	.nv.compat,"",@"SHT_CUDA_COMPAT_INFO"
	.align	4
        /*0000*/ 	.byte	0x02, 0x09, 0x01, 0x00, 0x02, 0x02, 0x02, 0x00, 0x02, 0x05, 0x05, 0x00, 0x03, 0x07, 0x01, 0x01
        /*0010*/ 	.byte	0x02, 0x03, 0x01, 0x00, 0x02, 0x06, 0x01, 0x00, 0x04, 0x0b, 0x08, 0x00, 0x09, 0x00, 0x00, 0x00
        /*0020*/ 	.byte	0x00, 0x00, 0x00, 0x00


//--------------------- .nv.info._ZN7cutlass13device_kernelINS_4gemm6kernel13GemmUniversalIN4cute5tupleIJiiiiEEENS1_10collective13CollectiveMmaINS1_46MainloopSm100TmaUmmaWarpSpecializedBlockScaledILi4ELi2ELi1ENS5_IJNS4_1CILi4EEENSA_ILi2EEENSA_ILi1EEEEEEEENS5_IJNSA_ILi256EEESG_NSA_ILi128EEEEEENS5_IJNS_12float_e5m2_tENS_13float_ue8m0_tEEEENS5_IJNS5_IJlSD_lEEENS4_6LayoutINS5_IJNS5_IJNS5_IJNSA_ILi32EEESB_EEEiEEESQ_NS5_IJSD_iEEEEEENS5_IJNS5_IJNS5_IJNSA_ILi16EEESB_EEEiEEENS5_IJNS5_IJNSA_ILi0EEESD_EEENSA_ILi512EEEEEENS5_IJSW_iEEEEEEEEEEESL_S13_NS4_8TiledMMAINS4_8MMA_AtomIJNS4_27SM100_MMA_MXF8F6F4_2x1SM_SSISJ_SJ_fSK_Li256ELi256ELNS4_4UMMA5MajorE0ELS18_0ELNS17_7ScaleInE0ELS19_0EEEEEENSN_INS5_IJSD_SD_SD_EEENS5_IJSW_SW_SW_EEEEENS5_IJNS4_10UnderscoreES1F_S1F_EEEEENS5_IJNS4_28SM100_TMA_2SM_LOAD_MULTICASTES1I_EEENS5_IJNS4_14ComposedLayoutINS4_7SwizzleILi3ELi4ELi3EEENS4_18smem_ptr_flag_bitsILi8EEENSN_INS5_IJNSA_ILi8EEESH_EEENS5_IJSH_SD_EEEEEEENSN_INS5_IJNS5_IJNS5_IJSP_SD_EEENS5_IJSO_SD_EEEEEESD_NS5_IJSB_SD_EEEEEENS5_IJNS5_IJNS5_IJSU_SY_EEESX_EEESW_NS5_IJSD_SY_EEEEEEEEEEEvNS4_8identityES1J_NS5_IJS1T_NSN_INS5_IJNS5_IJNS5_IJSP_SC_EEES1V_EEESD_S1X_EEENS5_IJS20_SW_NS5_IJSD_NSA_ILi1024EEEEEEEEEEEEEEvS25_EENS_8epilogue10collective18CollectiveEpilogueINS2F_23Sm100TmaWarpSpecializedILi4ELi2ELi64ELb1ELb0EEEJNS5_IJSH_SG_SH_EEENS5_IJNSN_ISH_SD_EENSN_INSA_ILi64EEESD_EEEEENS_10bfloat16_tESM_S2P_SM_NS2F_6fusion15FusionCallbacksIS2J_NS2Q_17LinearCombinationIS2P_fS2P_fLNS_15FloatRoundStyleE2EEES2K_S2O_JEEENS4_5SM1004TMEM4LOAD26SM100_TMEM_LOAD_32dp32b64xENS4_13SM90_TMA_LOADENS1K_IS1M_NS1N_ILi16EEENSN_INS5_IJS1P_S2M_EEENS5_IJS2M_SD_EEEEEEENS4_39AutoVectorizingCopyWithAssumedAlignmentILi128EEENS4_14SM90_TMA_STOREES35_S37_S37_EEEvvEEEEvNT_6ParamsE --------------------------
	.section	.nv.info._ZN7cutlass13device_kernelINS_4gemm6kernel13GemmUniversalIN4cute5tupleIJiiiiEEENS1_10collective13CollectiveMmaINS1_46MainloopSm100TmaUmmaWarpSpecializedBlockScaledILi4ELi2ELi1ENS5_IJNS4_1CILi4EEENSA_ILi2EEENSA_ILi1EEEEEEEENS5_IJNSA_ILi256EEESG_NSA_ILi128EEEEEENS5_IJNS_12float_e5m2_tENS_13float_ue8m0_tEEEENS5_IJNS5_IJlSD_lEEENS4_6LayoutINS5_IJNS5_IJNS5_IJNSA_ILi32EEESB_EEEiEEESQ_NS5_IJSD_iEEEEEENS5_IJNS5_IJNS5_IJNSA_ILi16EEESB_EEEiEEENS5_IJNS5_IJNSA_ILi0EEESD_EEENSA_ILi512EEEEEENS5_IJSW_iEEEEEEEEEEESL_S13_NS4_8TiledMMAINS4_8MMA_AtomIJNS4_27SM100_MMA_MXF8F6F4_2x1SM_SSISJ_SJ_fSK_Li256ELi256ELNS4_4UMMA5MajorE0ELS18_0ELNS17_7ScaleInE0ELS19_0EEEEEENSN_INS5_IJSD_SD_SD_EEENS5_IJSW_SW_SW_EEEEENS5_IJNS4_10UnderscoreES1F_S1F_EEEEENS5_IJNS4_28SM100_TMA_2SM_LOAD_MULTICASTES1I_EEENS5_IJNS4_14ComposedLayoutINS4_7SwizzleILi3ELi4ELi3EEENS4_18smem_ptr_flag_bitsILi8EEENSN_INS5_IJNSA_ILi8EEESH_EEENS5_IJSH_SD_EEEEEEENSN_INS5_IJNS5_IJNS5_IJSP_SD_EEENS5_IJSO_SD_EEEEEESD_NS5_IJSB_SD_EEEEEENS5_IJNS5_IJNS5_IJSU_SY_EEESX_EEESW_NS5_IJSD_SY_EEEEEEEEEEEvNS4_8identityES1J_NS5_IJS1T_NSN_INS5_IJNS5_IJNS5_IJSP_SC_EEES1V_EEESD_S1X_EEENS5_IJS20_SW_NS5_IJSD_NSA_ILi1024EEEEEEEEEEEEEEvS25_EENS_8epilogue10collective18CollectiveEpilogueINS2F_23Sm100TmaWarpSpecializedILi4ELi2ELi64ELb1ELb0EEEJNS5_IJSH_SG_SH_EEENS5_IJNSN_ISH_SD_EENSN_INSA_ILi64EEESD_EEEEENS_10bfloat16_tESM_S2P_SM_NS2F_6fusion15FusionCallbacksIS2J_NS2Q_17LinearCombinationIS2P_fS2P_fLNS_15FloatRoundStyleE2EEES2K_S2O_JEEENS4_5SM1004TMEM4LOAD26SM100_TMEM_LOAD_32dp32b64xENS4_13SM90_TMA_LOADENS1K_IS1M_NS1N_ILi16EEENSN_INS5_IJS1P_S2M_EEENS5_IJS2M_SD_EEEEEEENS4_39AutoVectorizingCopyWithAssumedAlignmentILi128EEENS4_14SM90_TMA_STOREES35_S37_S37_EEEvvEEEEvNT_6ParamsE,"",@"SHT_CUDA_INFO"
	.sectionflags	@""
	.align	4


	//----- nvinfo : EIATTR_CUDA_API_VERSION
	.align		4
        /*0000*/ 	.byte	0x04, 0x37
        /*0002*/ 	.short	(.L_31 - .L_30)
.L_30:
        /*0004*/ 	.word	0x00000082


	//----- nvinfo : EIATTR_KPARAM_INFO
	.align		4
.L_31:
        /*0008*/ 	.byte	0x04, 0x17
        /*000a*/ 	.short	(.L_33 - .L_32)
.L_32:
        /*000c*/ 	.word	0x00000000
        /*0010*/ 	.short	0x0000
        /*0012*/ 	.short	0x0000
        /*0014*/ 	.byte	0x00, 0xf0, 0x01, 0x30


	//----- nvinfo : EIATTR_AT_ENTRY_FRAGMENTS
	.align		4
.L_33:
        /*0018*/ 	.byte	0x04, 0x4f
        /*001a*/ 	.short	(.L_35 - .L_34)


	//   ....[0]....
.L_34:
        /*001c*/ 	.word	0x00000007


	//----- nvinfo : EIATTR_RESERVED_SMEM_USED
	.align		4
.L_35:
        /*0020*/ 	.byte	0x01, 0x41
	.zero		2


	//----- nvinfo : EIATTR_SPARSE_MMA_MASK
	.align		4
        /*0024*/ 	.byte	0x03, 0x50
        /*0026*/ 	.short	0x0000


	//----- nvinfo : EIATTR_TCGEN05_2CTA_USED
	.align		4
        /*0028*/ 	.byte	0x01, 0x52
	.zero		2


	//----- nvinfo : EIATTR_MAXREG_COUNT
	.align		4
        /*002c*/ 	.byte	0x03, 0x1b
        /*002e*/ 	.short	0x00ff


	//----- nvinfo : EIATTR_NUM_BARRIERS
	.align		4
        /*0030*/ 	.byte	0x02, 0x4c
        /*0032*/ 	.byte	0x07
	.zero		1


	//----- nvinfo : EIATTR_EXTERNS
	.align		4
        /*0034*/ 	.byte	0x04, 0x0f
        /*0036*/ 	.short	(.L_37 - .L_36)


	//   ....[0]....
	.align		4
.L_36:
        /*0038*/ 	.word	index@(__assertfail)


	//----- nvinfo : EIATTR_MERCURY_ISA_VERSION
	.align		4
.L_37:
        /*003c*/ 	.byte	0x03, 0x5f
        /*003e*/ 	.short	0x0101


	//----- nvinfo : EIATTR_INT_WARP_WIDE_INSTR_OFFSETS
	.align		4
        /*0040*/ 	.byte	0x04, 0x31
        /*0042*/ 	.short	(.L_39 - .L_38)


	//   ....[0]....
.L_38:
        /*0044*/ 	.word	0x00000dc0


	//   ....[1]....
        /*0048*/ 	.word	0x00000e80


	//   ....[2]....
        /*004c*/ 	.word	0x00004cb0


	//   ....[3]....
        /*0050*/ 	.word	0x00004ce0


	//   ....[4]....
        /*0054*/ 	.word	0x00004d00


	//   ....[5]....
        /*0058*/ 	.word	0x000058a0


	//   ....[6]....
        /*005c*/ 	.word	0x00005910


	//   ....[7]....
        /*0060*/ 	.word	0x00005a50


	//   ....[8]....
        /*0064*/ 	.word	0x00005b50


	//   ....[9]....
        /*0068*/ 	.word	0x00005bc0


	//   ....[10]....
        /*006c*/ 	.word	0x00005cc0


	//   ....[11]....
        /*0070*/ 	.word	0x00005d50


	//   ....[12]....
        /*0074*/ 	.word	0x00005e00


	//----- nvinfo : EIATTR_COOP_GROUP_MASK_REGIDS
	.align		4
.L_39:
        /*0078*/ 	.byte	0x04, 0x29
        /*007a*/ 	.short	(.L_41 - .L_40)


	//   ....[0]....
.L_40:
        /*007c*/ 	.word	0xffffffff


	//   ....[1]....
        /*0080*/ 	.word	0xffffffff


	//   ....[2]....
        /*0084*/ 	.word	0xffffffff


	//   ....[3]....
        /*0088*/ 	.word	0xffffffff


	//   ....[4]....
        /*008c*/ 	.word	0xffffffff


	//   ....[5]....
        /*0090*/ 	.word	0xffffffff


	//   ....[6]....
        /*0094*/ 	.word	0xffffffff


	//   ....[7]....
        /*0098*/ 	.word	0xffffffff


	//   ....[8]....
        /*009c*/ 	.word	0xffffffff


	//   ....[9]....
        /*00a0*/ 	.word	0xffffffff


	//   ....[10]....
        /*00a4*/ 	.word	0xffffffff


	//   ....[11]....
        /*00a8*/ 	.word	0xffffffff


	//   ....[12]....
        /*00ac*/ 	.word	0xffffffff


	//   ....[13]....
        /*00b0*/ 	.word	0xffffffff


	//----- nvinfo : EIATTR_COOP_GROUP_INSTR_OFFSETS
	.align		4
.L_41:
        /*00b4*/ 	.byte	0x04, 0x28
        /*00b6*/ 	.short	(.L_43 - .L_42)


	//   ....[0]....
.L_42:
        /*00b8*/ 	.word	0x000000a0


	//   ....[1]....
        /*00bc*/ 	.word	0x00000560


	//   ....[2]....
        /*00c0*/ 	.word	0x00000730


	//   ....[3]....
        /*00c4*/ 	.word	0x000008d0


	//   ....[4]....
        /*00c8*/ 	.word	0x000009d0


	//   ....[5]....
        /*00cc*/ 	.word	0x00000b40


	//   ....[6]....
        /*00d0*/ 	.word	0x00000c80


	//   ....[7]....
        /*00d4*/ 	.word	0x00000ee0


	//   ....[8]....
        /*00d8*/ 	.word	0x000027f0


	//   ....[9]....
        /*00dc*/ 	.word	0x000036e0


	//   ....[10]....
        /*00e0*/ 	.word	0x00003bd0


	//   ....[11]....
        /*00e4*/ 	.word	0x00003c00


	//   ....[12]....
        /*00e8*/ 	.word	0x00004b90


	//   ....[13]....
        /*00ec*/ 	.word	0x00004dc0


	//----- nvinfo : EIATTR_VRC_CTA_INIT_COUNT
	.align		4
.L_43:
        /*00f0*/ 	.byte	0x02, 0x4a
        /*00f2*/ 	.byte	0x80
	.zero		1


	//----- nvinfo : EIATTR_SYSCALL_OFFSETS
	.align		4
        /*00f4*/ 	.byte	0x04, 0x46
        /*00f6*/ 	.short	(.L_45 - .L_44)


	//   ....[0]....
.L_44:
        /*00f8*/ 	.word	0x00006ae0


	//   ....[1]....
        /*00fc*/ 	.word	0x00006bd0


	//   ....[2]....
        /*0100*/ 	.word	0x00007580


	//   ....[3]....
        /*0104*/ 	.word	0x00008a50


	//   ....[4]....
        /*0108*/ 	.word	0x00009eb0


	//   ....[5]....
        /*010c*/ 	.word	0x0000b2f0


	//----- nvinfo : EIATTR_MBARRIER_INSTR_OFFSETS
	.align		4
.L_45:
        /*0110*/ 	.byte	0x04, 0x39
        /*0112*/ 	.short	(.L_47 - .L_46)


	//   ....[0]....
.L_46:
        /*0114*/ 	.word	0x000006a0
        /*0118*/ 	.word	0x000000ff
        /*011c*/ 	.word	0x00000000
        /*0120*/ 	.short	0x0100
        /*0122*/ 	.byte	0x04
	.zero		1


	//   ....[1]....
        /*0124*/ 	.word	0x000006b0
        /*0128*/ 	.word	0x000000ff
        /*012c*/ 	.word	0x00000020
        /*0130*/ 	.short	0x0100
        /*0132*/ 	.byte	0x04
	.zero		1


	//   ....[2]....
        /*0134*/ 	.word	0x000006c0
        /*0138*/ 	.word	0x000000ff
        /*013c*/ 	.word	0x00000008
        /*0140*/ 	.short	0x0100
        /*0142*/ 	.byte	0x04
	.zero		1


	//   ....[3]....
        /*0144*/ 	.word	0x000006d0
        /*0148*/ 	.word	0x000000ff
        /*014c*/ 	.word	0x00000028
        /*0150*/ 	.short	0x0100
        /*0152*/ 	.byte	0x04
	.zero		1


	//   ....[4]....
        /*0154*/ 	.word	0x000006e0
        /*0158*/ 	.word	0x000000ff
        /*015c*/ 	.word	0x00000010
        /*0160*/ 	.short	0x0100
        /*0162*/ 	.byte	0x04
	.zero		1


	//   ....[5]....
        /*0164*/ 	.word	0x000006f0
        /*0168*/ 	.word	0x000000ff
        /*016c*/ 	.word	0x00000030
        /*0170*/ 	.short	0x0100
        /*0172*/ 	.byte	0x04
	.zero		1


	//   ....[6]....
        /*0174*/ 	.word	0x00000700
        /*0178*/ 	.word	0x000000ff
        /*017c*/ 	.word	0x00000018
        /*0180*/ 	.short	0x0100
        /*0182*/ 	.byte	0x04
	.zero		1


	//   ....[7]....
        /*0184*/ 	.word	0x00000710
        /*0188*/ 	.word	0x000000ff
        /*018c*/ 	.word	0x00000038
        /*0190*/ 	.short	0x0100
        /*0192*/ 	.byte	0x04
	.zero		1


	//   ....[8]....
        /*0194*/ 	.word	0x00000840
        /*0198*/ 	.word	0x000000ff
        /*019c*/ 	.word	0x00000040
        /*01a0*/ 	.short	0x0100
        /*01a2*/ 	.byte	0x04
	.zero		1


	//   ....[9]....
        /*01a4*/ 	.word	0x00000850
        /*01a8*/ 	.word	0x000000ff
        /*01ac*/ 	.word	0x00000060
        /*01b0*/ 	.short	0x0100
        /*01b2*/ 	.byte	0x04
	.zero		1


	//   ....[10]....
        /*01b4*/ 	.word	0x00000860
        /*01b8*/ 	.word	0x000000ff
        /*01bc*/ 	.word	0x00000048
        /*01c0*/ 	.short	0x0100
        /*01c2*/ 	.byte	0x04
	.zero		1


	//   ....[11]....
        /*01c4*/ 	.word	0x00000870
        /*01c8*/ 	.word	0x000000ff
        /*01cc*/ 	.word	0x00000068
        /*01d0*/ 	.short	0x0100
        /*01d2*/ 	.byte	0x04
	.zero		1


	//   ....[12]....
        /*01d4*/ 	.word	0x00000880
        /*01d8*/ 	.word	0x000000ff
        /*01dc*/ 	.word	0x00000050
        /*01e0*/ 	.short	0x0100
        /*01e2*/ 	.byte	0x04
	.zero		1


	//   ....[13]....
        /*01e4*/ 	.word	0x00000890
        /*01e8*/ 	.word	0x000000ff
        /*01ec*/ 	.word	0x00000070
        /*01f0*/ 	.short	0x0100
        /*01f2*/ 	.byte	0x04
	.zero		1


	//   ....[14]....
        /*01f4*/ 	.word	0x000008a0
        /*01f8*/ 	.word	0x000000ff
        /*01fc*/ 	.word	0x00000058
        /*0200*/ 	.short	0x0100
        /*0202*/ 	.byte	0x04
	.zero		1


	//   ....[15]....
        /*0204*/ 	.word	0x000008b0
        /*0208*/ 	.word	0x000000ff
        /*020c*/ 	.word	0x00000078
        /*0210*/ 	.short	0x0100
        /*0212*/ 	.byte	0x04
	.zero		1


	//   ....[16]....
        /*0214*/ 	.word	0x000009a0
        /*0218*/ 	.word	0x000000ff
        /*021c*/ 	.word	0x00000080
        /*0220*/ 	.short	0x0100
        /*0222*/ 	.byte	0x06
	.zero		1


	//   ....[17]....
        /*0224*/ 	.word	0x000009b0
        /*0228*/ 	.word	0x000000ff
        /*022c*/ 	.word	0x00000088
        /*0230*/ 	.short	0x0100
        /*0232*/ 	.byte	0x06
	.zero		1


	//   ....[18]....
        /*0234*/ 	.word	0x00000af0
        /*0238*/ 	.word	0x000000ff
        /*023c*/ 	.word	0x00000090
        /*0240*/ 	.short	0x0100
        /*0242*/ 	.byte	0x06
	.zero		1


	//   ....[19]....
        /*0244*/ 	.word	0x00000b00
        /*0248*/ 	.word	0x000000ff
        /*024c*/ 	.word	0x000000a0
        /*0250*/ 	.short	0x0100
        /*0252*/ 	.byte	0x06
	.zero		1


	//   ....[20]....
        /*0254*/ 	.word	0x00000b10
        /*0258*/ 	.word	0x000000ff
        /*025c*/ 	.word	0x00000098
        /*0260*/ 	.short	0x0100
        /*0262*/ 	.byte	0x06
	.zero		1


	//   ....[21]....
        /*0264*/ 	.word	0x00000b20
        /*0268*/ 	.word	0x000000ff
        /*026c*/ 	.word	0x000000a8
        /*0270*/ 	.short	0x0100
        /*0272*/ 	.byte	0x06
	.zero		1


	//   ....[22]....
        /*0274*/ 	.word	0x00000c50
        /*0278*/ 	.word	0x000000ff
        /*027c*/ 	.word	0x000000b0
        /*0280*/ 	.short	0x0100
        /*0282*/ 	.byte	0x04
	.zero		1


	//   ....[23]....
        /*0284*/ 	.word	0x00000c60
        /*0288*/ 	.word	0x000000ff
        /*028c*/ 	.word	0x000000b8
        /*0290*/ 	.short	0x0100
        /*0292*/ 	.byte	0x04
	.zero		1


	//   ....[24]....
        /*0294*/ 	.word	0x00000d60
        /*0298*/ 	.word	0x000000ff
        /*029c*/ 	.word	0x000000c0
        /*02a0*/ 	.short	0x0100
        /*02a2*/ 	.byte	0x04
	.zero		1


	//   ....[25]....
        /*02a4*/ 	.word	0x00000d70
        /*02a8*/ 	.word	0x000000ff
        /*02ac*/ 	.word	0x000000d0
        /*02b0*/ 	.short	0x0100
        /*02b2*/ 	.byte	0x04
	.zero		1


	//   ....[26]....
        /*02b4*/ 	.word	0x00000d80
        /*02b8*/ 	.word	0x000000ff
        /*02bc*/ 	.word	0x000000c8
        /*02c0*/ 	.short	0x0100
        /*02c2*/ 	.byte	0x04
	.zero		1


	//   ....[27]....
        /*02c4*/ 	.word	0x00000d90
        /*02c8*/ 	.word	0x000000ff
        /*02cc*/ 	.word	0x000000d8
        /*02d0*/ 	.short	0x0100
        /*02d2*/ 	.byte	0x04
	.zero		1


	//   ....[28]....
        /*02d4*/ 	.word	0x00000ea0
        /*02d8*/ 	.word	0x000000ff
        /*02dc*/ 	.word	0x000000e0
        /*02e0*/ 	.short	0x0100
        /*02e2*/ 	.byte	0x06
	.zero		1


	//   ....[29]....
        /*02e4*/ 	.word	0x00001d20
        /*02e8*/ 	.word	0x00000000
        /*02ec*/ 	.word	0x000000d0
        /*02f0*/ 	.short	0x010a
        /*02f2*/ 	.byte	0xff
	.zero		1


	//   ....[30]....
        /*02f4*/ 	.word	0x00001d50
        /*02f8*/ 	.word	0x00000000
        /*02fc*/ 	.word	0x000000c0
        /*0300*/ 	.short	0x0101
        /*0302*/ 	.byte	0xff
	.zero		1


	//   ....[31]....
        /*0304*/ 	.word	0x00001e00
        /*0308*/ 	.word	0x000000ff
        /*030c*/ 	.word	0x00000020
        /*0310*/ 	.short	0x010a
        /*0312*/ 	.byte	0x04
	.zero		1


	//   ....[32]....
        /*0314*/ 	.word	0x00001f00
        /*0318*/ 	.word	0x000000ff
        /*031c*/ 	.word	0x00000020
        /*0320*/ 	.short	0x010a
        /*0322*/ 	.byte	0x05
	.zero		1


	//   ....[33]....
        /*0324*/ 	.word	0x00002070
        /*0328*/ 	.word	0x000000ff
        /*032c*/ 	.word	0x00000020
        /*0330*/ 	.short	0x010a
        /*0332*/ 	.byte	0x06
	.zero		1


	//   ....[34]....
        /*0334*/ 	.word	0x00002340
        /*0338*/ 	.word	0x000000ff
        /*033c*/ 	.word	0x00000088
        /*0340*/ 	.short	0x0101
        /*0342*/ 	.byte	0x07
	.zero		1


	//   ....[35]....
        /*0344*/ 	.word	0x00002360
        /*0348*/ 	.word	0x000000ff
        /*034c*/ 	.word	0x00000020
        /*0350*/ 	.short	0x010a
        /*0352*/ 	.byte	0x04
	.zero		1


	//   ....[36]....
        /*0354*/ 	.word	0x000023e0
        /*0358*/ 	.word	0x000000ff
        /*035c*/ 	.word	0x00000020
        /*0360*/ 	.short	0x010a
        /*0362*/ 	.byte	0x06
	.zero		1


	//   ....[37]....
        /*0364*/ 	.word	0x00002520
        /*0368*/ 	.word	0x000000ff
        /*036c*/ 	.word	0x00000020
        /*0370*/ 	.short	0x010a
        /*0372*/ 	.byte	0x04
	.zero		1


	//   ....[38]....
        /*0374*/ 	.word	0x00002820
        /*0378*/ 	.word	0x00000003
        /*037c*/ 	.word	0x00000090
        /*0380*/ 	.short	0x010a
        /*0382*/ 	.byte	0xff
	.zero		1


	//   ....[39]....
        /*0384*/ 	.word	0x00002970
        /*0388*/ 	.word	0x00000000
        /*038c*/ 	.word	0x00000000
        /*0390*/ 	.short	0x0101
        /*0392*/ 	.byte	0xff
	.zero		1


	//   ....[40]....
        /*0394*/ 	.word	0x00002f30
        /*0398*/ 	.word	0x000000ff
        /*039c*/ 	.word	0x00000000
        /*03a0*/ 	.short	0x010a
        /*03a2*/ 	.byte	0x04
	.zero		1


	//   ....[41]....
        /*03a4*/ 	.word	0x00002fc0
        /*03a8*/ 	.word	0x000000ff
        /*03ac*/ 	.word	0x00000000
        /*03b0*/ 	.short	0x010a
        /*03b2*/ 	.byte	0x05
	.zero		1


	//   ....[42]....
        /*03b4*/ 	.word	0x00003050
        /*03b8*/ 	.word	0x000000ff
        /*03bc*/ 	.word	0x00000000
        /*03c0*/ 	.short	0x010a
        /*03c2*/ 	.byte	0x05
	.zero		1


	//   ....[43]....
        /*03c4*/ 	.word	0x000030f0
        /*03c8*/ 	.word	0x00000000
        /*03cc*/ 	.word	0x00000000
        /*03d0*/ 	.short	0x010a
        /*03d2*/ 	.byte	0xff
	.zero		1


	//   ....[44]....
        /*03d4*/ 	.word	0x00003230
        /*03d8*/ 	.word	0x00000002
        /*03dc*/ 	.word	0x000000c0
        /*03e0*/ 	.short	0x010a
        /*03e2*/ 	.byte	0xff
	.zero		1


	//   ....[45]....
        /*03e4*/ 	.word	0x000032a0
        /*03e8*/ 	.word	0x00000002
        /*03ec*/ 	.word	0x00000000
        /*03f0*/ 	.short	0x0101
        /*03f2*/ 	.byte	0xff
	.zero		1


	//   ....[46]....
        /*03f4*/ 	.word	0x000032c0
        /*03f8*/ 	.word	0x000000ff
        /*03fc*/ 	.word	0x000000a0
        /*0400*/ 	.short	0x010a
        /*0402*/ 	.byte	0x04
	.zero		1


	//   ....[47]....
        /*0404*/ 	.word	0x000033e0
        /*0408*/ 	.word	0x00000002
        /*040c*/ 	.word	0x00000090
        /*0410*/ 	.short	0x010a
        /*0412*/ 	.byte	0xff
	.zero		1


	//   ....[48]....
        /*0414*/ 	.word	0x000034e0
        /*0418*/ 	.word	0x00000002
        /*041c*/ 	.word	0x00000000
        /*0420*/ 	.short	0x0101
        /*0422*/ 	.byte	0xff
	.zero		1


	//   ....[49]....
        /*0424*/ 	.word	0x00003570
        /*0428*/ 	.word	0x000000ff
        /*042c*/ 	.word	0x000000a0
        /*0430*/ 	.short	0x0106
        /*0432*/ 	.byte	0x04
	.zero		1


	//   ....[50]....
        /*0434*/ 	.word	0x00003590
        /*0438*/ 	.word	0x000000ff
        /*043c*/ 	.word	0x000000a0
        /*0440*/ 	.short	0x010a
        /*0442*/ 	.byte	0x04
	.zero		1


	//   ....[51]....
        /*0444*/ 	.word	0x00003620
        /*0448*/ 	.word	0x000000ff
        /*044c*/ 	.word	0x000000a0
        /*0450*/ 	.short	0x0106
        /*0452*/ 	.byte	0x07
	.zero		1


	//   ....[52]....
        /*0454*/ 	.word	0x00003660
        /*0458*/ 	.word	0x00000000
        /*045c*/ 	.word	0x000000a0
        /*0460*/ 	.short	0x010a
        /*0462*/ 	.byte	0xff
	.zero		1


	//   ....[53]....
        /*0464*/ 	.word	0x000038d0
        /*0468*/ 	.word	0x000000ff
        /*046c*/ 	.word	0x00000008
        /*0470*/ 	.short	0x010a
        /*0472*/ 	.byte	0x05
	.zero		1


	//   ....[54]....
        /*0474*/ 	.word	0x000038f0
        /*0478*/ 	.word	0x000000ff
        /*047c*/ 	.word	0x00000008
        /*0480*/ 	.short	0x010a
        /*0482*/ 	.byte	0x05
	.zero		1


	//   ....[55]....
        /*0484*/ 	.word	0x00003a80
        /*0488*/ 	.word	0x000000ff
        /*048c*/ 	.word	0x00000008
        /*0490*/ 	.short	0x010a
        /*0492*/ 	.byte	0x05
	.zero		1


	//   ....[56]....
        /*0494*/ 	.word	0x00003aa0
        /*0498*/ 	.word	0x000000ff
        /*049c*/ 	.word	0x00000008
        /*04a0*/ 	.short	0x010a
        /*04a2*/ 	.byte	0x05
	.zero		1


	//   ....[57]....
        /*04a4*/ 	.word	0x00003b60
        /*04a8*/ 	.word	0x000000ff
        /*04ac*/ 	.word	0x00000000
        /*04b0*/ 	.short	0x0101
        /*04b2*/ 	.byte	0x04
	.zero		1


	//   ....[58]....
        /*04b4*/ 	.word	0x00004160
        /*04b8*/ 	.word	0x00000000
        /*04bc*/ 	.word	0x00000090
        /*04c0*/ 	.short	0x010a
        /*04c2*/ 	.byte	0xff
	.zero		1


	//   ....[59]....
        /*04c4*/ 	.word	0x00004220
        /*04c8*/ 	.word	0x00000000
        /*04cc*/ 	.word	0x00000000
        /*04d0*/ 	.short	0x0101
        /*04d2*/ 	.byte	0xff
	.zero		1


	//   ....[60]....
        /*04d4*/ 	.word	0x00004300
        /*04d8*/ 	.word	0x000000ff
        /*04dc*/ 	.word	0x00000000
        /*04e0*/ 	.short	0x010a
        /*04e2*/ 	.byte	0x05
	.zero		1


	//   ....[61]....
        /*04e4*/ 	.word	0x00004320
        /*04e8*/ 	.word	0x000000ff
        /*04ec*/ 	.word	0x00000000
        /*04f0*/ 	.short	0x010a
        /*04f2*/ 	.byte	0x05
	.zero		1


	//   ....[62]....
        /*04f4*/ 	.word	0x00004450
        /*04f8*/ 	.word	0x000000ff
        /*04fc*/ 	.word	0x00000000
        /*0500*/ 	.short	0x010a
        /*0502*/ 	.byte	0x07
	.zero		1


	//   ....[63]....
        /*0504*/ 	.word	0x000044a0
        /*0508*/ 	.word	0x000000ff
        /*050c*/ 	.word	0x000000b8
        /*0510*/ 	.short	0x010a
        /*0512*/ 	.byte	0x21
	.zero		1


	//   ....[64]....
        /*0514*/ 	.word	0x00004700
        /*0518*/ 	.word	0x000000ff
        /*051c*/ 	.word	0x00000000
        /*0520*/ 	.short	0x010a
        /*0522*/ 	.byte	0x07
	.zero		1


	//   ....[65]....
        /*0524*/ 	.word	0x00004820
        /*0528*/ 	.word	0x000000ff
        /*052c*/ 	.word	0x00000000
        /*0530*/ 	.short	0x010a
        /*0532*/ 	.byte	0x04
	.zero		1


	//   ....[66]....
        /*0534*/ 	.word	0x00004b70
        /*0538*/ 	.word	0x000000ff
        /*053c*/ 	.word	0x000000e0
        /*0540*/ 	.short	0x010a
        /*0542*/ 	.byte	0x21
	.zero		1


	//   ....[67]....
        /*0544*/ 	.word	0x00005090
        /*0548*/ 	.word	0x0000000c
        /*054c*/ 	.word	0x00000090
        /*0550*/ 	.short	0x010a
        /*0552*/ 	.byte	0xff
	.zero		1


	//   ....[68]....
        /*0554*/ 	.word	0x00005200
        /*0558*/ 	.word	0x00000000
        /*055c*/ 	.word	0x00000000
        /*0560*/ 	.short	0x0101
        /*0562*/ 	.byte	0xff
	.zero		1


	//   ....[69]....
        /*0564*/ 	.word	0x00005690
        /*0568*/ 	.word	0x000000ff
        /*056c*/ 	.word	0x00000088
        /*0570*/ 	.short	0x010a
        /*0572*/ 	.byte	0x15
	.zero		1


	//   ....[70]....
        /*0574*/ 	.word	0x00005810
        /*0578*/ 	.word	0x000000ff
        /*057c*/ 	.word	0x00000060
        /*0580*/ 	.short	0x010a
        /*0582*/ 	.byte	0x15
	.zero		1


	//   ....[71]....
        /*0584*/ 	.word	0x00005a00
        /*0588*/ 	.word	0x000000ff
        /*058c*/ 	.word	0x00000040
        /*0590*/ 	.short	0x010b
        /*0592*/ 	.byte	0x15
	.zero		1


	//   ....[72]....
        /*0594*/ 	.word	0x00005a10
        /*0598*/ 	.word	0x000000ff
        /*059c*/ 	.word	0x00000000
        /*05a0*/ 	.short	0x0101
        /*05a2*/ 	.byte	0x2f
	.zero		1


	//   ....[73]....
        /*05a4*/ 	.word	0x00005a20
        /*05a8*/ 	.word	0x000000ff
        /*05ac*/ 	.word	0x00000068
        /*05b0*/ 	.short	0x010a
        /*05b2*/ 	.byte	0x15
	.zero		1


	//   ....[74]....
        /*05b4*/ 	.word	0x00005b70
        /*05b8*/ 	.word	0x000000ff
        /*05bc*/ 	.word	0x00000048
        /*05c0*/ 	.short	0x010b
        /*05c2*/ 	.byte	0x15
	.zero		1


	//   ....[75]....
        /*05c4*/ 	.word	0x00005b80
        /*05c8*/ 	.word	0x000000ff
        /*05cc*/ 	.word	0x00000000
        /*05d0*/ 	.short	0x0101
        /*05d2*/ 	.byte	0x2e
	.zero		1


	//   ....[76]....
        /*05d4*/ 	.word	0x00005b90
        /*05d8*/ 	.word	0x000000ff
        /*05dc*/ 	.word	0x00000070
        /*05e0*/ 	.short	0x010a
        /*05e2*/ 	.byte	0x15
	.zero		1


	//   ....[77]....
        /*05e4*/ 	.word	0x00005ce0
        /*05e8*/ 	.word	0x000000ff
        /*05ec*/ 	.word	0x00000050
        /*05f0*/ 	.short	0x010b
        /*05f2*/ 	.byte	0x15
	.zero		1


	//   ....[78]....
        /*05f4*/ 	.word	0x00005cf0
        /*05f8*/ 	.word	0x000000ff
        /*05fc*/ 	.word	0x00000000
        /*0600*/ 	.short	0x0101
        /*0602*/ 	.byte	0x27
	.zero		1


	//   ....[79]....
        /*0604*/ 	.word	0x00005d00
        /*0608*/ 	.word	0x000000ff
        /*060c*/ 	.word	0x00000078
        /*0610*/ 	.short	0x010a
        /*0612*/ 	.byte	0x15
	.zero		1


	//   ....[80]....
        /*0614*/ 	.word	0x00005f40
        /*0618*/ 	.word	0x000000ff
        /*061c*/ 	.word	0x00000058
        /*0620*/ 	.short	0x010b
        /*0622*/ 	.byte	0x15
	.zero		1


	//   ....[81]....
        /*0624*/ 	.word	0x00005f50
        /*0628*/ 	.word	0x000000ff
        /*062c*/ 	.word	0x00000000
        /*0630*/ 	.short	0x0101
        /*0632*/ 	.byte	0x26
	.zero		1


	//   ....[82]....
        /*0634*/ 	.word	0x00005f80
        /*0638*/ 	.word	0x000000ff
        /*063c*/ 	.word	0x00000060
        /*0640*/ 	.short	0x010a
        /*0642*/ 	.byte	0x15
	.zero		1


	//   ....[83]....
        /*0644*/ 	.word	0x00005fa0
        /*0648*/ 	.word	0x000000ff
        /*064c*/ 	.word	0x00000068
        /*0650*/ 	.short	0x010a
        /*0652*/ 	.byte	0x15
	.zero		1


	//   ....[84]....
        /*0654*/ 	.word	0x00005fc0
        /*0658*/ 	.word	0x000000ff
        /*065c*/ 	.word	0x00000070
        /*0660*/ 	.short	0x010a
        /*0662*/ 	.byte	0x15
	.zero		1


	//   ....[85]....
        /*0664*/ 	.word	0x00006000
        /*0668*/ 	.word	0x00000000
        /*066c*/ 	.word	0x00000078
        /*0670*/ 	.short	0x010a
        /*0672*/ 	.byte	0xff
	.zero		1


	//   ....[86]....
        /*0674*/ 	.word	0x00006370
        /*0678*/ 	.word	0x00000008
        /*067c*/ 	.word	0x00000090
        /*0680*/ 	.short	0x010a
        /*0682*/ 	.byte	0xff
	.zero		1


	//   ....[87]....
        /*0684*/ 	.word	0x000064f0
        /*0688*/ 	.word	0x00000000
        /*068c*/ 	.word	0x00000000
        /*0690*/ 	.short	0x0101
        /*0692*/ 	.byte	0xff
	.zero		1


	//   ....[88]....
        /*0694*/ 	.word	0x00007060
        /*0698*/ 	.word	0x000000ff
        /*069c*/ 	.word	0x00000040
        /*06a0*/ 	.short	0x010a
        /*06a2*/ 	.byte	0x2e
	.zero		1


	//   ....[89]....
        /*06a4*/ 	.word	0x000070c0
        /*06a8*/ 	.word	0x000000ff
        /*06ac*/ 	.word	0x000000b0
        /*06b0*/ 	.short	0x010a
        /*06b2*/ 	.byte	0x2e
	.zero		1


	//   ....[90]....
        /*06b4*/ 	.word	0x00007320
        /*06b8*/ 	.word	0x000000ff
        /*06bc*/ 	.word	0x00000040
        /*06c0*/ 	.short	0x010a
        /*06c2*/ 	.byte	0x2e
	.zero		1


	//   ....[91]....
        /*06c4*/ 	.word	0x00007460
        /*06c8*/ 	.word	0x000000ff
        /*06cc*/ 	.word	0x000000b0
        /*06d0*/ 	.short	0x010a
        /*06d2*/ 	.byte	0x2e
	.zero		1


	//   ....[92]....
        /*06d4*/ 	.word	0x00007620
        /*06d8*/ 	.word	0x000000ff
        /*06dc*/ 	.word	0x00000000
        /*06e0*/ 	.short	0x0101
        /*06e2*/ 	.byte	0x05
	.zero		1


	//   ....[93]....
        /*06e4*/ 	.word	0x000086c0
        /*06e8*/ 	.word	0x00000000
        /*06ec*/ 	.word	0x00000000
        /*06f0*/ 	.short	0x0101
        /*06f2*/ 	.byte	0xff
	.zero		1


	//   ....[94]....
        /*06f4*/ 	.word	0x000086d0
        /*06f8*/ 	.word	0x00000003
        /*06fc*/ 	.word	0x00000040
        /*0700*/ 	.short	0x010a
        /*0702*/ 	.byte	0xff
	.zero		1


	//   ....[95]....
        /*0704*/ 	.word	0x000087e0
        /*0708*/ 	.word	0x00000003
        /*070c*/ 	.word	0x00000040
        /*0710*/ 	.short	0x010a
        /*0712*/ 	.byte	0xff
	.zero		1


	//   ....[96]....
        /*0714*/ 	.word	0x00009b30
        /*0718*/ 	.word	0x00000000
        /*071c*/ 	.word	0x00000000
        /*0720*/ 	.short	0x0101
        /*0722*/ 	.byte	0xff
	.zero		1


	//   ....[97]....
        /*0724*/ 	.word	0x00009b70
        /*0728*/ 	.word	0x00000007
        /*072c*/ 	.word	0x00000040
        /*0730*/ 	.short	0x010a
        /*0732*/ 	.byte	0xff
	.zero		1


	//   ....[98]....
        /*0734*/ 	.word	0x00009c40
        /*0738*/ 	.word	0x00000007
        /*073c*/ 	.word	0x00000040
        /*0740*/ 	.short	0x010a
        /*0742*/ 	.byte	0xff
	.zero		1


	//   ....[99]....
        /*0744*/ 	.word	0x0000af90
        /*0748*/ 	.word	0x00000000
        /*074c*/ 	.word	0x00000000
        /*0750*/ 	.short	0x0101
        /*0752*/ 	.byte	0xff
	.zero		1


	//   ....[100]....
        /*0754*/ 	.word	0x0000afb0
        /*0758*/ 	.word	0x00000004
        /*075c*/ 	.word	0x00000040
        /*0760*/ 	.short	0x010a
        /*0762*/ 	.byte	0xff
	.zero		1


	//   ....[101]....
        /*0764*/ 	.word	0x0000b080
        /*0768*/ 	.word	0x00000004
        /*076c*/ 	.word	0x00000040
        /*0770*/ 	.short	0x010a
        /*0772*/ 	.byte	0xff
	.zero		1


	//   ....[102]....
        /*0774*/ 	.word	0x0000c3c0
        /*0778*/ 	.word	0x00000000
        /*077c*/ 	.word	0x00000000
        /*0780*/ 	.short	0x0101
        /*0782*/ 	.byte	0xff
	.zero		1


	//   ....[103]....
        /*0784*/ 	.word	0x0000c530
        /*0788*/ 	.word	0x000000ff
        /*078c*/ 	.word	0x00000000
        /*0790*/ 	.short	0x0101
        /*0792*/ 	.byte	0x08
	.zero		1


	//   ....[104]....
        /*0794*/ 	.word	0x0000c550
        /*0798*/ 	.word	0x000000ff
        /*079c*/ 	.word	0x000000e0
        /*07a0*/ 	.short	0x0101
        /*07a2*/ 	.byte	0x2e
	.zero		1


	//   ....[105]....
        /*07a4*/ 	.word	0x0000c6c0
        /*07a8*/ 	.word	0x000000ff
        /*07ac*/ 	.word	0x00000000
        /*07b0*/ 	.short	0x0101
        /*07b2*/ 	.byte	0x06
	.zero		1


	//   ....[106]....
        /*07b4*/ 	.word	0x0000c6e0
        /*07b8*/ 	.word	0x00000000
        /*07bc*/ 	.word	0x000000d0
        /*07c0*/ 	.short	0x010a
        /*07c2*/ 	.byte	0xff
	.zero		1


	//   ....[107]....
        /*07c4*/ 	.word	0x0000c740
        /*07c8*/ 	.word	0x00000000
        /*07cc*/ 	.word	0x00000020
        /*07d0*/ 	.short	0x010a
        /*07d2*/ 	.byte	0xff
	.zero		1


	//   ....[108]....
        /*07d4*/ 	.word	0x0000c7a0
        /*07d8*/ 	.word	0x00000000
        /*07dc*/ 	.word	0x00000020
        /*07e0*/ 	.short	0x010a
        /*07e2*/ 	.byte	0xff
	.zero		1


	//   ....[109]....
        /*07e4*/ 	.word	0x0000c7f0
        /*07e8*/ 	.word	0x00000003
        /*07ec*/ 	.word	0x00000090
        /*07f0*/ 	.short	0x010a
        /*07f2*/ 	.byte	0xff
	.zero		1


	//   ....[110]....
        /*07f4*/ 	.word	0x0000c850
        /*07f8*/ 	.word	0x00000000
        /*07fc*/ 	.word	0x00000000
        /*0800*/ 	.short	0x010a
        /*0802*/ 	.byte	0xff
	.zero		1


	//   ....[111]....
        /*0804*/ 	.word	0x0000c8b0
        /*0808*/ 	.word	0x00000000
        /*080c*/ 	.word	0x00000000
        /*0810*/ 	.short	0x010a
        /*0812*/ 	.byte	0xff
	.zero		1


	//   ....[112]....
        /*0814*/ 	.word	0x0000c910
        /*0818*/ 	.word	0x00000000
        /*081c*/ 	.word	0x00000000
        /*0820*/ 	.short	0x010a
        /*0822*/ 	.byte	0xff
	.zero		1


	//   ....[113]....
        /*0824*/ 	.word	0x0000c960
        /*0828*/ 	.word	0x00000002
        /*082c*/ 	.word	0x000000c0
        /*0830*/ 	.short	0x010a
        /*0832*/ 	.byte	0xff
	.zero		1


	//   ....[114]....
        /*0834*/ 	.word	0x0000c9c0
        /*0838*/ 	.word	0x00000002
        /*083c*/ 	.word	0x000000a0
        /*0840*/ 	.short	0x010a
        /*0842*/ 	.byte	0xff
	.zero		1


	//   ....[115]....
        /*0844*/ 	.word	0x0000ca10
        /*0848*/ 	.word	0x00000002
        /*084c*/ 	.word	0x00000090
        /*0850*/ 	.short	0x010a
        /*0852*/ 	.byte	0xff
	.zero		1


	//   ....[116]....
        /*0854*/ 	.word	0x0000ca70
        /*0858*/ 	.word	0x00000000
        /*085c*/ 	.word	0x000000a0
        /*0860*/ 	.short	0x010a
        /*0862*/ 	.byte	0xff
	.zero		1


	//   ....[117]....
        /*0864*/ 	.word	0x0000cad0
        /*0868*/ 	.word	0x00000005
        /*086c*/ 	.word	0x00000008
        /*0870*/ 	.short	0x010a
        /*0872*/ 	.byte	0xff
	.zero		1


	//   ....[118]....
        /*0874*/ 	.word	0x0000cbb0
        /*0878*/ 	.word	0x00000000
        /*087c*/ 	.word	0x00000008
        /*0880*/ 	.short	0x010a
        /*0882*/ 	.byte	0xff
	.zero		1


	//   ....[119]....
        /*0884*/ 	.word	0x0000cc00
        /*0888*/ 	.word	0x00000000
        /*088c*/ 	.word	0x00000090
        /*0890*/ 	.short	0x010a
        /*0892*/ 	.byte	0xff
	.zero		1


	//   ....[120]....
        /*0894*/ 	.word	0x0000cc60
        /*0898*/ 	.word	0x00000000
        /*089c*/ 	.word	0x00000000
        /*08a0*/ 	.short	0x010a
        /*08a2*/ 	.byte	0xff
	.zero		1


	//   ....[121]....
        /*08a4*/ 	.word	0x0000ccc0
        /*08a8*/ 	.word	0x00000000
        /*08ac*/ 	.word	0x000000b8
        /*08b0*/ 	.short	0x010a
        /*08b2*/ 	.byte	0xff
	.zero		1


	//   ....[122]....
        /*08b4*/ 	.word	0x0000cd20
        /*08b8*/ 	.word	0x00000000
        /*08bc*/ 	.word	0x00000000
        /*08c0*/ 	.short	0x010a
        /*08c2*/ 	.byte	0xff
	.zero		1


	//   ....[123]....
        /*08c4*/ 	.word	0x0000cd80
        /*08c8*/ 	.word	0x00000000
        /*08cc*/ 	.word	0x000000e0
        /*08d0*/ 	.short	0x010a
        /*08d2*/ 	.byte	0xff
	.zero		1


	//   ....[124]....
        /*08d4*/ 	.word	0x0000cdd0
        /*08d8*/ 	.word	0x0000000c
        /*08dc*/ 	.word	0x00000090
        /*08e0*/ 	.short	0x010a
        /*08e2*/ 	.byte	0xff
	.zero		1


	//   ....[125]....
        /*08e4*/ 	.word	0x0000ce30
        /*08e8*/ 	.word	0x00000000
        /*08ec*/ 	.word	0x00000088
        /*08f0*/ 	.short	0x010a
        /*08f2*/ 	.byte	0xff
	.zero		1


	//   ....[126]....
        /*08f4*/ 	.word	0x0000ce90
        /*08f8*/ 	.word	0x00000000
        /*08fc*/ 	.word	0x00000060
        /*0900*/ 	.short	0x010a
        /*0902*/ 	.byte	0xff
	.zero		1


	//   ....[127]....
        /*0904*/ 	.word	0x0000cef0
        /*0908*/ 	.word	0x00000000
        /*090c*/ 	.word	0x00000068
        /*0910*/ 	.short	0x010a
        /*0912*/ 	.byte	0xff
	.zero		1


	//   ....[128]....
        /*0914*/ 	.word	0x0000cf50
        /*0918*/ 	.word	0x00000000
        /*091c*/ 	.word	0x00000070
        /*0920*/ 	.short	0x010a
        /*0922*/ 	.byte	0xff
	.zero		1


	//   ....[129]....
        /*0924*/ 	.word	0x0000cfb0
        /*0928*/ 	.word	0x00000000
        /*092c*/ 	.word	0x00000078
        /*0930*/ 	.short	0x010a
        /*0932*/ 	.byte	0xff
	.zero		1


	//   ....[130]....
        /*0934*/ 	.word	0x0000d010
        /*0938*/ 	.word	0x00000000
        /*093c*/ 	.word	0x00000060
        /*0940*/ 	.short	0x010a
        /*0942*/ 	.byte	0xff
	.zero		1


	//   ....[131]....
        /*0944*/ 	.word	0x0000d070
        /*0948*/ 	.word	0x00000000
        /*094c*/ 	.word	0x00000068
        /*0950*/ 	.short	0x010a
        /*0952*/ 	.byte	0xff
	.zero		1


	//   ....[132]....
        /*0954*/ 	.word	0x0000d0d0
        /*0958*/ 	.word	0x00000000
        /*095c*/ 	.word	0x00000070
        /*0960*/ 	.short	0x010a
        /*0962*/ 	.byte	0xff
	.zero		1


	//   ....[133]....
        /*0964*/ 	.word	0x0000d120
        /*0968*/ 	.word	0x00000008
        /*096c*/ 	.word	0x00000090
        /*0970*/ 	.short	0x010a
        /*0972*/ 	.byte	0xff
	.zero		1


	//   ....[134]....
        /*0974*/ 	.word	0x0000d180
        /*0978*/ 	.word	0x00000000
        /*097c*/ 	.word	0x00000040
        /*0980*/ 	.short	0x010a
        /*0982*/ 	.byte	0xff
	.zero		1


	//   ....[135]....
        /*0984*/ 	.word	0x0000d1e0
        /*0988*/ 	.word	0x00000000
        /*098c*/ 	.word	0x000000b0
        /*0990*/ 	.short	0x010a
        /*0992*/ 	.byte	0xff
	.zero		1


	//   ....[136]....
        /*0994*/ 	.word	0x0000d230
        /*0998*/ 	.word	0x00000003
        /*099c*/ 	.word	0x00000040
        /*09a0*/ 	.short	0x010a
        /*09a2*/ 	.byte	0xff
	.zero		1


	//   ....[137]....
        /*09a4*/ 	.word	0x0000d280
        /*09a8*/ 	.word	0x00000007
        /*09ac*/ 	.word	0x00000040
        /*09b0*/ 	.short	0x010a
        /*09b2*/ 	.byte	0xff
	.zero		1


	//   ....[138]....
        /*09b4*/ 	.word	0x0000d2d0
        /*09b8*/ 	.word	0x00000004
        /*09bc*/ 	.word	0x00000040
        /*09c0*/ 	.short	0x010a
        /*09c2*/ 	.byte	0xff
	.zero		1


	//----- nvinfo : EIATTR_NUM_MBARRIERS
	.align		4
.L_47:
        /*09c4*/ 	.byte	0x03, 0x38
        /*09c6*/ 	.short	0x001d


	//----- nvinfo : EIATTR_EXIT_INSTR_OFFSETS
	.align		4
        /*09c8*/ 	.byte	0x04, 0x1c
        /*09ca*/ 	.short	(.L_49 - .L_48)


	//   ....[0]....
.L_48:
        /*09cc*/ 	.word	0x00003120


	//   ....[1]....
        /*09d0*/ 	.word	0x00003630


	//   ....[2]....
        /*09d4*/ 	.word	0x00003690


	//   ....[3]....
        /*09d8*/ 	.word	0x00004dd0


	//   ....[4]....
        /*09dc*/ 	.word	0x00006030


	//   ....[5]....
        /*09e0*/ 	.word	0x00006070


	//   ....[6]....
        /*09e4*/ 	.word	0x0000c5b0


	//   ....[7]....
        /*09e8*/ 	.word	0x0000c620


	//   ....[8]....
        /*09ec*/ 	.word	0x0000c650


	//   ....[9]....
        /*09f0*/ 	.word	0x0000c6d0


	//----- nvinfo : EIATTR_MAX_THREADS
	.align		4
.L_49:
        /*09f4*/ 	.byte	0x04, 0x05
        /*09f6*/ 	.short	(.L_51 - .L_50)
.L_50:
        /*09f8*/ 	.word	0x00000100
        /*09fc*/ 	.word	0x00000001
        /*0a00*/ 	.word	0x00000001


	//----- nvinfo : EIATTR_CRS_STACK_SIZE
	.align		4
.L_51:
        /*0a04*/ 	.byte	0x04, 0x1e
        /*0a06*/ 	.short	(.L_53 - .L_52)
.L_52:
        /*0a08*/ 	.word	0x00000000


	//----- nvinfo : EIATTR_CBANK_PARAM_SIZE
	.align		4
.L_53:
        /*0a0c*/ 	.byte	0x03, 0x19
        /*0a0e*/ 	.short	0x0c00


	//----- nvinfo : EIATTR_PARAM_CBANK
	.align		4
        /*0a10*/ 	.byte	0x04, 0x0a
        /*0a12*/ 	.short	(.L_55 - .L_54)
	.align		4
.L_54:
        /*0a14*/ 	.word	index@(.nv.constant0._ZN7cutlass13device_kernelINS_4gemm6kernel13GemmUniversalIN4cute5tupleIJiiiiEEENS1_10collective13CollectiveMmaINS1_46MainloopSm100TmaUmmaWarpSpecializedBlockScaledILi4ELi2ELi1ENS5_IJNS4_1CILi4EEENSA_ILi2EEENSA_ILi1EEEEEEEENS5_IJNSA_ILi256EEESG_NSA_ILi128EEEEEENS5_IJNS_12float_e5m2_tENS_13float_ue8m0_tEEEENS5_IJNS5_IJlSD_lEEENS4_6LayoutINS5_IJNS5_IJNS5_IJNSA_ILi32EEESB_EEEiEEESQ_NS5_IJSD_iEEEEEENS5_IJNS5_IJNS5_IJNSA_ILi16EEESB_EEEiEEENS5_IJNS5_IJNSA_ILi0EEESD_EEENSA_ILi512EEEEEENS5_IJSW_iEEEEEEEEEEESL_S13_NS4_8TiledMMAINS4_8MMA_AtomIJNS4_27SM100_MMA_MXF8F6F4_2x1SM_SSISJ_SJ_fSK_Li256ELi256ELNS4_4UMMA5MajorE0ELS18_0ELNS17_7ScaleInE0ELS19_0EEEEEENSN_INS5_IJSD_SD_SD_EEENS5_IJSW_SW_SW_EEEEENS5_IJNS4_10UnderscoreES1F_S1F_EEEEENS5_IJNS4_28SM100_TMA_2SM_LOAD_MULTICASTES1I_EEENS5_IJNS4_14ComposedLayoutINS4_7SwizzleILi3ELi4ELi3EEENS4_18smem_ptr_flag_bitsILi8EEENSN_INS5_IJNSA_ILi8EEESH_EEENS5_IJSH_SD_EEEEEEENSN_INS5_IJNS5_IJNS5_IJSP_SD_EEENS5_IJSO_SD_EEEEEESD_NS5_IJSB_SD_EEEEEENS5_IJNS5_IJNS5_IJSU_SY_EEESX_EEESW_NS5_IJSD_SY_EEEEEEEEEEEvNS4_8identityES1J_NS5_IJS1T_NSN_INS5_IJNS5_IJNS5_IJSP_SC_EEES1V_EEESD_S1X_EEENS5_IJS20_SW_NS5_IJSD_NSA_ILi1024EEEEEEEEEEEEEEvS25_EENS_8epilogue10collective18CollectiveEpilogueINS2F_23Sm100TmaWarpSpecializedILi4ELi2ELi64ELb1ELb0EEEJNS5_IJSH_SG_SH_EEENS5_IJNSN_ISH_SD_EENSN_INSA_ILi64EEESD_EEEEENS_10bfloat16_tESM_S2P_SM_NS2F_6fusion15FusionCallbacksIS2J_NS2Q_17LinearCombinationIS2P_fS2P_fLNS_15FloatRoundStyleE2EEES2K_S2O_JEEENS4_5SM1004TMEM4LOAD26SM100_TMEM_LOAD_32dp32b64xENS4_13SM90_TMA_LOADENS1K_IS1M_NS1N_ILi16EEENSN_INS5_IJS1P_S2M_EEENS5_IJS2M_SD_EEEEEEENS4_39AutoVectorizingCopyWithAssumedAlignmentILi128EEENS4_14SM90_TMA_STOREES35_S37_S37_EEEvvEEEEvNT_6ParamsE)
        /*0a18*/ 	.short	0x0380
        /*0a1a*/ 	.short	0x0c00


	//----- nvinfo : EIATTR_SW_WAR
	.align		4
.L_55:
        /*0a1c*/ 	.byte	0x04, 0x36
        /*0a1e*/ 	.short	(.L_57 - .L_56)
.L_56:
        /*0a20*/ 	.word	0x00000008
.L_57:


//--------------------- .nv.callgraph             --------------------------
	.section	.nv.callgraph,"",@"SHT_CUDA_CALLGRAPH"
	.align	4
	.sectionentsize	8
	.align		4
        /*0000*/ 	.word	0x00000000
	.align		4
        /*0004*/ 	.word	0xffffffff
	.align		4
        /*0008*/ 	.word	index@(_ZN7cutlass13device_kernelINS_4gemm6kernel13GemmUniversalIN4cute5tupleIJiiiiEEENS1_10collective13CollectiveMmaINS1_46MainloopSm100TmaUmmaWarpSpecializedBlockScaledILi4ELi2ELi1ENS5_IJNS4_1CILi4EEENSA_ILi2EEENSA_ILi1EEEEEEEENS5_IJNSA_ILi256EEESG_NSA_ILi128EEEEEENS5_IJNS_12float_e5m2_tENS_13float_ue8m0_tEEEENS5_IJNS5_IJlSD_lEEENS4_6LayoutINS5_IJNS5_IJNS5_IJNSA_ILi32EEESB_EEEiEEESQ_NS5_IJSD_iEEEEEENS5_IJNS5_IJNS5_IJNSA_ILi16EEESB_EEEiEEENS5_IJNS5_IJNSA_ILi0EEESD_EEENSA_ILi512EEEEEENS5_IJSW_iEEEEEEEEEEESL_S13_NS4_8TiledMMAINS4_8MMA_AtomIJNS4_27SM100_MMA_MXF8F6F4_2x1SM_SSISJ_SJ_fSK_Li256ELi256ELNS4_4UMMA5MajorE0ELS18_0ELNS17_7ScaleInE0ELS19_0EEEEEENSN_INS5_IJSD_SD_SD_EEENS5_IJSW_SW_SW_EEEEENS5_IJNS4_10UnderscoreES1F_S1F_EEEEENS5_IJNS4_28SM100_TMA_2SM_LOAD_MULTICASTES1I_EEENS5_IJNS4_14ComposedLayoutINS4_7SwizzleILi3ELi4ELi3EEENS4_18smem_ptr_flag_bitsILi8EEENSN_INS5_IJNSA_ILi8EEESH_EEENS5_IJSH_SD_EEEEEEENSN_INS5_IJNS5_IJNS5_IJSP_SD_EEENS5_IJSO_SD_EEEEEESD_NS5_IJSB_SD_EEEEEENS5_IJNS5_IJNS5_IJSU_SY_EEESX_EEESW_NS5_IJSD_SY_EEEEEEEEEEEvNS4_8identityES1J_NS5_IJS1T_NSN_INS5_IJNS5_IJNS5_IJSP_SC_EEES1V_EEESD_S1X_EEENS5_IJS20_SW_NS5_IJSD_NSA_ILi1024EEEEEEEEEEEEEEvS25_EENS_8epilogue10collective18CollectiveEpilogueINS2F_23Sm100TmaWarpSpecializedILi4ELi2ELi64ELb1ELb0EEEJNS5_IJSH_SG_SH_EEENS5_IJNSN_ISH_SD_EENSN_INSA_ILi64EEESD_EEEEENS_10bfloat16_tESM_S2P_SM_NS2F_6fusion15FusionCallbacksIS2J_NS2Q_17LinearCombinationIS2P_fS2P_fLNS_15FloatRoundStyleE2EEES2K_S2O_JEEENS4_5SM1004TMEM4LOAD26SM100_TMEM_LOAD_32dp32b64xENS4_13SM90_TMA_LOADENS1K_IS1M_NS1N_ILi16EEENSN_INS5_IJS1P_S2M_EEENS5_IJS2M_SD_EEEEEEENS4_39AutoVectorizingCopyWithAssumedAlignmentILi128EEENS4_14SM90_TMA_STOREES35_S37_S37_EEEvvEEEEvNT_6ParamsE)
	.align		4
        /*000c*/ 	.word	index@(__assertfail)
	.align		4
        /*0010*/ 	.word	0x00000000
	.align		4
        /*0014*/ 	.word	0xfffffffe
	.align		4
        /*0018*/ 	.word	0x00000000
	.align		4
        /*001c*/ 	.word	0xfffffffd
	.align		4
        /*0020*/ 	.word	0x00000000
	.align		4
        /*0024*/ 	.word	0xfffffffc


//--------------------- .nv.constant4             --------------------------
	.section	.nv.constant4,"a",@progbits
	.align	8
	.align		8
.nv.constant4:
        /*0000*/ 	.dword	__assertfail
	.align		8
        /*0008*/ 	.dword	__unnamed_1
	.align		8
        /*0010*/ 	.dword	__unnamed_2
	.align		8
        /*0018*/ 	.dword	_ZN40_INTERNAL_15e3af21_4_k_cu_86563bea_205424cuda3std3__45__cpo5beginE
	.align		8
        /*0020*/ 	.dword	_ZN40_INTERNAL_15e3af21_4_k_cu_86563bea_205424cuda3std3__45__cpo3endE
	.align		8
        /*0028*/ 	.dword	_ZN40_INTERNAL_15e3af21_4_k_cu_86563bea_205424cuda3std3__45__cpo6cbeginE
	.align		8
        /*0030*/ 	.dword	_ZN40_INTERNAL_15e3af21_4_k_cu_86563bea_205424cuda3std3__45__cpo4cendE
	.align		8
        /*0038*/ 	.dword	_ZN40_INTERNAL_15e3af21_4_k_cu_86563bea_205424cuda3std3__442_GLOBAL__N__15e3af21_4_k_cu_86563bea_205426ignoreE
	.align		8
        /*0040*/ 	.dword	_ZN40_INTERNAL_15e3af21_4_k_cu_86563bea_205424cuda3std3__419piecewise_constructE
	.align		8
        /*0048*/ 	.dword	_ZN40_INTERNAL_15e3af21_4_k_cu_86563bea_205424cuda3std3__48in_placeE
	.align		8
        /*0050*/ 	.dword	_ZN40_INTERNAL_15e3af21_4_k_cu_86563bea_205424cuda3std6ranges3__45__cpo4swapE
	.align		8
        /*0058*/ 	.dword	_ZN40_INTERNAL_15e3af21_4_k_cu_86563bea_205424cuda3std6ranges3__45__cpo9iter_moveE
	.align		8
        /*0060*/ 	.dword	_ZN40_INTERNAL_15e3af21_4_k_cu_86563bea_205424cute7productE
	.align		8
        /*0068*/ 	.dword	_ZN40_INTERNAL_15e3af21_4_k_cu_86563bea_205424cute1_E
	.align		8
        /*0070*/ 	.dword	$str$25
	.align		8
        /*0078*/ 	.dword	$str$26
	.align		8
        /*0080*/ 	.dword	$str$27
	.align		8
        /*0088*/ 	.dword	$str$28


//--------------------- .text._ZN7cutlass13device_kernelINS_4gemm6kernel13GemmUniversalIN4cute5tupleIJiiiiEEENS1_10collective13CollectiveMmaINS1_46MainloopSm100TmaUmmaWarpSpecializedBlockScaledILi4ELi2ELi1ENS5_IJNS4_1CILi4EEENSA_ILi2EEENSA_ILi1EEEEEEEENS5_IJNSA_ILi256EEESG_NSA_ILi128EEEEEENS5_IJNS_12float_e5m2_tENS_13float_ue8m0_tEEEENS5_IJNS5_IJlSD_lEEENS4_6LayoutINS5_IJNS5_IJNS5_IJNSA_ILi32EEESB_EEEiEEESQ_NS5_IJSD_iEEEEEENS5_IJNS5_IJNS5_IJNSA_ILi16EEESB_EEEiEEENS5_IJNS5_IJNSA_ILi0EEESD_EEENSA_ILi512EEEEEENS5_IJSW_iEEEEEEEEEEESL_S13_NS4_8TiledMMAINS4_8MMA_AtomIJNS4_27SM100_MMA_MXF8F6F4_2x1SM_SSISJ_SJ_fSK_Li256ELi256ELNS4_4UMMA5MajorE0ELS18_0ELNS17_7ScaleInE0ELS19_0EEEEEENSN_INS5_IJSD_SD_SD_EEENS5_IJSW_SW_SW_EEEEENS5_IJNS4_10UnderscoreES1F_S1F_EEEEENS5_IJNS4_28SM100_TMA_2SM_LOAD_MULTICASTES1I_EEENS5_IJNS4_14ComposedLayoutINS4_7SwizzleILi3ELi4ELi3EEENS4_18smem_ptr_flag_bitsILi8EEENSN_INS5_IJNSA_ILi8EEESH_EEENS5_IJSH_SD_EEEEEEENSN_INS5_IJNS5_IJNS5_IJSP_SD_EEENS5_IJSO_SD_EEEEEESD_NS5_IJSB_SD_EEEEEENS5_IJNS5_IJNS5_IJSU_SY_EEESX_EEESW_NS5_IJSD_SY_EEEEEEEEEEEvNS4_8identityES1J_NS5_IJS1T_NSN_INS5_IJNS5_IJNS5_IJSP_SC_EEES1V_EEESD_S1X_EEENS5_IJS20_SW_NS5_IJSD_NSA_ILi1024EEEEEEEEEEEEEEvS25_EENS_8epilogue10collective18CollectiveEpilogueINS2F_23Sm100TmaWarpSpecializedILi4ELi2ELi64ELb1ELb0EEEJNS5_IJSH_SG_SH_EEENS5_IJNSN_ISH_SD_EENSN_INSA_ILi64EEESD_EEEEENS_10bfloat16_tESM_S2P_SM_NS2F_6fusion15FusionCallbacksIS2J_NS2Q_17LinearCombinationIS2P_fS2P_fLNS_15FloatRoundStyleE2EEES2K_S2O_JEEENS4_5SM1004TMEM4LOAD26SM100_TMEM_LOAD_32dp32b64xENS4_13SM90_TMA_LOADENS1K_IS1M_NS1N_ILi16EEENSN_INS5_IJS1P_S2M_EEENS5_IJS2M_SD_EEEEEEENS4_39AutoVectorizingCopyWithAssumedAlignmentILi128EEENS4_14SM90_TMA_STOREES35_S37_S37_EEEvvEEEEvNT_6ParamsE --------------------------
	.section	.text._ZN7cutlass13device_kernelINS_4gemm6kernel13GemmUniversalIN4cute5tupleIJiiiiEEENS1_10collective13CollectiveMmaINS1_46MainloopSm100TmaUmmaWarpSpecializedBlockScaledILi4ELi2ELi1ENS5_IJNS4_1CILi4EEENSA_ILi2EEENSA_ILi1EEEEEEEENS5_IJNSA_ILi256EEESG_NSA_ILi128EEEEEENS5_IJNS_12float_e5m2_tENS_13float_ue8m0_tEEEENS5_IJNS5_IJlSD_lEEENS4_6LayoutINS5_IJNS5_IJNS5_IJNSA_ILi32EEESB_EEEiEEESQ_NS5_IJSD_iEEEEEENS5_IJNS5_IJNS5_IJNSA_ILi16EEESB_EEEiEEENS5_IJNS5_IJNSA_ILi0EEESD_EEENSA_ILi512EEEEEENS5_IJSW_iEEEEEEEEEEESL_S13_NS4_8TiledMMAINS4_8MMA_AtomIJNS4_27SM100_MMA_MXF8F6F4_2x1SM_SSISJ_SJ_fSK_Li256ELi256ELNS4_4UMMA5MajorE0ELS18_0ELNS17_7ScaleInE0ELS19_0EEEEEENSN_INS5_IJSD_SD_SD_EEENS5_IJSW_SW_SW_EEEEENS5_IJNS4_10UnderscoreES1F_S1F_EEEEENS5_IJNS4_28SM100_TMA_2SM_LOAD_MULTICASTES1I_EEENS5_IJNS4_14ComposedLayoutINS4_7SwizzleILi3ELi4ELi3EEENS4_18smem_ptr_flag_bitsILi8EEENSN_INS5_IJNSA_ILi8EEESH_EEENS5_IJSH_SD_EEEEEEENSN_INS5_IJNS5_IJNS5_IJSP_SD_EEENS5_IJSO_SD_EEEEEESD_NS5_IJSB_SD_EEEEEENS5_IJNS5_IJNS5_IJSU_SY_EEESX_EEESW_NS5_IJSD_SY_EEEEEEEEEEEvNS4_8identityES1J_NS5_IJS1T_NSN_INS5_IJNS5_IJNS5_IJSP_SC_EEES1V_EEESD_S1X_EEENS5_IJS20_SW_NS5_IJSD_NSA_ILi1024EEEEEEEEEEEEEEvS25_EENS_8epilogue10collective18CollectiveEpilogueINS2F_23Sm100TmaWarpSpecializedILi4ELi2ELi64ELb1ELb0EEEJNS5_IJSH_SG_SH_EEENS5_IJNSN_ISH_SD_EENSN_INSA_ILi64EEESD_EEEEENS_10bfloat16_tESM_S2P_SM_NS2F_6fusion15FusionCallbacksIS2J_NS2Q_17LinearCombinationIS2P_fS2P_fLNS_15FloatRoundStyleE2EEES2K_S2O_JEEENS4_5SM1004TMEM4LOAD26SM100_TMEM_LOAD_32dp32b64xENS4_13SM90_TMA_LOADENS1K_IS1M_NS1N_ILi16EEENSN_INS5_IJS1P_S2M_EEENS5_IJS2M_SD_EEEEEEENS4_39AutoVectorizingCopyWithAssumedAlignmentILi128EEENS4_14SM90_TMA_STOREES35_S37_S37_EEEvvEEEEvNT_6ParamsE,"ax",@progbits
	.align	128
.text._ZN7cutlass13device_kernelINS_4gemm6kernel13GemmUniversalIN4cute5tupleIJiiiiEEENS1_10collective13CollectiveMmaINS1_46MainloopSm100TmaUmmaWarpSpecializedBlockScaledILi4ELi2ELi1ENS5_IJNS4_1CILi4EEENSA_ILi2EEENSA_ILi1EEEEEEEENS5_IJNSA_ILi256EEESG_NSA_ILi128EEEEEENS5_IJNS_12float_e5m2_tENS_13float_ue8m0_tEEEENS5_IJNS5_IJlSD_lEEENS4_6LayoutINS5_IJNS5_IJNS5_IJNSA_ILi32EEESB_EEEiEEESQ_NS5_IJSD_iEEEEEENS5_IJNS5_IJNS5_IJNSA_ILi16EEESB_EEEiEEENS5_IJNS5_IJNSA_ILi0EEESD_EEENSA_ILi512EEEEEENS5_IJSW_iEEEEEEEEEEESL_S13_NS4_8TiledMMAINS4_8MMA_AtomIJNS4_27SM100_MMA_MXF8F6F4_2x1SM_SSISJ_SJ_fSK_Li256ELi256ELNS4_4UMMA5MajorE0ELS18_0ELNS17_7ScaleInE0ELS19_0EEEEEENSN_INS5_IJSD_SD_SD_EEENS5_IJSW_SW_SW_EEEEENS5_IJNS4_10UnderscoreES1F_S1F_EEEEENS5_IJNS4_28SM100_TMA_2SM_LOAD_MULTICASTES1I_EEENS5_IJNS4_14ComposedLayoutINS4_7SwizzleILi3ELi4ELi3EEENS4_18smem_ptr_flag_bitsILi8EEENSN_INS5_IJNSA_ILi8EEESH_EEENS5_IJSH_SD_EEEEEEENSN_INS5_IJNS5_IJNS5_IJSP_SD_EEENS5_IJSO_SD_EEEEEESD_NS5_IJSB_SD_EEEEEENS5_IJNS5_IJNS5_IJSU_SY_EEESX_EEESW_NS5_IJSD_SY_EEEEEEEEEEEvNS4_8identityES1J_NS5_IJS1T_NSN_INS5_IJNS5_IJNS5_IJSP_SC_EEES1V_EEESD_S1X_EEENS5_IJS20_SW_NS5_IJSD_NSA_ILi1024EEEEEEEEEEEEEEvS25_EENS_8epilogue10collective18CollectiveEpilogueINS2F_23Sm100TmaWarpSpecializedILi4ELi2ELi64ELb1ELb0EEEJNS5_IJSH_SG_SH_EEENS5_IJNSN_ISH_SD_EENSN_INSA_ILi64EEESD_EEEEENS_10bfloat16_tESM_S2P_SM_NS2F_6fusion15FusionCallbacksIS2J_NS2Q_17LinearCombinationIS2P_fS2P_fLNS_15FloatRoundStyleE2EEES2K_S2O_JEEENS4_5SM1004TMEM4LOAD26SM100_TMEM_LOAD_32dp32b64xENS4_13SM90_TMA_LOADENS1K_IS1M_NS1N_ILi16EEENSN_INS5_IJS1P_S2M_EEENS5_IJS2M_SD_EEEEEEENS4_39AutoVectorizingCopyWithAssumedAlignmentILi128EEENS4_14SM90_TMA_STOREES35_S37_S37_EEEvvEEEEvNT_6ParamsE:
        .type           _ZN7cutlass13device_kernelINS_4gemm6kernel13GemmUniversalIN4cute5tupleIJiiiiEEENS1_10collective13CollectiveMmaINS1_46MainloopSm100TmaUmmaWarpSpecializedBlockScaledILi4ELi2ELi1ENS5_IJNS4_1CILi4EEENSA_ILi2EEENSA_ILi1EEEEEEEENS5_IJNSA_ILi256EEESG_NSA_ILi128EEEEEENS5_IJNS_12float_e5m2_tENS_13float_ue8m0_tEEEENS5_IJNS5_IJlSD_lEEENS4_6LayoutINS5_IJNS5_IJNS5_IJNSA_ILi32EEESB_EEEiEEESQ_NS5_IJSD_iEEEEEENS5_IJNS5_IJNS5_IJNSA_ILi16EEESB_EEEiEEENS5_IJNS5_IJNSA_ILi0EEESD_EEENSA_ILi512EEEEEENS5_IJSW_iEEEEEEEEEEESL_S13_NS4_8TiledMMAINS4_8MMA_AtomIJNS4_27SM100_MMA_MXF8F6F4_2x1SM_SSISJ_SJ_fSK_Li256ELi256ELNS4_4UMMA5MajorE0ELS18_0ELNS17_7ScaleInE0ELS19_0EEEEEENSN_INS5_IJSD_SD_SD_EEENS5_IJSW_SW_SW_EEEEENS5_IJNS4_10UnderscoreES1F_S1F_EEEEENS5_IJNS4_28SM100_TMA_2SM_LOAD_MULTICASTES1I_EEENS5_IJNS4_14ComposedLayoutINS4_7SwizzleILi3ELi4ELi3EEENS4_18smem_ptr_flag_bitsILi8EEENSN_INS5_IJNSA_ILi8EEESH_EEENS5_IJSH_SD_EEEEEEENSN_INS5_IJNS5_IJNS5_IJSP_SD_EEENS5_IJSO_SD_EEEEEESD_NS5_IJSB_SD_EEEEEENS5_IJNS5_IJNS5_IJSU_SY_EEESX_EEESW_NS5_IJSD_SY_EEEEEEEEEEEvNS4_8identityES1J_NS5_IJS1T_NSN_INS5_IJNS5_IJNS5_IJSP_SC_EEES1V_EEESD_S1X_EEENS5_IJS20_SW_NS5_IJSD_NSA_ILi1024EEEEEEEEEEEEEEvS25_EENS_8epilogue10collective18CollectiveEpilogueINS2F_23Sm100TmaWarpSpecializedILi4ELi2ELi64ELb1ELb0EEEJNS5_IJSH_SG_SH_EEENS5_IJNSN_ISH_SD_EENSN_INSA_ILi64EEESD_EEEEENS_10bfloat16_tESM_S2P_SM_NS2F_6fusion15FusionCallbacksIS2J_NS2Q_17LinearCombinationIS2P_fS2P_fLNS_15FloatRoundStyleE2EEES2K_S2O_JEEENS4_5SM1004TMEM4LOAD26SM100_TMEM_LOAD_32dp32b64xENS4_13SM90_TMA_LOADENS1K_IS1M_NS1N_ILi16EEENSN_INS5_IJS1P_S2M_EEENS5_IJS2M_SD_EEEEEEENS4_39AutoVectorizingCopyWithAssumedAlignmentILi128EEENS4_14SM90_TMA_STOREES35_S37_S37_EEEvvEEEEvNT_6ParamsE,@function
        .size           _ZN7cutlass13device_kernelINS_4gemm6kernel13GemmUniversalIN4cute5tupleIJiiiiEEENS1_10collective13CollectiveMmaINS1_46MainloopSm100TmaUmmaWarpSpecializedBlockScaledILi4ELi2ELi1ENS5_IJNS4_1CILi4EEENSA_ILi2EEENSA_ILi1EEEEEEEENS5_IJNSA_ILi256EEESG_NSA_ILi128EEEEEENS5_IJNS_12float_e5m2_tENS_13float_ue8m0_tEEEENS5_IJNS5_IJlSD_lEEENS4_6LayoutINS5_IJNS5_IJNS5_IJNSA_ILi32EEESB_EEEiEEESQ_NS5_IJSD_iEEEEEENS5_IJNS5_IJNS5_IJNSA_ILi16EEESB_EEEiEEENS5_IJNS5_IJNSA_ILi0EEESD_EEENSA_ILi512EEEEEENS5_IJSW_iEEEEEEEEEEESL_S13_NS4_8TiledMMAINS4_8MMA_AtomIJNS4_27SM100_MMA_MXF8F6F4_2x1SM_SSISJ_SJ_fSK_Li256ELi256ELNS4_4UMMA5MajorE0ELS18_0ELNS17_7ScaleInE0ELS19_0EEEEEENSN_INS5_IJSD_SD_SD_EEENS5_IJSW_SW_SW_EEEEENS5_IJNS4_10UnderscoreES1F_S1F_EEEEENS5_IJNS4_28SM100_TMA_2SM_LOAD_MULTICASTES1I_EEENS5_IJNS4_14ComposedLayoutINS4_7SwizzleILi3ELi4ELi3EEENS4_18smem_ptr_flag_bitsILi8EEENSN_INS5_IJNSA_ILi8EEESH_EEENS5_IJSH_SD_EEEEEEENSN_INS5_IJNS5_IJNS5_IJSP_SD_EEENS5_IJSO_SD_EEEEEESD_NS5_IJSB_SD_EEEEEENS5_IJNS5_IJNS5_IJSU_SY_EEESX_EEESW_NS5_IJSD_SY_EEEEEEEEEEEvNS4_8identityES1J_NS5_IJS1T_NSN_INS5_IJNS5_IJNS5_IJSP_SC_EEES1V_EEESD_S1X_EEENS5_IJS20_SW_NS5_IJSD_NSA_ILi1024EEEEEEEEEEEEEEvS25_EENS_8epilogue10collective18CollectiveEpilogueINS2F_23Sm100TmaWarpSpecializedILi4ELi2ELi64ELb1ELb0EEEJNS5_IJSH_SG_SH_EEENS5_IJNSN_ISH_SD_EENSN_INSA_ILi64EEESD_EEEEENS_10bfloat16_tESM_S2P_SM_NS2F_6fusion15FusionCallbacksIS2J_NS2Q_17LinearCombinationIS2P_fS2P_fLNS_15FloatRoundStyleE2EEES2K_S2O_JEEENS4_5SM1004TMEM4LOAD26SM100_TMEM_LOAD_32dp32b64xENS4_13SM90_TMA_LOADENS1K_IS1M_NS1N_ILi16EEENSN_INS5_IJS1P_S2M_EEENS5_IJS2M_SD_EEEEEEENS4_39AutoVectorizingCopyWithAssumedAlignmentILi128EEENS4_14SM90_TMA_STOREES35_S37_S37_EEEvvEEEEvNT_6ParamsE,(.L_x_194 - _ZN7cutlass13device_kernelINS_4gemm6kernel13GemmUniversalIN4cute5tupleIJiiiiEEENS1_10collective13CollectiveMmaINS1_46MainloopSm100TmaUmmaWarpSpecializedBlockScaledILi4ELi2ELi1ENS5_IJNS4_1CILi4EEENSA_ILi2EEENSA_ILi1EEEEEEEENS5_IJNSA_ILi256EEESG_NSA_ILi128EEEEEENS5_IJNS_12float_e5m2_tENS_13float_ue8m0_tEEEENS5_IJNS5_IJlSD_lEEENS4_6LayoutINS5_IJNS5_IJNS5_IJNSA_ILi32EEESB_EEEiEEESQ_NS5_IJSD_iEEEEEENS5_IJNS5_IJNS5_IJNSA_ILi16EEESB_EEEiEEENS5_IJNS5_IJNSA_ILi0EEESD_EEENSA_ILi512EEEEEENS5_IJSW_iEEEEEEEEEEESL_S13_NS4_8TiledMMAINS4_8MMA_AtomIJNS4_27SM100_MMA_MXF8F6F4_2x1SM_SSISJ_SJ_fSK_Li256ELi256ELNS4_4UMMA5MajorE0ELS18_0ELNS17_7ScaleInE0ELS19_0EEEEEENSN_INS5_IJSD_SD_SD_EEENS5_IJSW_SW_SW_EEEEENS5_IJNS4_10UnderscoreES1F_S1F_EEEEENS5_IJNS4_28SM100_TMA_2SM_LOAD_MULTICASTES1I_EEENS5_IJNS4_14ComposedLayoutINS4_7SwizzleILi3ELi4ELi3EEENS4_18smem_ptr_flag_bitsILi8EEENSN_INS5_IJNSA_ILi8EEESH_EEENS5_IJSH_SD_EEEEEEENSN_INS5_IJNS5_IJNS5_IJSP_SD_EEENS5_IJSO_SD_EEEEEESD_NS5_IJSB_SD_EEEEEENS5_IJNS5_IJNS5_IJSU_SY_EEESX_EEESW_NS5_IJSD_SY_EEEEEEEEEEEvNS4_8identityES1J_NS5_IJS1T_NSN_INS5_IJNS5_IJNS5_IJSP_SC_EEES1V_EEESD_S1X_EEENS5_IJS20_SW_NS5_IJSD_NSA_ILi1024EEEEEEEEEEEEEEvS25_EENS_8epilogue10collective18CollectiveEpilogueINS2F_23Sm100TmaWarpSpecializedILi4ELi2ELi64ELb1ELb0EEEJNS5_IJSH_SG_SH_EEENS5_IJNSN_ISH_SD_EENSN_INSA_ILi64EEESD_EEEEENS_10bfloat16_tESM_S2P_SM_NS2F_6fusion15FusionCallbacksIS2J_NS2Q_17LinearCombinationIS2P_fS2P_fLNS_15FloatRoundStyleE2EEES2K_S2O_JEEENS4_5SM1004TMEM4LOAD26SM100_TMEM_LOAD_32dp32b64xENS4_13SM90_TMA_LOADENS1K_IS1M_NS1N_ILi16EEENSN_INS5_IJS1P_S2M_EEENS5_IJS2M_SD_EEEEEEENS4_39AutoVectorizingCopyWithAssumedAlignmentILi128EEENS4_14SM90_TMA_STOREES35_S37_S37_EEEvvEEEEvNT_6ParamsE)
        .other          _ZN7cutlass13device_kernelINS_4gemm6kernel13GemmUniversalIN4cute5tupleIJiiiiEEENS1_10collective13CollectiveMmaINS1_46MainloopSm100TmaUmmaWarpSpecializedBlockScaledILi4ELi2ELi1ENS5_IJNS4_1CILi4EEENSA_ILi2EEENSA_ILi1EEEEEEEENS5_IJNSA_ILi256EEESG_NSA_ILi128EEEEEENS5_IJNS_12float_e5m2_tENS_13float_ue8m0_tEEEENS5_IJNS5_IJlSD_lEEENS4_6LayoutINS5_IJNS5_IJNS5_IJNSA_ILi32EEESB_EEEiEEESQ_NS5_IJSD_iEEEEEENS5_IJNS5_IJNS5_IJNSA_ILi16EEESB_EEEiEEENS5_IJNS5_IJNSA_ILi0EEESD_EEENSA_ILi512EEEEEENS5_IJSW_iEEEEEEEEEEESL_S13_NS4_8TiledMMAINS4_8MMA_AtomIJNS4_27SM100_MMA_MXF8F6F4_2x1SM_SSISJ_SJ_fSK_Li256ELi256ELNS4_4UMMA5MajorE0ELS18_0ELNS17_7ScaleInE0ELS19_0EEEEEENSN_INS5_IJSD_SD_SD_EEENS5_IJSW_SW_SW_EEEEENS5_IJNS4_10UnderscoreES1F_S1F_EEEEENS5_IJNS4_28SM100_TMA_2SM_LOAD_MULTICASTES1I_EEENS5_IJNS4_14ComposedLayoutINS4_7SwizzleILi3ELi4ELi3EEENS4_18smem_ptr_flag_bitsILi8EEENSN_INS5_IJNSA_ILi8EEESH_EEENS5_IJSH_SD_EEEEEEENSN_INS5_IJNS5_IJNS5_IJSP_SD_EEENS5_IJSO_SD_EEEEEESD_NS5_IJSB_SD_EEEEEENS5_IJNS5_IJNS5_IJSU_SY_EEESX_EEESW_NS5_IJSD_SY_EEEEEEEEEEEvNS4_8identityES1J_NS5_IJS1T_NSN_INS5_IJNS5_IJNS5_IJSP_SC_EEES1V_EEESD_S1X_EEENS5_IJS20_SW_NS5_IJSD_NSA_ILi1024EEEEEEEEEEEEEEvS25_EENS_8epilogue10collective18CollectiveEpilogueINS2F_23Sm100TmaWarpSpecializedILi4ELi2ELi64ELb1ELb0EEEJNS5_IJSH_SG_SH_EEENS5_IJNSN_ISH_SD_EENSN_INSA_ILi64EEESD_EEEEENS_10bfloat16_tESM_S2P_SM_NS2F_6fusion15FusionCallbacksIS2J_NS2Q_17LinearCombinationIS2P_fS2P_fLNS_15FloatRoundStyleE2EEES2K_S2O_JEEENS4_5SM1004TMEM4LOAD26SM100_TMEM_LOAD_32dp32b64xENS4_13SM90_TMA_LOADENS1K_IS1M_NS1N_ILi16EEENSN_INS5_IJS1P_S2M_EEENS5_IJS2M_SD_EEEEEEENS4_39AutoVectorizingCopyWithAssumedAlignmentILi128EEENS4_14SM90_TMA_STOREES35_S37_S37_EEEvvEEEEvNT_6ParamsE,@"STO_CUDA_ENTRY STV_DEFAULT"
_ZN7cutlass13device_kernelINS_4gemm6kernel13GemmUniversalIN4cute5tupleIJiiiiEEENS1_10collective13CollectiveMmaINS1_46MainloopSm100TmaUmmaWarpSpecializedBlockScaledILi4ELi2ELi1ENS5_IJNS4_1CILi4EEENSA_ILi2EEENSA_ILi1EEEEEEEENS5_IJNSA_ILi256EEESG_NSA_ILi128EEEEEENS5_IJNS_12float_e5m2_tENS_13float_ue8m0_tEEEENS5_IJNS5_IJlSD_lEEENS4_6LayoutINS5_IJNS5_IJNS5_IJNSA_ILi32EEESB_EEEiEEESQ_NS5_IJSD_iEEEEEENS5_IJNS5_IJNS5_IJNSA_ILi16EEESB_EEEiEEENS5_IJNS5_IJNSA_ILi0EEESD_EEENSA_ILi512EEEEEENS5_IJSW_iEEEEEEEEEEESL_S13_NS4_8TiledMMAINS4_8MMA_AtomIJNS4_27SM100_MMA_MXF8F6F4_2x1SM_SSISJ_SJ_fSK_Li256ELi256ELNS4_4UMMA5MajorE0ELS18_0ELNS17_7ScaleInE0ELS19_0EEEEEENSN_INS5_IJSD_SD_SD_EEENS5_IJSW_SW_SW_EEEEENS5_IJNS4_10UnderscoreES1F_S1F_EEEEENS5_IJNS4_28SM100_TMA_2SM_LOAD_MULTICASTES1I_EEENS5_IJNS4_14ComposedLayoutINS4_7SwizzleILi3ELi4ELi3EEENS4_18smem_ptr_flag_bitsILi8EEENSN_INS5_IJNSA_ILi8EEESH_EEENS5_IJSH_SD_EEEEEEENSN_INS5_IJNS5_IJNS5_IJSP_SD_EEENS5_IJSO_SD_EEEEEESD_NS5_IJSB_SD_EEEEEENS5_IJNS5_IJNS5_IJSU_SY_EEESX_EEESW_NS5_IJSD_SY_EEEEEEEEEEEvNS4_8identityES1J_NS5_IJS1T_NSN_INS5_IJNS5_IJNS5_IJSP_SC_EEES1V_EEESD_S1X_EEENS5_IJS20_SW_NS5_IJSD_NSA_ILi1024EEEEEEEEEEEEEEvS25_EENS_8epilogue10collective18CollectiveEpilogueINS2F_23Sm100TmaWarpSpecializedILi4ELi2ELi64ELb1ELb0EEEJNS5_IJSH_SG_SH_EEENS5_IJNSN_ISH_SD_EENSN_INSA_ILi64EEESD_EEEEENS_10bfloat16_tESM_S2P_SM_NS2F_6fusion15FusionCallbacksIS2J_NS2Q_17LinearCombinationIS2P_fS2P_fLNS_15FloatRoundStyleE2EEES2K_S2O_JEEENS4_5SM1004TMEM4LOAD26SM100_TMEM_LOAD_32dp32b64xENS4_13SM90_TMA_LOADENS1K_IS1M_NS1N_ILi16EEENSN_INS5_IJS1P_S2M_EEENS5_IJS2M_SD_EEEEEEENS4_39AutoVectorizingCopyWithAssumedAlignmentILi128EEENS4_14SM90_TMA_STOREES35_S37_S37_EEEvvEEEEvNT_6ParamsE:
[----:B------:R-:W1:Y:S01]  /*0000*/  LDC R1, c[0x0][0x37c] ;  /* 0x0000df00ff017b82 */ /* 0x000e620000000800 */
[----:B------:R-:W2:Y:S01]  /*0010*/  S2R R154, SR_TID.X ;  /* 0x00000000009a7919 */ /* 0x000ea20000002100 */
[----:B------:R-:W3:Y:S06]  /*0020*/  LDCU.64 UR12, c[0x0][0xc90] ;  /* 0x00019200ff0c77ac */ /* 0x000eec0008000a00 */
[----:B------:R-:W4:Y:S01]  /*0030*/  S2UR UR4, SR_CgaCtaId ;  /* 0x00000000000479c3 */ /* 0x000f220000008800 */
[----:B------:R-:W-:Y:S02]  /*0040*/  PRMT R142, RZ, 0x7610, R142 ;  /* 0x00007610ff8e7816 */ /* 0x000fe4000000008e */
[----:B------:R-:W-:-:S02]  /*0050*/  ELECT P0, URZ, PT ;  /* 0x0000000000ff782f */ /* 0x000fc40003800000 */
[----:B---3--:R-:W-:-:S04]  /*0060*/  ISETP.NE.U32.AND P1, PT, RZ, UR12, PT ;  /* 0x0000000cff007c0c */ /* 0x008fc8000bf25070 */
[----:B------:R-:W-:Y:S01]  /*0070*/  ISETP.NE.AND.EX P2, PT, RZ, UR13, PT, P1 ;  /* 0x0000000dff007c0c */ /* 0x000fe2000bf45310 */
[----:B----4-:R-:W-:Y:S01]  /*0080*/  ULOP3.LUT UR31, UR4, 0x1, URZ, 0xc0, !UPT ;  /* 0x00000001041f7892 */ /* 0x010fe2000f8ec0ff */
[----:B--2---:R-:W-:-:S05]  /*0090*/  SHF.R.U32.HI R143, RZ, 0x5, R154 ;  /* 0x00000005ff8f7819 */ /* 0x004fca000001169a */
[----:B------:R-:W2:Y:S02]  /*00a0*/  SHFL.IDX PT, R0, R143, RZ, 0x1f ;  /* 0x00001fff8f007589 */ /* 0x000ea400000e0000 */
[----:B--2---:R-:W-:-:S04]  /*00b0*/  R2UR UR17, R0 ;  /* 0x00000000001172ca */ /* 0x004fc800000e0000 */
[----:B-1----:R-:W-:Y:S11]  /*00c0*/  @P2 BRA `(.L_x_0) ;  /* 0x0000000000302947 */ /* 0x002ff60003800000 */
[----:B------:R-:W1:Y:S02]  /*00d0*/  LDCU.64 UR4, c[0x0][0xc88] ;  /* 0x00019100ff0477ac */ /* 0x000e640008000a00 */
[----:B-1----:R-:W-:-:S04]  /*00e0*/  UISETP.NE.U32.AND UP0, UPT, UR4, URZ, UPT ;  /* 0x000000ff0400728c */ /* 0x002fc8000bf05070 */
[----:B------:R-:W-:-:S09]  /*00f0*/  UISETP.NE.AND.EX UP0, UPT, UR5, URZ, UPT, UP0 ;  /* 0x000000ff0500728c */ /* 0x000fd2000bf05300 */
[----:B------:R-:W-:Y:S05]  /*0100*/  BRA.U !UP0, `(.L_x_1) ;  /* 0x0000000108147547 */ /* 0x000fea000b800000 */
[----:B------:R-:W1:Y:S01]  /*0110*/  LDC.64 R2, c[0x0][0xc88] ;  /* 0x00032200ff027b82 */ /* 0x000e620000000a00 */
[----:B------:R-:W1:Y:S02]  /*0120*/  LDCU.64 UR4, c[0x0][0x358] ;  /* 0x00006b00ff0477ac */ /* 0x000e640008000a00 */
[----:B-1----:R1:W5:Y:S01]  /*0130*/  LDG.E R71, desc[UR4][R2.64] ;  /* 0x0000000402477981 */ /* 0x002362000c1e1900 */
[----:B------:R-:W-:Y:S01]  /*0140*/  HFMA2 R142, -RZ, RZ, 0, 5.9604644775390625e-08 ;  /* 0x00000001ff8e7431 */ /* 0x000fe200000001ff */
[----:B------:R-:W-:Y:S05]  /*0150*/  BRA `(.L_x_0) ;  /* 0x00000000000c7947 */ /* 0x000fea0003800000 */
.L_x_1:
[----:B------:R-:W1:Y:S01]  /*0160*/  LDCU UR4, c[0x0][0xc80] ;  /* 0x00019000ff0477ac */ /* 0x000e620008000800 */
[----:B------:R-:W-:Y:S01]  /*0170*/  HFMA2 R142, -RZ, RZ, 0, 5.9604644775390625e-08 ;  /* 0x00000001ff8e7431 */ /* 0x000fe200000001ff */
[----:B-1----:R-:W-:-:S07]  /*0180*/  MOV R71, UR4 ;  /* 0x0000000400477c02 */ /* 0x002fce0008000f00 */
.L_x_0:
[----:B------:R-:W2:Y:S02]  /*0190*/  LDCU.64 UR4, c[0x0][0xcb0] ;  /* 0x00019600ff0477ac */ /* 0x000ea40008000a00 */
[----:B--2---:R-:W-:-:S04]  /*01a0*/  UISETP.NE.U32.AND UP0, UPT, UR4, URZ, UPT ;  /* 0x000000ff0400728c */ /* 0x004fc8000bf05070 */
[----:B------:R-:W-:-:S09]  /*01b0*/  UISETP.NE.AND.EX UP0, UPT, UR5, URZ, UPT, UP0 ;  /* 0x000000ff0500728c */ /* 0x000fd2000bf05300 */
[----:B------:R-:W-:Y:S05]  /*01c0*/  BRA.U UP0, `(.L_x_2) ;  /* 0x0000000100287547 */ /* 0x000fea000b800000 */
[----:B------:R-:W2:Y:S02]  /*01d0*/  LDCU.64 UR4, c[0x0][0xca8] ;  /* 0x00019500ff0477ac */ /* 0x000ea40008000a00 */
[----:B--2---:R-:W-:-:S04]  /*01e0*/  UISETP.NE.U32.AND UP0, UPT, UR4, URZ, UPT ;  /* 0x000000ff0400728c */ /* 0x004fc8000bf05070 */
[----:B------:R-:W-:-:S09]  /*01f0*/  UISETP.NE.AND.EX UP0, UPT, UR5, URZ, UPT, UP0 ;  /* 0x000000ff0500728c */ /* 0x000fd2000bf05300 */
[----:B------:R-:W-:Y:S05]  /*0200*/  BRA.U !UP0, `(.L_x_3) ;  /* 0x0000000108107547 */ /* 0x000fea000b800000 */
[----:B------:R-:W2:Y:S01]  /*0210*/  LDC.64 R68, c[0x0][0xca8] ;  /* 0x00032a00ff447b82 */ /* 0x000ea20000000a00 */
[----:B------:R-:W2:Y:S02]  /*0220*/  LDCU.64 UR4, c[0x0][0x358] ;  /* 0x00006b00ff0477ac */ /* 0x000ea40008000a00 */
[----:B--2---:R2:W5:Y:S01]  /*0230*/  LDG.E R68, desc[UR4][R68.64] ;  /* 0x0000000444447981 */ /* 0x004562000c1e1900 */
[----:B------:R-:W-:Y:S05]  /*0240*/  BRA `(.L_x_2) ;  /* 0x0000000000087947 */ /* 0x000fea0003800000 */
.L_x_3:
[----:B------:R-:W2:Y:S02]  /*0250*/  LDCU UR4, c[0x0][0xca0] ;  /* 0x00019400ff0477ac */ /* 0x000ea40008000800 */
[----:B--2---:R-:W-:Y:S02]  /*0260*/  MOV R68, UR4 ;  /* 0x0000000400447c02 */ /* 0x004fe40008000f00 */
.L_x_2:
[----:B------:R-:W-:Y:S01]  /*0270*/  IMAD.U32 R0, RZ, RZ, UR17 ;  /* 0x00000011ff007e24 */ /* 0x000fe2000f8e00ff */
[----:B------:R-:W-:Y:S04]  /*0280*/  BSSY.RECONVERGENT B0, `(.L_x_4) ;  /* 0x0000012000007945 */ /* 0x000fe80003800200 */
[C---:B------:R-:W-:Y:S02]  /*0290*/  ISETP.NE.OR P3, PT, R0.reuse, 0x1, !P0 ;  /* 0x000000010000780c */ /* 0x040fe40004765670 */
[----:B------:R-:W-:-:S11]  /*02a0*/  ISETP.NE.OR P2, PT, R0, 0x3, !P0 ;  /* 0x000000030000780c */ /* 0x000fd60004745670 */
[----:B------:R-:W-:Y:S05]  /*02b0*/  @P3 BRA `(.L_x_5) ;  /* 0x0000000000383947 */ /* 0x000fea0003800000 */
[----:B------:R-:W3:Y:S02]  /*02c0*/  LDCU.64 UR4, c[0x0][0x348] ;  /* 0x00006900ff0477ac */ /* 0x000ee40008000a00 */
[----:B---3--:R-:W-:Y:S02]  /*02d0*/  UIADD3 UR10, UP3, UPT, UR4, 0x80, URZ ;  /* 0x00000080040a7890 */ /* 0x008fe4000ff7e0ff */
[----:B------:R-:W-:Y:S02]  /*02e0*/  UIADD3 UR8, UP2, UPT, UR4, 0x180, URZ ;  /* 0x0000018004087890 */ /* 0x000fe4000ff5e0ff */
[----:B------:R-:W-:Y:S02]  /*02f0*/  UIADD3 UR6, UP1, UPT, UR4, 0x280, URZ ;  /* 0x0000028004067890 */ /* 0x000fe4000ff3e0ff */
[----:B------:R-:W-:Y:S02]  /*0300*/  UIADD3 UR4, UP0, UPT, UR4, 0x380, URZ ;  /* 0x0000038004047890 */ /* 0x000fe4000ff1e0ff */
[----:B------:R-:W-:-:S02]  /*0310*/  UIADD3.X UR11, UPT, UPT, URZ, UR5, URZ, UP3, !UPT ;  /* 0x00000005ff0b7290 */ /* 0x000fc40009ffe4ff */
[----:B------:R-:W-:Y:S02]  /*0320*/  UIADD3.X UR9, UPT, UPT, URZ, UR5, URZ, UP2, !UPT ;  /* 0x00000005ff097290 */ /* 0x000fe400097fe4ff */
[----:B------:R-:W-:Y:S02]  /*0330*/  UIADD3.X UR7, UPT, UPT, URZ, UR5, URZ, UP1, !UPT ;  /* 0x00000005ff077290 */ /* 0x000fe40008ffe4ff */
[----:B------:R-:W-:-:S03]  /*0340*/  UIADD3.X UR5, UPT, UPT, URZ, UR5, URZ, UP0, !UPT ;  /* 0x00000005ff057290 */ /* 0x000fc600087fe4ff */
[----:B------:R3:W-:Y:S02]  /*0350*/  UTMACCTL.PF [UR10] ;  /* 0x000000000a0079b9 */ /* 0x0007e40008040000 */
[----:B------:R3:W-:Y:S02]  /*0360*/  UTMACCTL.PF [UR8] ;  /* 0x00000000080079b9 */ /* 0x0007e40008040000 */
[----:B------:R3:W-:Y:S02]  /*0370*/  UTMACCTL.PF [UR6] ;  /* 0x00000000060079b9 */ /* 0x0007e40008040000 */
[----:B------:R3:W-:Y:S02]  /*0380*/  UTMACCTL.PF [UR4] ;  /* 0x00000000040079b9 */ /* 0x0007e40008040000 */
[----:B---3--:R-:W-:Y:S01]  /*0390*/  NOP ;  /* 0x0000000000007918 */ /* 0x008fe20000000000 */
.L_x_5:
[----:B------:R-:W-:Y:S05]  /*03a0*/  BSYNC.RECONVERGENT B0 ;  /* 0x0000000000007941 */ /* 0x000fea0003800200 */
.L_x_4:
[----:B------:R-:W-:Y:S04]  /*03b0*/  BSSY.RECONVERGENT B0, `(.L_x_6) ;  /* 0x000000a000007945 */ /* 0x000fe80003800200 */
[----:B------:R-:W-:Y:S05]  /*03c0*/  @P2 BRA `(.L_x_7) ;  /* 0x0000000000202947 */ /* 0x000fea0003800000 */
[----:B------:R-:W3:Y:S02]  /*03d0*/  LDCU.64 UR4, c[0x0][0x348] ;  /* 0x00006900ff0477ac */ /* 0x000ee40008000a00 */
[----:B---3--:R-:W-:Y:S02]  /*03e0*/  UIADD3 UR6, UP1, UPT, UR4, 0x980, URZ ;  /* 0x0000098004067890 */ /* 0x008fe4000ff3e0ff */
[----:B------:R-:W-:Y:S02]  /*03f0*/  UIADD3 UR4, UP0, UPT, UR4, 0xa80, URZ ;  /* 0x00000a8004047890 */ /* 0x000fe4000ff1e0ff */
[----:B------:R-:W-:Y:S02]  /*0400*/  UIADD3.X UR7, UPT, UPT, URZ, UR5, URZ, UP1, !UPT ;  /* 0x00000005ff077290 */ /* 0x000fe40008ffe4ff */
[----:B------:R-:W-:-:S07]  /*0410*/  UIADD3.X UR5, UPT, UPT, URZ, UR5, URZ, UP0, !UPT ;  /* 0x00000005ff057290 */ /* 0x000fce00087fe4ff */
[----:B------:R3:W-:Y:S02]  /*0420*/  UTMACCTL.PF [UR6] ;  /* 0x00000000060079b9 */ /* 0x0007e40008040000 */
[----:B------:R3:W-:Y:S02]  /*0430*/  UTMACCTL.PF [UR4] ;  /* 0x00000000040079b9 */ /* 0x0007e40008040000 */
[----:B---3--:R-:W-:Y:S01]  /*0440*/  NOP ;  /* 0x0000000000007918 */ /* 0x008fe20000000000 */
.L_x_7:
[----:B------:R-:W-:Y:S05]  /*0450*/  BSYNC.RECONVERGENT B0 ;  /* 0x0000000000007941 */ /* 0x000fea0003800200 */
.L_x_6:
[----:B------:R-:W3:Y:S01]  /*0460*/  LDCU.64 UR4, c[0x0][0xc88] ;  /* 0x00019100ff0477ac */ /* 0x000ee20008000a00 */
[----:B------:R-:W-:Y:S01]  /*0470*/  ISETP.NE.AND.EX P1, PT, RZ, UR13, PT, P1 ;  /* 0x0000000dff007c0c */ /* 0x000fe2000bf25310 */
[----:B------:R-:W-:Y:S01]  /*0480*/  UPLOP3.LUT UP5, UPT, UPT, UPT, UPT, 0x80, 0x8 ;  /* 0x000000000008789c */ /* 0x000fe20003faf070 */
[----:B---3--:R-:W-:-:S04]  /*0490*/  ISETP.NE.U32.AND P2, PT, RZ, UR4, PT ;  /* 0x00000004ff007c0c */ /* 0x008fc8000bf45070 */
[----:B------:R-:W-:-:S13]  /*04a0*/  ISETP.NE.AND.EX P2, PT, RZ, UR5, PT, P2 ;  /* 0x00000005ff007c0c */ /* 0x000fda000bf45320 */
[----:B------:R-:W-:Y:S05]  /*04b0*/  @P2 BRA P1, `(.L_x_8) ;  /* 0x0000000000282947 */ /* 0x000fea0000800000 */
[----:B------:R-:W-:Y:S01]  /*04c0*/  UISETP.NE.U32.AND UP0, UPT, UR12, URZ, UPT ;  /* 0x000000ff0c00728c */ /* 0x000fe2000bf05070 */
[----:B-----5:R-:W-:Y:S01]  /*04d0*/  FSETP.NEU.AND P1, PT, R71, RZ, PT ;  /* 0x000000ff4700720b */ /* 0x020fe20003f2d000 */
[----:B------:R-:W-:Y:S02]  /*04e0*/  UISETP.NE.U32.AND UP2, UPT, UR4, URZ, UPT ;  /* 0x000000ff0400728c */ /* 0x000fe4000bf45070 */
[----:B------:R-:W-:Y:S02]  /*04f0*/  UISETP.NE.AND.EX UP1, UPT, UR13, URZ, UPT, UP0 ;  /* 0x000000ff0d00728c */ /* 0x000fe4000bf25300 */
[----:B------:R-:W-:-:S04]  /*0500*/  UISETP.NE.AND.EX UP0, UPT, UR5, URZ, UPT, UP2 ;  /* 0x000000ff0500728c */ /* 0x000fc8000bf05320 */
[----:B------:R-:W-:-:S04]  /*0510*/  USEL UR4, URZ, 0xffffffff, UP0 ;  /* 0xffffffffff047887 */ /* 0x000fc80008000000 */
[----:B------:R-:W-:Y:S01]  /*0520*/  VOTEU.ANY UP0, P1 ;  /* 0x0000000000ff7886 */ /* 0x000fe20000800100 */
[----:B------:R-:W-:-:S04]  /*0530*/  @!UP1 USEL UR4, URZ, 0xffffffff, UP0 ;  /* 0xffffffffff049887 */ /* 0x000fc80008000000 */
[----:B------:R-:W-:-:S04]  /*0540*/  ULOP3.LUT UR4, UR4, 0x1, URZ, 0xc0, !UPT ;  /* 0x0000000104047892 */ /* 0x000fc8000f8ec0ff */
[----:B------:R-:W-:-:S11]  /*0550*/  UISETP.NE.U32.AND UP5, UPT, UR4, 0x1, UPT ;  /* 0x000000010400788c */ /* 0x000fd6000bfa5070 */
.L_x_8:
[----:B------:R-:W3:Y:S01]  /*0560*/  SHFL.IDX PT, R0, R143, RZ, 0x1f ;  /* 0x00001fff8f007589 */ /* 0x000ee200000e0000 */
[----:B------:R-:W-:-:S04]  /*0570*/  UISETP.NE.AND UP0, UPT, UR17, 0x2, UPT ;  /* 0x000000021100788c */ /* 0x000fc8000bf05270 */
[----:B------:R-:W-:Y:S02]  /*0580*/  UISETP.EQ.AND UP1, UPT, UR31, URZ, !UP0 ;  /* 0x000000ff1f00728c */ /* 0x000fe4000c722270 */
[----:B------:R-:W-:-:S04]  /*0590*/  USEL UR52, URZ, 0x1, UP0 ;  /* 0x00000001ff347887 */ /* 0x000fc80008000000 */
[----:B------:R-:W-:Y:S02]  /*05a0*/  PLOP3.LUT P4, PT, P0, PT, UP1, 0x80, 0x8 ;  /* 0x000000000008781c */ /* 0x000fe4000078f018 */
[----:B---3--:R-:W-:-:S13]  /*05b0*/  ISETP.NE.AND P1, PT, R0, RZ, PT ;  /* 0x000000ff0000720c */ /* 0x008fda0003f25270 */
[----:B------:R-:W-:Y:S05]  /*05c0*/  @P1 BRA `(.L_x_9) ;  /* 0x0000000000581947 */ /* 0x000fea0003800000 */
[----:B------:R-:W3:Y:S01]  /*05d0*/  S2UR UR5, SR_CgaCtaId ;  /* 0x00000000000579c3 */ /* 0x000ee20000008800 */
[----:B------:R-:W-:Y:S01]  /*05e0*/  UMOV UR4, 0x400 ;  /* 0x0000040000047882 */ /* 0x000fe20000000000 */
[----:B------:R-:W-:Y:S01]  /*05f0*/  UMOV UR8, 0x1 ;  /* 0x0000000100087882 */ /* 0x000fe20000000000 */
[----:B------:R-:W-:Y:S01]  /*0600*/  UMOV UR6, 0x3 ;  /* 0x0000000300067882 */ /* 0x000fe20000000000 */
[----:B------:R-:W-:-:S04]  /*0610*/  UIADD3 UR8, UPT, UPT, -UR8, 0x100000, URZ ;  /* 0x0010000008087890 */ /* 0x000fc8000fffe1ff */
[----:B------:R-:W-:Y:S02]  /*0620*/  USHF.L.U32 UR9, UR8, 0xb, URZ ;  /* 0x0000000b08097899 */ /* 0x000fe400080006ff */
[----:B------:R-:W-:Y:S02]  /*0630*/  USHF.L.U32 UR8, UR8, 0x1, URZ ;  /* 0x0000000108087899 */ /* 0x000fe400080006ff */
[----:B------:R-:W-:-:S04]  /*0640*/  UIADD3 UR6, UPT, UPT, -UR6, 0x100000, URZ ;  /* 0x0010000006067890 */ /* 0x000fc8000fffe1ff */
[----:B------:R-:W-:Y:S02]  /*0650*/  USHF.L.U32 UR7, UR6, 0xb, URZ ;  /* 0x0000000b06077899 */ /* 0x000fe400080006ff */
[----:B------:R-:W-:Y:S01]  /*0660*/  USHF.L.U32 UR6, UR6, 0x1, URZ ;  /* 0x0000000106067899 */ /* 0x000fe200080006ff */
[----:B------:R-:W-:Y:S01]  /*0670*/  ELECT P1, URZ, PT ;  /* 0x0000000000ff782f */ /* 0x000fe20003820000 */
[----:B---3--:R-:W-:Y:S01]  /*0680*/  ULEA UR4, UR5, UR4, 0x18 ;  /* 0x0000000405047291 */ /* 0x008fe2000f8ec0ff */
[----:B------:R-:W3:Y:S11]  /*0690*/  FENCE.VIEW.ASYNC.S ;  /* 0x00000000000073c6 */ /* 0x000ef60000000000 */
[----:B---3--:R3:W4:Y:S01]  /*06a0*/  SYNCS.EXCH.64 URZ, [UR4], UR8 ;  /* 0x0000000804ff75b2 */ /* 0x0087220008000100 */
[----:B------:R3:W1:Y:S01]  /*06b0*/  SYNCS.EXCH.64 URZ, [UR4+0x20], UR6 ;  /* 0x0000200604ff75b2 */ /* 0x0006620008000100 */
[----:B------:R3:W1:Y:S01]  /*06c0*/  SYNCS.EXCH.64 URZ, [UR4+0x8], UR8 ;  /* 0x0000080804ff75b2 */ /* 0x0006620008000100 */
[----:B------:R3:W1:Y:S01]  /*06d0*/  SYNCS.EXCH.64 URZ, [UR4+0x28], UR6 ;  /* 0x0000280604ff75b2 */ /* 0x0006620008000100 */
[----:B------:R3:W1:Y:S01]  /*06e0*/  SYNCS.EXCH.64 URZ, [UR4+0x10], UR8 ;  /* 0x0000100804ff75b2 */ /* 0x0006620008000100 */
[----:B------:R3:W1:Y:S01]  /*06f0*/  SYNCS.EXCH.64 URZ, [UR4+0x30], UR6 ;  /* 0x0000300604ff75b2 */ /* 0x0006620008000100 */
[----:B------:R3:W1:Y:S01]  /*0700*/  SYNCS.EXCH.64 URZ, [UR4+0x18], UR8 ;  /* 0x0000180804ff75b2 */ /* 0x0006620008000100 */
[----:B------:R3:W1:Y:S01]  /*0710*/  SYNCS.EXCH.64 URZ, [UR4+0x38], UR6 ;  /* 0x0000380604ff75b2 */ /* 0x0006620008000100 */
[----:B------:R-:W-:Y:S01]  /*0720*/  NOP ;  /* 0x0000000000007918 */ /* 0x000fe20000000000 */
.L_x_9:
[----:B------:R-:W2:Y:S01]  /*0730*/  SHFL.IDX PT, R0, R143, RZ, 0x1f ;  /* 0x00001fff8f007589 */ /* 0x000ea200000e0000 */
[----:B------:R-:W-:Y:S01]  /*0740*/  NOP ;  /* 0x0000000000007918 */ /* 0x000fe20000000000 */
[----:B--2---:R-:W-:-:S13]  /*0750*/  ISETP.NE.AND P1, PT, R0, 0x1, PT ;  /* 0x000000010000780c */ /* 0x004fda0003f25270 */
[----:B------:R-:W-:Y:S05]  /*0760*/  @P1 BRA `(.L_x_10) ;  /* 0x0000000000581947 */ /* 0x000fea0003800000 */
[----:B------:R-:W2:Y:S01]  /*0770*/  S2UR UR5, SR_CgaCtaId ;  /* 0x00000000000579c3 */ /* 0x000ea20000008800 */
[----:B---3--:R-:W-:Y:S01]  /*0780*/  UMOV UR4, 0x400 ;  /* 0x0000040000047882 */ /* 0x008fe20000000000 */
        /* <DEDUP_REMOVED lines=9> */
[----:B--2---:R-:W-:Y:S01]  /*0820*/  ULEA UR4, UR5, UR4, 0x18 ;  /* 0x0000000405047291 */ /* 0x004fe2000f8ec0ff */
[----:B------:R-:W2:Y:S11]  /*0830*/  FENCE.VIEW.ASYNC.S ;  /* 0x00000000000073c6 */ /* 0x000eb60000000000 */
[----:B--2---:R2:W3:Y:S01]  /*0840*/  SYNCS.EXCH.64 URZ, [UR4+0x40], UR8 ;  /* 0x0000400804ff75b2 */ /* 0x0044e20008000100 */
        /* <DEDUP_REMOVED lines=8> */
.L_x_10:
[----:B------:R-:W4:Y:S01]  /*08d0*/  SHFL.IDX PT, R0, R143, RZ, 0x1f ;  /* 0x00001fff8f007589 */ /* 0x000f2200000e0000 */
[----:B------:R-:W-:Y:S01]  /*08e0*/  NOP ;  /* 0x0000000000007918 */ /* 0x000fe20000000000 */
[----:B----4-:R-:W-:-:S13]  /*08f0*/  ISETP.NE.AND P1, PT, R0, 0x3, PT ;  /* 0x000000030000780c */ /* 0x010fda0003f25270 */
[----:B------:R-:W-:Y:S05]  /*0900*/  @P1 BRA `(.L_x_11) ;  /* 0x0000000000301947 */ /* 0x000fea0003800000 */
[----:B--23--:R-:W2:Y:S01]  /*0910*/  S2UR UR6, SR_CgaCtaId ;  /* 0x00000000000679c3 */ /* 0x00cea20000008800 */
[----:B------:R-:W-:Y:S01]  /*0920*/  UMOV UR4, 0x400 ;  /* 0x0000040000047882 */ /* 0x000fe20000000000 */
[----:B------:R-:W-:Y:S01]  /*0930*/  UMOV UR5, 0x20 ;  /* 0x0000002000057882 */ /* 0x000fe20000000000 */
[----:B------:R-:W-:Y:S01]  /*0940*/  ELECT P1, URZ, PT ;  /* 0x0000000000ff782f */ /* 0x000fe20003820000 */
[----:B--2---:R-:W-:Y:S02]  /*0950*/  ULEA UR6, UR6, UR4, 0x18 ;  /* 0x0000000406067291 */ /* 0x004fe4000f8ec0ff */
[----:B------:R-:W-:-:S04]  /*0960*/  UIADD3 UR4, UPT, UPT, -UR5, 0x100000, URZ ;  /* 0x0010000005047890 */ /* 0x000fc8000fffe1ff */
[----:B------:R-:W-:Y:S02]  /*0970*/  USHF.L.U32 UR5, UR4, 0xb, URZ ;  /* 0x0000000b04057899 */ /* 0x000fe400080006ff */
[----:B------:R-:W-:Y:S01]  /*0980*/  USHF.L.U32 UR4, UR4, 0x1, URZ ;  /* 0x0000000104047899 */ /* 0x000fe200080006ff */
[----:B------:R-:W2:Y:S11]  /*0990*/  FENCE.VIEW.ASYNC.S ;  /* 0x00000000000073c6 */ /* 0x000eb60000000000 */
[----:B--2---:R4:W2:Y:S01]  /*09a0*/  SYNCS.EXCH.64 URZ, [UR6+0x80], UR4 ;  /* 0x0000800406ff75b2 */ /* 0x0048a20008000100 */
[----:B------:R4:W3:Y:S02]  /*09b0*/  SYNCS.EXCH.64 URZ, [UR6+0x88], UR4 ;  /* 0x0000880406ff75b2 */ /* 0x0008e40008000100 */
[----:B----4-:R-:W-:Y:S01]  /*09c0*/  NOP ;  /* 0x0000000000007918 */ /* 0x010fe20000000000 */
.L_x_11:
[----:B------:R-:W4:Y:S01]  /*09d0*/  SHFL.IDX PT, R0, R143, RZ, 0x1f ;  /* 0x00001fff8f007589 */ /* 0x000f2200000e0000 */
[----:B------:R-:W-:Y:S01]  /*09e0*/  NOP ;  /* 0x0000000000007918 */ /* 0x000fe20000000000 */
[----:B----4-:R-:W-:-:S13]  /*09f0*/  ISETP.NE.AND P1, PT, R0, 0x4, PT ;  /* 0x000000040000780c */ /* 0x010fda0003f25270 */
[----:B------:R-:W-:Y:S05]  /*0a00*/  @P1 BRA `(.L_x_12) ;  /* 0x00000000004c1947 */ /* 0x000fea0003800000 */
[----:B------:R-:W4:Y:S01]  /*0a10*/  S2UR UR5, SR_CgaCtaId ;  /* 0x00000000000579c3 */ /* 0x000f220000008800 */
[----:B--23--:R-:W-:Y:S01]  /*0a20*/  UMOV UR4, 0x720 ;  /* 0x0000072000047882 */ /* 0x00cfe20000000000 */
[----:B------:R-:W-:Y:S01]  /*0a30*/  UMOV UR6, 0x400 ;  /* 0x0000040000067882 */ /* 0x000fe20000000000 */
[----:B------:R-:W-:Y:S01]  /*0a40*/  USEL UR4, UR4, 0x620, UP5 ;  /* 0x0000062004047887 */ /* 0x000fe2000a800000 */
[----:B------:R-:W-:Y:S01]  /*0a50*/  UMOV UR8, 0x1 ;  /* 0x0000000100087882 */ /* 0x000fe20000000000 */
[----:B------:R-:W-:Y:S01]  /*0a60*/  ELECT P1, URZ, PT ;  /* 0x0000000000ff782f */ /* 0x000fe20003820000 */
[----:B------:R-:W-:-:S04]  /*0a70*/  UIADD3 UR8, UPT, UPT, -UR8, 0x100000, URZ ;  /* 0x0010000008087890 */ /* 0x000fc8000fffe1ff */
[----:B------:R-:W-:Y:S02]  /*0a80*/  USHF.L.U32 UR9, UR8, 0xb, URZ ;  /* 0x0000000b08097899 */ /* 0x000fe400080006ff */
[----:B------:R-:W-:Y:S02]  /*0a90*/  USHF.L.U32 UR8, UR8, 0x1, URZ ;  /* 0x0000000108087899 */ /* 0x000fe400080006ff */
[----:B----4-:R-:W-:Y:S02]  /*0aa0*/  ULEA UR6, UR5, UR6, 0x18 ;  /* 0x0000000605067291 */ /* 0x010fe4000f8ec0ff */
[----:B------:R-:W-:-:S04]  /*0ab0*/  UIADD3 UR4, UPT, UPT, -UR4, 0x100000, URZ ;  /* 0x0010000004047890 */ /* 0x000fc8000fffe1ff */
[----:B------:R-:W-:Y:S02]  /*0ac0*/  USHF.L.U32 UR5, UR4, 0xb, URZ ;  /* 0x0000000b04057899 */ /* 0x000fe400080006ff */
[----:B------:R-:W-:Y:S01]  /*0ad0*/  USHF.L.U32 UR4, UR4, 0x1, URZ ;  /* 0x0000000104047899 */ /* 0x000fe200080006ff */
[----:B------:R-:W2:Y:S03]  /*0ae0*/  FENCE.VIEW.ASYNC.S ;  /* 0x00000000000073c6 */ /* 0x000ea60000000000 */
[----:B--2---:R4:W2:Y:S08]  /*0af0*/  SYNCS.EXCH.64 URZ, [UR6+0x90], UR8 ;  /* 0x0000900806ff75b2 */ /* 0x0048b00008000100 */
[----:B------:R4:W3:Y:S01]  /*0b00*/  SYNCS.EXCH.64 URZ, [UR6+0xa0], UR4 ;  /* 0x0000a00406ff75b2 */ /* 0x0008e20008000100 */
[----:B------:R4:W1:Y:S01]  /*0b10*/  SYNCS.EXCH.64 URZ, [UR6+0x98], UR8 ;  /* 0x0000980806ff75b2 */ /* 0x0008620008000100 */
[----:B------:R4:W1:Y:S02]  /*0b20*/  SYNCS.EXCH.64 URZ, [UR6+0xa8], UR4 ;  /* 0x0000a80406ff75b2 */ /* 0x0008640008000100 */
[----:B----4-:R-:W-:Y:S01]  /*0b30*/  NOP ;  /* 0x0000000000007918 */ /* 0x010fe20000000000 */
.L_x_12:
[----:B------:R-:W4:Y:S01]  /*0b40*/  SHFL.IDX PT, R0, R143, RZ, 0x1f ;  /* 0x00001fff8f007589 */ /* 0x000f2200000e0000 */
[----:B------:R-:W-:Y:S01]  /*0b50*/  NOP ;  /* 0x0000000000007918 */ /* 0x000fe20000000000 */
[----:B----4-:R-:W-:-:S13]  /*0b60*/  ISETP.NE.AND P1, PT, R0, 0x5, PT ;  /* 0x000000050000780c */ /* 0x010fda0003f25270 */
[----:B------:R-:W-:Y:S05]  /*0b70*/  @P1 BRA `(.L_x_13) ;  /* 0x0000000000401947 */ /* 0x000fea0003800000 */
[----:B------:R-:W4:Y:S01]  /*0b80*/  S2UR UR5, SR_CgaCtaId ;  /* 0x00000000000579c3 */ /* 0x000f220000008800 */
[----:B--23--:R-:W-:Y:S01]  /*0b90*/  UMOV UR4, 0x400 ;  /* 0x0000040000047882 */ /* 0x00cfe20000000000 */
        /* <DEDUP_REMOVED lines=9> */
[----:B----4-:R-:W-:Y:S01]  /*0c30*/  ULEA UR4, UR5, UR4, 0x18 ;  /* 0x0000000405047291 */ /* 0x010fe2000f8ec0ff */
[----:B------:R-:W2:Y:S11]  /*0c40*/  FENCE.VIEW.ASYNC.S ;  /* 0x00000000000073c6 */ /* 0x000eb60000000000 */
[----:B--2---:R4:W2:Y:S01]  /*0c50*/  SYNCS.EXCH.64 URZ, [UR4+0xb0], UR6 ;  /* 0x0000b00604ff75b2 */ /* 0x0048a20008000100 */
[----:B------:R4:W3:Y:S02]  /*0c60*/  SYNCS.EXCH.64 URZ, [UR4+0xb8], UR8 ;  /* 0x0000b80804ff75b2 */ /* 0x0008e40008000100 */
[----:B----4-:R-:W-:Y:S01]  /*0c70*/  NOP ;  /* 0x0000000000007918 */ /* 0x010fe20000000000 */
.L_x_13:
[----:B------:R-:W4:Y:S01]  /*0c80*/  SHFL.IDX PT, R0, R143, RZ, 0x1f ;  /* 0x00001fff8f007589 */ /* 0x000f2200000e0000 */
[----:B------:R-:W-:Y:S01]  /*0c90*/  ISETP.NE.OR P0, PT, RZ, UR17, !P0 ;  /* 0x00000011ff007c0c */ /* 0x000fe2000c705670 */
[----:B------:R-:W-:Y:S01]  /*0ca0*/  NOP ;  /* 0x0000000000007918 */ /* 0x000fe20000000000 */
[----:B----4-:R-:W-:-:S13]  /*0cb0*/  ISETP.NE.AND P1, PT, R0, 0x3, PT ;  /* 0x000000030000780c */ /* 0x010fda0003f25270 */
[----:B------:R-:W-:Y:S05]  /*0cc0*/  @P1 BRA `(.L_x_14) ;  /* 0x0000000000381947 */ /* 0x000fea0003800000 */
[----:B------:R-:W4:Y:S01]  /*0cd0*/  S2UR UR5, SR_CgaCtaId ;  /* 0x00000000000579c3 */ /* 0x000f220000008800 */
[----:B--23--:R-:W-:Y:S01]  /*0ce0*/  UMOV UR4, 0x400 ;  /* 0x0000040000047882 */ /* 0x00cfe20000000000 */
[----:B------:R-:W-:Y:S01]  /*0cf0*/  UMOV UR6, 0x20 ;  /* 0x0000002000067882 */ /* 0x000fe20000000000 */
[----:B------:R-:W-:Y:S01]  /*0d00*/  ELECT P1, URZ, PT ;  /* 0x0000000000ff782f */ /* 0x000fe20003820000 */
[----:B------:R-:W-:-:S04]  /*0d10*/  UIADD3 UR6, UPT, UPT, -UR6, 0x100000, URZ ;  /* 0x0010000006067890 */ /* 0x000fc8000fffe1ff */
[----:B------:R-:W-:Y:S02]  /*0d20*/  USHF.L.U32 UR7, UR6, 0xb, URZ ;  /* 0x0000000b06077899 */ /* 0x000fe400080006ff */
[----:B------:R-:W-:Y:S02]  /*0d30*/  USHF.L.U32 UR6, UR6, 0x1, URZ ;  /* 0x0000000106067899 */ /* 0x000fe400080006ff */
[----:B----4-:R-:W-:Y:S01]  /*0d40*/  ULEA UR4, UR5, UR4, 0x18 ;  /* 0x0000000405047291 */ /* 0x010fe2000f8ec0ff */
[----:B------:R-:W2:Y:S11]  /*0d50*/  FENCE.VIEW.ASYNC.S ;  /* 0x00000000000073c6 */ /* 0x000eb60000000000 */
[----:B--2---:R4:W2:Y:S01]  /*0d60*/  SYNCS.EXCH.64 URZ, [UR4+0xc0], UR6 ;  /* 0x0000c00604ff75b2 */ /* 0x0048a20008000100 */
[----:B------:R4:W3:Y:S01]  /*0d70*/  SYNCS.EXCH.64 URZ, [UR4+0xd0], UR6 ;  /* 0x0000d00604ff75b2 */ /* 0x0008e20008000100 */
[----:B------:R4:W1:Y:S01]  /*0d80*/  SYNCS.EXCH.64 URZ, [UR4+0xc8], UR6 ;  /* 0x0000c80604ff75b2 */ /* 0x0008620008000100 */
[----:B------:R4:W1:Y:S02]  /*0d90*/  SYNCS.EXCH.64 URZ, [UR4+0xd8], UR6 ;  /* 0x0000d80604ff75b2 */ /* 0x0008640008000100 */
[----:B----4-:R-:W-:Y:S01]  /*0da0*/  NOP ;  /* 0x0000000000007918 */ /* 0x010fe20000000000 */
.L_x_14:
[----:B--23--:R-:W2:Y:S01]  /*0db0*/  S2UR UR7, SR_CgaCtaId ;  /* 0x00000000000779c3 */ /* 0x00cea20000008800 */
[----:B------:R-:W-:Y:S01]  /*0dc0*/  VOTEU.ALL UP0, P0 ;  /* 0x0000000000ff7886 */ /* 0x000fe20000000000 */
[----:B------:R-:W-:Y:S01]  /*0dd0*/  UMOV UR4, 0x100 ;  /* 0x0000010000047882 */ /* 0x000fe20000000000 */
[----:B------:R-:W3:Y:S01]  /*0de0*/  LDCU UR33, c[0x0][0x36c] ;  /* 0x00006d80ff2177ac */ /* 0x000ee20008000800 */
[----:B------:R-:W-:Y:S01]  /*0df0*/  NOP ;  /* 0x0000000000007918 */ /* 0x000fe20000000000 */
[----:B------:R-:W-:Y:S01]  /*0e00*/  LOP3.LUT R0, R154, 0x1f, RZ, 0xc0, !PT ;  /* 0x0000001f9a007812 */ /* 0x000fe200078ec0ff */
[----:B------:R-:W-:Y:S01]  /*0e10*/  @!UP0 UMOV UR6, 0x400 ;  /* 0x0000040000068882 */ /* 0x000fe20000000000 */
[----:B------:R-:W-:-:S04]  /*0e20*/  @!UP0 UIADD3 UR4, UPT, UPT, -UR4, 0x100000, URZ ;  /* 0x0010000004048890 */ /* 0x000fc8000fffe1ff */
[----:B------:R-:W-:Y:S02]  /*0e30*/  @!UP0 USHF.L.U32 UR5, UR4, 0xb, URZ ;  /* 0x0000000b04058899 */ /* 0x000fe400080006ff */
[----:B------:R-:W-:Y:S02]  /*0e40*/  @!UP0 USHF.L.U32 UR4, UR4, 0x1, URZ ;  /* 0x0000000104048899 */ /* 0x000fe400080006ff */
[----:B------:R-:W-:Y:S02]  /*0e50*/  UISETP.NE.AND UP6, UPT, UR17, URZ, UPT ;  /* 0x000000ff1100728c */ /* 0x000fe4000bfc5270 */
[----:B---3--:R-:W-:Y:S02]  /*0e60*/  UISETP.EQ.U32.AND UP1, UPT, UR33, 0x1, UPT ;  /* 0x000000012100788c */ /* 0x008fe4000bf22070 */
[----:B--2---:R-:W-:Y:S01]  /*0e70*/  @!UP0 ULEA UR6, UR7, UR6, 0x18 ;  /* 0x0000000607068291 */ /* 0x004fe2000f8ec0ff */
[----:B------:R-:W-:Y:S01]  /*0e80*/  VOTEU.ALL UP0, P0 ;  /* 0x0000000000ff7886 */ /* 0x000fe20000000000 */
[----:B------:R-:W2:Y:S10]  /*0e90*/  FENCE.VIEW.ASYNC.S ;  /* 0x00000000000073c6 */ /* 0x000eb40000000000 */
[----:B--2---:R2:W3:Y:S01]  /*0ea0*/  @!UP0 SYNCS.EXCH.64 URZ, [UR6+0xe0], UR4 ;  /* 0x0000e00406ff85b2 */ /* 0x0044e20008000100 */
[----:B------:R-:W-:Y:S05]  /*0eb0*/  BRA.U !UP1, `(.L_x_15) ;  /* 0x0000000109087547 */ /* 0x000fea000b800000 */
[----:B-1-3--:R-:W-:Y:S01]  /*0ec0*/  UCGABAR_ARV ;  /* 0x00000000000079c7 */ /* 0x00afe20008000000 */
[----:B------:R-:W-:Y:S05]  /*0ed0*/  BRA `(.L_x_16) ;  /* 0x0000000000047947 */ /* 0x000fea0003800000 */
.L_x_15:
[----:B-1-3--:R-:W-:Y:S01]  /*0ee0*/  NOP ;  /* 0x0000000000007918 */ /* 0x00afe20000000000 */
.L_x_16:
[----:B------:R-:W1:Y:S01]  /*0ef0*/  S2UR UR70, SR_CTAID.X ;  /* 0x00000000004679c3 */ /* 0x000e620000002500 */
[----:B------:R-:W-:-:S05]  /*0f00*/  CS2R.32 R145, SR_CgaSize ;  /* 0x0000000000917805 */ /* 0x000fca0000008a00 */
[----:B------:R-:W-:-:S05]  /*0f10*/  IMAD R145, R145, -0xa0, RZ ;  /* 0xffffff6091917824 */ /* 0x000fca00078e02ff */
[----:B--2---:R-:W-:-:S14]  /*0f20*/  R2UR UR4, R145 ;  /* 0x00000000910472ca */ /* 0x004fdc00000e0000 */
[----:B------:R-:W2:Y:S01]  /*0f30*/  LDCU UR4, c[0x0][UR4+0x2b0] ;  /* 0x00005600040477ac */ /* 0x000ea20008000800 */
[----:B------:R-:W-:-:S05]  /*0f40*/  CS2R.32 R145, SR_CgaSize ;  /* 0x0000000000917805 */ /* 0x000fca0000008a00 */
[----:B------:R-:W-:-:S05]  /*0f50*/  IMAD R145, R145, -0xa0, RZ ;  /* 0xffffff6091917824 */ /* 0x000fca00078e02ff */
[----:B------:R-:W-:-:S14]  /*0f60*/  R2UR UR5, R145 ;  /* 0x00000000910572ca */ /* 0x000fdc00000e0000 */
[----:B------:R-:W3:Y:S01]  /*0f70*/  LDCU UR5, c[0x0][UR5+0x2b4] ;  /* 0x00005680050577ac */ /* 0x000ee20008000800 */
[----:B------:R-:W4:Y:S01]  /*0f80*/  S2UR UR16, SR_CTAID.Y ;  /* 0x00000000001079c3 */ /* 0x000f220000002600 */
[----:B------:R-:W-:-:S05]  /*0f90*/  CS2R.32 R145, SR_CgaSize ;  /* 0x0000000000917805 */ /* 0x000fca0000008a00 */
[----:B------:R-:W-:-:S05]  /*0fa0*/  IMAD R145, R145, -0xa0, RZ ;  /* 0xffffff6091917824 */ /* 0x000fca00078e02ff */
[----:B------:R-:W-:-:S14]  /*0fb0*/  R2UR UR9, R145 ;  /* 0x00000000910972ca */ /* 0x000fdc00000e0000 */
[----:B------:R-:W3:Y:S01]  /*0fc0*/  LDCU UR9, c[0x0][UR9+0x2a0] ;  /* 0x00005400090977ac */ /* 0x000ee20008000800 */
[----:B------:R-:W-:-:S05]  /*0fd0*/  CS2R.32 R145, SR_CgaSize ;  /* 0x0000000000917805 */ /* 0x000fca0000008a00 */
[----:B------:R-:W-:-:S05]  /*0fe0*/  IMAD R145, R145, -0xa0, RZ ;  /* 0xffffff6091917824 */ /* 0x000fca00078e02ff */
[----:B------:R-:W-:-:S14]  /*0ff0*/  R2UR UR10, R145 ;  /* 0x00000000910a72ca */ /* 0x000fdc00000e0000 */
[----:B------:R-:W3:Y:S01]  /*1000*/  LDCU UR10, c[0x0][UR10+0x2a4] ;  /* 0x000054800a0a77ac */ /* 0x000ee20008000800 */
[----:B------:R-:W3:Y:S01]  /*1010*/  S2UR UR20, SR_CgaCtaId ;  /* 0x00000000001479c3 */ /* 0x000ee20000008800 */
[----:B------:R-:W-:Y:S01]  /*1020*/  UMOV UR14, 0x11 ;  /* 0x00000011000e7882 */ /* 0x000fe20000000000 */
[----:B------:R-:W-:Y:S01]  /*1030*/  UMOV UR21, 0x5 ;  /* 0x0000000500157882 */ /* 0x000fe20000000000 */
[----:B------:R-:W-:Y:S01]  /*1040*/  UMOV UR15, 0xf ;  /* 0x0000000f000f7882 */ /* 0x000fe20000000000 */
[----:B------:R-:W3:Y:S01]  /*1050*/  LDCU UR19, c[0x0][0xf24] ;  /* 0x0001e480ff1377ac */ /* 0x000ee20008000800 */
[----:B-1----:R-:W-:Y:S01]  /*1060*/  I2FP.F32.U32 R3, UR70 ;  /* 0x0000004600037c45 */ /* 0x002fe20008201000 */
[----:B------:R-:W1:Y:S04]  /*1070*/  LDCU UR45, c[0x0][0xf24] ;  /* 0x0001e480ff2d77ac */ /* 0x000e680008000800 */
[----:B--2---:R-:W-:Y:S01]  /*1080*/  FMUL R3, R3, UR4 ;  /* 0x0000000403037c20 */ /* 0x004fe20008400000 */
[----:B------:R-:W2:Y:S01]  /*1090*/  LDCU UR32, c[0x0][0xf30] ;  /* 0x0001e600ff2077ac */ /* 0x000ea20008000800 */
[----:B----4-:R-:W-:-:S04]  /*10a0*/  I2FP.F32.U32 R2, UR16 ;  /* 0x0000001000027c45 */ /* 0x010fc80008201000 */
[----:B------:R-:W4:Y:S01]  /*10b0*/  F2I.U32.TRUNC.NTZ R3, R3 ;  /* 0x0000000300037305 */ /* 0x000f22000020f000 */
[----:B---3--:R-:W-:Y:S01]  /*10c0*/  FMUL R2, R2, UR5 ;  /* 0x0000000502027c20 */ /* 0x008fe20008400000 */
[----:B------:R-:W-:Y:S02]  /*10d0*/  ULOP3.LUT UR7, UR20, 0x4, URZ, 0xc0, !UPT ;  /* 0x0000000414077892 */ /* 0x000fe4000f8ec0ff */
[----:B------:R-:W-:-:S04]  /*10e0*/  ULOP3.LUT UR8, UR20, 0x3, URZ, 0xc0, !UPT ;  /* 0x0000000314087892 */ /* 0x000fc8000f8ec0ff */
[----:B------:R-:W3:Y:S01]  /*10f0*/  F2I.U32.TRUNC.NTZ R2, R2 ;  /* 0x0000000200027305 */ /* 0x000ee2000020f000 */
[----:B------:R-:W-:Y:S02]  /*1100*/  ULOP3.LUT UR4, UR7, 0x1, UR20, 0xf8, !UPT ;  /* 0x0000000107047892 */ /* 0x000fe4000f8ef814 */
[----:B------:R-:W-:Y:S02]  /*1110*/  UISETP.GT.U32.AND UP2, UPT, UR8, 0xffff, UPT ;  /* 0x0000ffff0800788c */ /* 0x000fe4000bf44070 */
[----:B------:R-:W-:Y:S01]  /*1120*/  UISETP.GT.U32.AND UP1, UPT, UR4, 0xffff, UPT ;  /* 0x0000ffff0400788c */ /* 0x000fe2000bf24070 */
[----:B----4-:R-:W-:Y:S01]  /*1130*/  R2UR UR5, R3 ;  /* 0x00000000030572ca */ /* 0x010fe200000e0000 */
[----:B------:R-:W-:Y:S01]  /*1140*/  UISETP.GT.U32.AND UP0, UPT, UR7, 0xffff, UPT ;  /* 0x0000ffff0700788c */ /* 0x000fe2000bf04070 */
[----:B------:R-:W-:Y:S01]  /*1150*/  PRMT R3, RZ, 0x7610, R3 ;  /* 0x00007610ff037816 */ /* 0x000fe20000000003 */
[----:B------:R-:W-:Y:S02]  /*1160*/  USEL UR47, UR4, 0xffff, !UP1 ;  /* 0x0000ffff042f7887 */ /* 0x000fe4000c800000 */
[----:B------:R-:W-:-:S02]  /*1170*/  USHF.R.U32.HI UR12, URZ, 0x1, UR20 ;  /* 0x00000001ff0c7899 */ /* 0x000fc40008011614 */
[----:B------:R-:W-:Y:S01]  /*1180*/  USHF.R.U32.HI UR11, URZ, 0x2, UR20 ;  /* 0x00000002ff0b7899 */ /* 0x000fe20008011614 */
[----:B---3--:R-:W-:Y:S01]  /*1190*/  R2UR UR6, R2 ;  /* 0x00000000020672ca */ /* 0x008fe200000e0000 */
[----:B------:R-:W-:Y:S01]  /*11a0*/  USHF.L.U32 UR50, UR20, 0xb, URZ ;  /* 0x0000000b14327899 */ /* 0x000fe200080006ff */
[----:B------:R-:W-:Y:S01]  /*11b0*/  PRMT R2, RZ, 0x7610, R2 ;  /* 0x00007610ff027816 */ /* 0x000fe20000000002 */
[----:B------:R-:W-:Y:S02]  /*11c0*/  USHF.L.U32 UR49, UR20, 0xc, URZ ;  /* 0x0000000c14317899 */ /* 0x000fe400080006ff */
[----:B------:R-:W-:Y:S02]  /*11d0*/  UIADD3 UR5, UPT, UPT, -UR5, URZ, URZ ;  /* 0x000000ff05057290 */ /* 0x000fe4000fffe1ff */
[----:B------:R-:W-:Y:S02]  /*11e0*/  USHF.L.U32 UR54, UR20, 0x6, URZ ;  /* 0x0000000614367899 */ /* 0x000fe400080006ff */
[----:B------:R-:W-:-:S02]  /*11f0*/  UIMAD UR5, UR9, UR5, UR70 ;  /* 0x00000005090572a4 */ /* 0x000fc4000f8e0246 */
[----:B------:R-:W-:Y:S02]  /*1200*/  USHF.L.U32 UR18, UR20, 0x5, URZ ;  /* 0x0000000514127899 */ /* 0x000fe400080006ff */
[----:B------:R-:W-:Y:S02]  /*1210*/  UIADD3 UR4, UPT, UPT, -UR6, URZ, URZ ;  /* 0x000000ff06047290 */ /* 0x000fe4000fffe1ff */
[----:B------:R-:W-:Y:S01]  /*1220*/  IMAD.U32 R145, RZ, RZ, UR5 ;  /* 0x00000005ff917e24 */ /* 0x000fe2000f8e00ff */
[----:B------:R-:W-:Y:S02]  /*1230*/  USHF.L.U32 UR51, UR20, 0x8, URZ ;  /* 0x0000000814337899 */ /* 0x000fe400080006ff */
[----:B------:R-:W-:Y:S02]  /*1240*/  UIMAD UR4, UR10, UR4, UR16 ;  /* 0x000000040a0472a4 */ /* 0x000fe4000f8e0210 */
[----:B------:R-:W-:Y:S02]  /*1250*/  USHF.L.U32 UR13, UR20, 0x7, URZ ;  /* 0x00000007140d7899 */ /* 0x000fe400080006ff */
[----:B------:R-:W-:-:S02]  /*1260*/  USEL UR48, UR8, 0xffff, !UP2 ;  /* 0x0000ffff08307887 */ /* 0x000fc4000d000000 */
[----:B------:R-:W-:Y:S01]  /*1270*/  IMAD.U32 R144, RZ, RZ, UR4 ;  /* 0x00000004ff907e24 */ /* 0x000fe2000f8e00ff */
[----:B------:R-:W-:Y:S01]  /*1280*/  UMOV UR20, UR70 ;  /* 0x0000004600147c82 */ /* 0x000fe20008000000 */
[----:B------:R-:W-:Y:S01]  /*1290*/  USEL UR46, UR7, 0xffff, !UP0 ;  /* 0x0000ffff072e7887 */ /* 0x000fe2000c000000 */
[----:B-12---:R-:W-:Y:S11]  /*12a0*/  BRA.U UP6, `(.L_x_17) ;  /* 0x00000001066c7547 */ /* 0x006ff6000b800000 */
[----:B------:R-:W-:Y:S02]  /*12b0*/  R2UR UR22, R144 ;  /* 0x00000000901672ca */ /* 0x000fe400000e0000 */
[----:B------:R-:W-:-:S11]  /*12c0*/  R2UR UR5, R145 ;  /* 0x00000000910572ca */ /* 0x000fd600000e0000 */
[----:B------:R-:W-:Y:S02]  /*12d0*/  UISETP.NE.AND UP0, UPT, UR22, URZ, UPT ;  /* 0x000000ff1600728c */ /* 0x000fe4000bf05270 */
[----:B------:R-:W-:Y:S02]  /*12e0*/  UISETP.NE.AND UP2, UPT, UR22, 0x1, UPT ;  /* 0x000000011600788c */ /* 0x000fe4000bf45270 */
[----:B------:R-:W-:Y:S02]  /*12f0*/  ULOP3.LUT UR4, UR5, 0x2, URZ, 0x3c, !UPT ;  /* 0x0000000205047892 */ /* 0x000fe4000f8e3cff */
[----:B------:R-:W-:Y:S02]  /*1300*/  UISETP.GT.U32.AND UP4, UPT, UR5, 0x1, UP0 ;  /* 0x000000010500788c */ /* 0x000fe40008784070 */
[----:B------:R-:W-:Y:S02]  /*1310*/  UISETP.GT.U32.AND UP3, UPT, UR5, 0x1, UP2 ;  /* 0x000000010500788c */ /* 0x000fe40009764070 */
[----:B------:R-:W-:-:S02]  /*1320*/  UISETP.GT.U32.AND UP1, UPT, UR4, 0x1, UP0 ;  /* 0x000000010400788c */ /* 0x000fc40008724070 */
[----:B------:R-:W-:Y:S02]  /*1330*/  ULOP3.LUT UR10, UR5, 0xfffffffe, URZ, 0xc0, !UPT ;  /* 0xfffffffe050a7892 */ /* 0x000fe4000f8ec0ff */
[----:B------:R-:W-:Y:S02]  /*1340*/  UISETP.GT.U32.AND UP0, UPT, UR4, 0x1, UP2 ;  /* 0x000000010400788c */ /* 0x000fe40009704070 */
[----:B------:R-:W-:Y:S02]  /*1350*/  USEL UR6, URZ, 0x1, UP4 ;  /* 0x00000001ff067887 */ /* 0x000fe4000a000000 */
[----:B------:R-:W-:Y:S02]  /*1360*/  USEL UR5, URZ, 0x10, UP3 ;  /* 0x00000010ff057887 */ /* 0x000fe40009800000 */
[----:B------:R-:W-:Y:S02]  /*1370*/  USEL UR4, URZ, 0x2, UP4 ;  /* 0x00000002ff047887 */ /* 0x000fe4000a000000 */
[----:B------:R-:W-:-:S02]  /*1380*/  USEL UR9, URZ, 0x20, UP3 ;  /* 0x00000020ff097887 */ /* 0x000fc40009800000 */
[----:B------:R-:W-:Y:S02]  /*1390*/  USEL UR8, URZ, 0x4, UP1 ;  /* 0x00000004ff087887 */ /* 0x000fe40008800000 */
[----:B------:R-:W-:Y:S02]  /*13a0*/  UIADD3 UR4, UPT, UPT, UR4, UR5, UR6 ;  /* 0x0000000504047290 */ /* 0x000fe4000fffe006 */
[----:B------:R-:W-:Y:S02]  /*13b0*/  USEL UR6, URZ, 0x8, UP1 ;  /* 0x00000008ff067887 */ /* 0x000fe40008800000 */
[----:B------:R-:W-:Y:S02]  /*13c0*/  USEL UR7, URZ, 0x40, UP0 ;  /* 0x00000040ff077887 */ /* 0x000fe40008000000 */
[----:B------:R-:W-:Y:S02]  /*13d0*/  UIADD3 UR5, UPT, UPT, UR8, UR9, UR4 ;  /* 0x0000000908057290 */ /* 0x000fe4000fffe004 */
[----:B------:R-:W-:-:S02]  /*13e0*/  ULEA UR4, UR22, UR10, 0x2 ;  /* 0x0000000a16047291 */ /* 0x000fc4000f8e10ff */
[----:B------:R-:W-:Y:S02]  /*13f0*/  USEL UR8, URZ, 0x80, UP0 ;  /* 0x00000080ff087887 */ /* 0x000fe40008000000 */
[----:B------:R-:W-:-:S03]  /*1400*/  UIADD3 UR5, UPT, UPT, UR6, UR7, UR5 ;  /* 0x0000000706057290 */ /* 0x000fc6000fffe005 */
[----:B------:R-:W-:Y:S01]  /*1410*/  UMOV UR6, 0x3 ;  /* 0x0000000300067882 */ /* 0x000fe20000000000 */
[----:B------:R-:W-:Y:S02]  /*1420*/  UIADD3 UR5, UPT, UPT, UR5, UR8, URZ ;  /* 0x0000000805057290 */ /* 0x000fe4000fffe0ff */
[----:B------:R-:W-:-:S04]  /*1430*/  USHF.L.U32 UR4, UR6, UR4, URZ ;  /* 0x0000000406047299 */ /* 0x000fc800080006ff */
[----:B------:R-:W-:Y:S02]  /*1440*/  IMAD.U32 R3, RZ, RZ, UR5 ;  /* 0x00000005ff037e24 */ /* 0x000fe4000f8e00ff */
[----:B------:R-:W-:-:S07]  /*1450*/  IMAD.U32 R2, RZ, RZ, UR4 ;  /* 0x00000004ff027e24 */ /* 0x000fce000f8e00ff */
.L_x_17:
[----:B------:R-:W1:Y:S01]  /*1460*/  S2UR UR44, SR_CTAID.Z ;  /* 0x00000000002c79c3 */ /* 0x000e620000002700 */
[----:B------:R-:W-:Y:S02]  /*1470*/  UISETP.GE.AND UP0, UPT, UR19, 0x1, UPT ;  /* 0x000000011300788c */ /* 0x000fe4000bf06270 */
[----:B------:R-:W-:Y:S02]  /*1480*/  ULOP3.LUT UR48, UR48, 0xffff, URZ, 0xc0, !UPT ;  /* 0x0000ffff30307892 */ /* 0x000fe4000f8ec0ff */
[----:B------:R-:W-:Y:S02]  /*1490*/  ULOP3.LUT UR46, UR46, 0xffff, URZ, 0xc0, !UPT ;  /* 0x0000ffff2e2e7892 */ /* 0x000fe4000f8ec0ff */
[----:B------:R-:W-:Y:S02]  /*14a0*/  ULOP3.LUT UR47, UR47, 0xffff, URZ, 0xc0, !UPT ;  /* 0x0000ffff2f2f7892 */ /* 0x000fe4000f8ec0ff */
[----:B------:R-:W-:Y:S02]  /*14b0*/  UISETP.NE.AND UP3, UPT, UR17, 0x2, UPT ;  /* 0x000000021100788c */ /* 0x000fe4000bf65270 */
[----:B------:R-:W-:-:S02]  /*14c0*/  ULOP3.LUT UR30, UR70, 0x1, URZ, 0xc0, !UPT ;  /* 0x00000001461e7892 */ /* 0x000fc4000f8ec0ff */
[----:B------:R-:W-:Y:S02]  /*14d0*/  ULOP3.LUT UR67, UR12, 0x1, URZ, 0xc0, !UPT ;  /* 0x000000010c437892 */ /* 0x000fe4000f8ec0ff */
[----:B------:R-:W-:Y:S02]  /*14e0*/  ULOP3.LUT UR65, UR11, 0x1, URZ, 0xc0, !UPT ;  /* 0x000000010b417892 */ /* 0x000fe4000f8ec0ff */
[----:B------:R-:W-:Y:S02]  /*14f0*/  ULOP3.LUT UR50, UR50, 0x2000, URZ, 0xc0, !UPT ;  /* 0x0000200032327892 */ /* 0x000fe4000f8ec0ff */
[----:B------:R-:W-:Y:S02]  /*1500*/  ULOP3.LUT UR49, UR49, 0x2000, URZ, 0xc0, !UPT ;  /* 0x0000200031317892 */ /* 0x000fe4000f8ec0ff */
[----:B------:R-:W-:Y:S02]  /*1510*/  ULOP3.LUT UR54, UR54, 0x100, URZ, 0xc0, !UPT ;  /* 0x0000010036367892 */ /* 0x000fe4000f8ec0ff */
[----:B------:R-:W-:-:S02]  /*1520*/  ULOP3.LUT UR51, UR51, 0x300, URZ, 0xc0, !UPT ;  /* 0x0000030033337892 */ /* 0x000fc4000f8ec0ff */
[----:B------:R-:W-:Y:S02]  /*1530*/  ULOP3.LUT UR18, UR18, 0x80, URZ, 0xc0, !UPT ;  /* 0x0000008012127892 */ /* 0x000fe4000f8ec0ff */
[----:B------:R-:W-:Y:S02]  /*1540*/  ULOP3.LUT UR10, UR13, 0x80, URZ, 0xc0, !UPT ;  /* 0x000000800d0a7892 */ /* 0x000fe4000f8ec0ff */
[----:B------:R-:W-:Y:S02]  /*1550*/  USHF.L.U32 UR48, UR14, UR48, URZ ;  /* 0x000000300e307299 */ /* 0x000fe400080006ff */
[----:B------:R-:W-:Y:S02]  /*1560*/  USHF.L.U32 UR46, UR15, UR46, URZ ;  /* 0x0000002e0f2e7299 */ /* 0x000fe400080006ff */
[----:B------:R-:W-:Y:S01]  /*1570*/  USHF.L.U32 UR47, UR21, UR47, URZ ;  /* 0x0000002f152f7299 */ /* 0x000fe200080006ff */
[----:B-1----:R-:W-:Y:S11]  /*1580*/  BRA.U !UP0, `(.L_x_18) ;  /* 0x0000000108d47547 */ /* 0x002ff6000b800000 */
[----:B------:R-:W1:Y:S01]  /*1590*/  LDCU.128 UR12, c[0x0][0xf10] ;  /* 0x0001e200ff0c77ac */ /* 0x000e620008000c00 */
[----:B------:R-:W2:Y:S01]  /*15a0*/  LDCU UR6, c[0x0][0x370] ;  /* 0x00006e00ff0677ac */ /* 0x000ea20008000800 */
[----:B------:R-:W3:Y:S01]  /*15b0*/  LDCU UR5, c[0x0][0x374] ;  /* 0x00006e80ff0577ac */ /* 0x000ee20008000800 */
[----:B------:R-:W4:Y:S01]  /*15c0*/  LDCU UR21, c[0x0][0xf0c] ;  /* 0x0001e180ff1577ac */ /* 0x000f220008000800 */
[----:B------:R-:W4:Y:S01]  /*15d0*/  LDCU UR7, c[0x0][0xf20] ;  /* 0x0001e400ff0777ac */ /* 0x000f220008000800 */
[----:B------:R-:W4:Y:S01]  /*15e0*/  LDCU.64 UR8, c[0x0][0xf28] ;  /* 0x0001e500ff0877ac */ /* 0x000f220008000a00 */
[----:B-1----:R-:W-:Y:S02]  /*15f0*/  UISETP.NE.AND UP0, UPT, UR14, 0x1, UPT ;  /* 0x000000010e00788c */ /* 0x002fe4000bf05270 */
[----:B---3--:R-:W-:Y:S02]  /*1600*/  UIMAD.WIDE.U32 UR22, UR5, UR15, URZ ;  /* 0x0000000f051672a5 */ /* 0x008fe4000f8e00ff */
[----:B--2---:R-:W-:-:S02]  /*1610*/  UIMAD.WIDE.U32 UR26, UR6, UR12, URZ ;  /* 0x0000000c061a72a5 */ /* 0x004fc4000f8e00ff */
[----:B----4-:R-:W-:Y:S02]  /*1620*/  UISETP.NE.AND UP1, UPT, UR21, 0x1, UPT ;  /* 0x000000011500788c */ /* 0x010fe4000bf25270 */
[----:B------:R-:W-:Y:S01]  /*1630*/  UISETP.NE.AND UP2, UPT, UR19, 0x1, UPT ;  /* 0x000000011300788c */ /* 0x000fe2000bf45270 */
[----:B------:R-:W-:Y:S02]  /*1640*/  UMOV UR22, UR23 ;  /* 0x0000001700167c82 */ /* 0x000fe40008000000 */
[----:B------:R-:W-:Y:S01]  /*1650*/  UMOV UR26, UR27 ;  /* 0x0000001b001a7c82 */ /* 0x000fe20008000000 */
[----:B------:R-:W-:Y:S02]  /*1660*/  @UP0 USHF.R.U32.HI UR5, URZ, UR7, UR22 ;  /* 0x00000007ff050299 */ /* 0x000fe40008011616 */
[----:B------:R-:W-:Y:S02]  /*1670*/  UIMAD.WIDE.U32 UR28, UR16, UR15, URZ ;  /* 0x0000000f101c72a5 */ /* 0x000fe4000f8e00ff */
[----:B------:R-:W-:-:S02]  /*1680*/  UIMAD.WIDE.U32 UR22, UR5, UR8, URZ ;  /* 0x00000008051672a5 */ /* 0x000fc4000f8e00ff */
[----:B------:R-:W-:Y:S02]  /*1690*/  @UP1 USHF.R.U32.HI UR6, URZ, UR13, UR26 ;  /* 0x0000000dff061299 */ /* 0x000fe4000801161a */
[----:B------:R-:W-:Y:S02]  /*16a0*/  UIMAD.WIDE.U32 UR24, UR20, UR12, URZ ;  /* 0x0000000c141872a5 */ /* 0x000fe4000f8e00ff */
[----:B------:R-:W-:Y:S01]  /*16b0*/  UIMAD.WIDE.U32 UR26, UR6, UR8, URZ ;  /* 0x00000008061a72a5 */ /* 0x000fe2000f8e00ff */
[----:B------:R-:W-:Y:S01]  /*16c0*/  UMOV UR4, UR29 ;  /* 0x0000001d00047c82 */ /* 0x000fe20008000000 */
[----:B------:R-:W-:Y:S01]  /*16d0*/  UMOV UR22, UR23 ;  /* 0x0000001700167c82 */ /* 0x000fe20008000000 */
[----:B------:R-:W-:Y:S02]  /*16e0*/  USHF.R.U32.HI UR4, URZ, UR7, UR4 ;  /* 0x00000007ff047299 */ /* 0x000fe40008011604 */
[----:B------:R-:W-:Y:S01]  /*16f0*/  @UP2 USHF.R.U32.HI UR5, URZ, UR9, UR22 ;  /* 0x00000009ff052299 */ /* 0x000fe20008011616 */
[----:B------:R-:W-:Y:S01]  /*1700*/  UMOV UR24, UR25 ;  /* 0x0000001900187c82 */ /* 0x000fe20008000000 */
[----:B------:R-:W-:Y:S01]  /*1710*/  UMOV UR26, UR27 ;  /* 0x0000001b001a7c82 */ /* 0x000fe20008000000 */
[----:B------:R-:W-:-:S02]  /*1720*/  USHF.R.U32.HI UR13, URZ, UR13, UR24 ;  /* 0x0000000dff0d7299 */ /* 0x000fc40008011618 */
[----:B------:R-:W-:Y:S02]  /*1730*/  USEL UR4, UR16, UR4, !UP0 ;  /* 0x0000000410047287 */ /* 0x000fe4000c000000 */
[----:B------:R-:W-:Y:S02]  /*1740*/  @UP2 USHF.R.U32.HI UR6, URZ, UR9, UR26 ;  /* 0x00000009ff062299 */ /* 0x000fe4000801161a */
[----:B------:R-:W-:Y:S02]  /*1750*/  UIMAD UR7, UR5, UR19, URZ ;  /* 0x00000013050772a4 */ /* 0x000fe4000f8e02ff */
[----:B------:R-:W-:Y:S02]  /*1760*/  USEL UR5, UR20, UR13, !UP1 ;  /* 0x0000000d14057287 */ /* 0x000fe4000c800000 */
[----:B------:R-:W-:Y:S02]  /*1770*/  UIMAD UR11, UR6, UR19, URZ ;  /* 0x00000013060b72a4 */ /* 0x000fe4000f8e02ff */
[----:B------:R-:W-:-:S02]  /*1780*/  UISETP.GE.AND UP0, UPT, UR4, UR7, UPT ;  /* 0x000000070400728c */ /* 0x000fc4000bf06270 */
[----:B------:R-:W-:Y:S02]  /*1790*/  UIMAD.WIDE.U32 UR12, UR4, UR8, URZ ;  /* 0x00000008040c72a5 */ /* 0x000fe4000f8e00ff */
[----:B------:R-:W-:Y:S02]  /*17a0*/  UISETP.GE.OR UP0, UPT, UR5, UR11, UP0 ;  /* 0x0000000b0500728c */ /* 0x000fe40008706670 */
[----:B------:R-:W-:Y:S02]  /*17b0*/  UIMAD.WIDE.U32 UR22, UR5, UR8, URZ ;  /* 0x00000008051672a5 */ /* 0x000fe4000f8e00ff */
[----:B------:R-:W-:Y:S01]  /*17c0*/  UIADD3 UR11, UPT, UPT, -UR4, URZ, URZ ;  /* 0x000000ff040b7290 */ /* 0x000fe2000fffe1ff */
[----:B------:R-:W-:Y:S01]  /*17d0*/  UMOV UR8, UR13 ;  /* 0x0000000d00087c82 */ /* 0x000fe20008000000 */
[----:B------:R-:W-:Y:S02]  /*17e0*/  UIADD3 UR12, UPT, UPT, -UR5, URZ, URZ ;  /* 0x000000ff050c7290 */ /* 0x000fe4000fffe1ff */
[----:B------:R-:W-:-:S03]  /*17f0*/  USHF.R.U32.HI UR8, URZ, UR9, UR8 ;  /* 0x00000009ff087299 */ /* 0x000fc60008011608 */
[----:B------:R-:W-:Y:S01]  /*1800*/  @!UP0 UMOV UR7, UR23 ;  /* 0x0000001700078c82 */ /* 0x000fe20008000000 */
[----:B------:R-:W-:Y:S02]  /*1810*/  UIMAD UR16, UR14, UR11, UR16 ;  /* 0x0000000b0e1072a4 */ /* 0x000fe4000f8e0210 */
[----:B------:R-:W-:Y:S02]  /*1820*/  USEL UR8, UR4, UR8, !UP2 ;  /* 0x0000000804087287 */ /* 0x000fe4000d000000 */
[----:B------:R-:W-:Y:S02]  /*1830*/  @!UP0 USHF.R.U32.HI UR7, URZ, UR9, UR7 ;  /* 0x00000009ff078299 */ /* 0x000fe40008011607 */
[----:B------:R-:W-:Y:S02]  /*1840*/  UIADD3 UR9, UPT, UPT, -UR8, URZ, URZ ;  /* 0x000000ff08097290 */ /* 0x000fe4000fffe1ff */
[----:B------:R-:W-:Y:S02]  /*1850*/  @!UP0 USEL UR7, UR5, UR7, !UP2 ;  /* 0x0000000705078287 */ /* 0x000fe4000d000000 */
[----:B------:R-:W-:-:S02]  /*1860*/  UIMAD UR9, UR19, UR9, UR4 ;  /* 0x00000009130972a4 */ /* 0x000fc4000f8e0204 */
[----:B------:R-:W-:Y:S02]  /*1870*/  @!UP0 UIADD3 UR8, UPT, UPT, UR8, -UR7, URZ ;  /* 0x8000000708088290 */ /* 0x000fe4000fffe0ff */
[----:B------:R-:W-:Y:S02]  /*1880*/  @!UP0 UIMAD UR6, UR9, UR6, UR7 ;  /* 0x00000006090682a4 */ /* 0x000fe4000f8e0207 */
[----:B------:R-:W-:Y:S02]  /*1890*/  @!UP0 UIMAD UR4, UR8, UR19, UR5 ;  /* 0x00000013080482a4 */ /* 0x000fe4000f8e0205 */
[----:B------:R-:W-:Y:S02]  /*18a0*/  UIMAD UR20, UR21, UR12, UR20 ;  /* 0x0000000c151472a4 */ /* 0x000fe4000f8e0214 */
[----:B------:R-:W-:Y:S01]  /*18b0*/  UIMAD UR16, UR4, UR14, UR16 ;  /* 0x0000000e041072a4 */ /* 0x000fe2000f8e0210 */
[----:B------:R-:W-:Y:S02]  /*18c0*/  @!UP0 UMOV UR5, UR6 ;  /* 0x0000000600058c82 */ /* 0x000fe40008000000 */
[----:B------:R-:W-:-:S12]  /*18d0*/  UIMAD UR20, UR5, UR21, UR20 ;  /* 0x00000015051472a4 */ /* 0x000fd8000f8e0214 */
.L_x_18:
[----:B------:R-:W-:-:S09]  /*18e0*/  UISETP.NE.AND UP0, UPT, UR32, 0x1, UPT ;  /* 0x000000012000788c */ /* 0x000fd2000bf05270 */
[----:B------:R-:W-:Y:S05]  /*18f0*/  BRA.U UP0, `(.L_x_19) ;  /* 0x0000000100447547 */ /* 0x000fea000b800000 */
[----:B------:R-:W1:Y:S01]  /*1900*/  LDCU.128 UR12, c[0x0][0xf10] ;  /* 0x0001e200ff0c77ac */ /* 0x000e620008000c00 */
[----:B------:R-:W2:Y:S01]  /*1910*/  LDCU UR8, c[0x0][0xf0c] ;  /* 0x0001e180ff0877ac */ /* 0x000ea20008000800 */
[----:B------:R-:W3:Y:S01]  /*1920*/  LDCU UR9, c[0x0][0xf20] ;  /* 0x0001e400ff0977ac */ /* 0x000ee20008000800 */
[----:B-1----:R-:W-:Y:S02]  /*1930*/  UIMAD.WIDE.U32 UR6, UR20, UR12, URZ ;  /* 0x0000000c140672a5 */ /* 0x002fe4000f8e00ff */
[----:B------:R-:W-:Y:S02]  /*1940*/  UIMAD.WIDE.U32 UR4, UR16, UR15, URZ ;  /* 0x0000000f100472a5 */ /* 0x000fe4000f8e00ff */
[----:B--2---:R-:W-:Y:S02]  /*1950*/  UISETP.NE.AND UP1, UPT, UR8, 0x1, UPT ;  /* 0x000000010800788c */ /* 0x004fe4000bf25270 */
[----:B------:R-:W-:Y:S01]  /*1960*/  UISETP.NE.AND UP0, UPT, UR14, 0x1, UPT ;  /* 0x000000010e00788c */ /* 0x000fe2000bf05270 */
[----:B------:R-:W-:-:S02]  /*1970*/  UMOV UR6, UR7 ;  /* 0x0000000700067c82 */ /* 0x000fc40008000000 */
[----:B------:R-:W-:Y:S01]  /*1980*/  UMOV UR4, UR5 ;  /* 0x0000000500047c82 */ /* 0x000fe20008000000 */
[----:B------:R-:W-:Y:S02]  /*1990*/  USHF.R.U32.HI UR13, URZ, UR13, UR6 ;  /* 0x0000000dff0d7299 */ /* 0x000fe40008011606 */
[----:B---3--:R-:W-:Y:S02]  /*19a0*/  USHF.R.U32.HI UR4, URZ, UR9, UR4 ;  /* 0x00000009ff047299 */ /* 0x008fe40008011604 */
[----:B------:R-:W-:Y:S02]  /*19b0*/  USEL UR5, UR20, UR13, !UP1 ;  /* 0x0000000d14057287 */ /* 0x000fe4000c800000 */
[----:B------:R-:W-:-:S04]  /*19c0*/  USEL UR4, UR16, UR4, !UP0 ;  /* 0x0000000410047287 */ /* 0x000fc8000c000000 */
[----:B------:R-:W-:Y:S02]  /*19d0*/  UIADD3 UR6, UPT, UPT, UR5, -UR4, URZ ;  /* 0x8000000405067290 */ /* 0x000fe4000fffe0ff */
[----:B------:R-:W-:Y:S02]  /*19e0*/  UIADD3 UR4, UPT, UPT, -UR5, UR4, URZ ;  /* 0x0000000405047290 */ /* 0x000fe4000fffe1ff */
[----:B------:R-:W-:Y:S02]  /*19f0*/  UIMAD UR16, UR6, UR14, UR16 ;  /* 0x0000000e061072a4 */ /* 0x000fe4000f8e0210 */
[----:B------:R-:W-:-:S12]  /*1a00*/  UIMAD UR20, UR4, UR8, UR20 ;  /* 0x00000008041472a4 */ /* 0x000fd8000f8e0214 */
.L_x_19:
[----:B------:R-:W-:-:S09]  /*1a10*/  UISETP.EQ.U32.AND UP0, UPT, UR33, 0x1, UPT ;  /* 0x000000012100788c */ /* 0x000fd2000bf02070 */
[----:B------:R-:W-:Y:S05]  /*1a20*/  BRA.U !UP0, `(.L_x_20) ;  /* 0x00000001080c7547 */ /* 0x000fea000b800000 */
[----:B------:R-:W-:Y:S01]  /*1a30*/  UCGABAR_WAIT ;  /* 0x0000000000007dc7 */ /* 0x000fe20008000000 */
[----:B------:R-:W-:Y:S01]  /*1a40*/  CCTL.IVALL ;  /* 0x00000000ff00798f */ /* 0x000fe20002000000 */
[----:B------:R-:W-:Y:S05]  /*1a50*/  BRA `(.L_x_21) ;  /* 0x0000000000047947 */ /* 0x000fea0003800000 */
.L_x_20:
[----:B------:R-:W-:Y:S06]  /*1a60*/  BAR.SYNC.DEFER_BLOCKING 0x0 ;  /* 0x0000000000007b1d */ /* 0x000fec0000010000 */
.L_x_21:
[----:B------:R-:W-:Y:S05]  /*1a70*/  BRA.U UP3, `(.L_x_22) ;  /* 0x0000001503b07547 */ /* 0x000fea000b800000 */
[----:B------:R-:W1:Y:S01]  /*1a80*/  LDCU UR8, c[0x0][0x38c] ;  /* 0x00007180ff0877ac */ /* 0x000e620008000800 */
[----:B------:R-:W2:Y:S01]  /*1a90*/  S2UR UR9, SR_CgaCtaId ;  /* 0x00000000000979c3 */ /* 0x000ea20000008800 */
[----:B------:R-:W-:Y:S01]  /*1aa0*/  PLOP3.LUT P2, PT, PT, PT, UP5, 0x80, 0x8 ;  /* 0x000000000008781c */ /* 0x000fe20003f4f058 */
[----:B------:R-:W-:Y:S01]  /*1ab0*/  IMAD.MOV.U32 R12, RZ, RZ, 0x1 ;  /* 0x00000001ff0c7424 */ /* 0x000fe200078e00ff */
[----:B------:R-:W-:Y:S01]  /*1ac0*/  USHF.L.U32 UR4, UR30, 0x7, URZ ;  /* 0x000000071e047899 */ /* 0x000fe200080006ff */
[----:B------:R-:W-:Y:S01]  /*1ad0*/  ISETP.NE.AND P3, PT, R0, RZ, P4 ;  /* 0x000000ff0000720c */ /* 0x000fe20002765270 */
[----:B------:R-:W-:Y:S01]  /*1ae0*/  UMOV UR7, 0x400 ;  /* 0x0000040000077882 */ /* 0x000fe20000000000 */
[----:B------:R-:W-:Y:S01]  /*1af0*/  UISETP.NE.AND UP1, UPT, UR17, URZ, UPT ;  /* 0x000000ff1100728c */ /* 0x000fe2000bf25270 */
[----:B------:R-:W-:Y:S01]  /*1b00*/  PLOP3.LUT P2, PT, P2, PT, PT, 0x8, 0x80 ;  /* 0x000000000080781c */ /* 0x000fe2000174e170 */
[----:B------:R-:W-:Y:S01]  /*1b10*/  ULEA UR67, UR67, UR4, 0x6 ;  /* 0x0000000443437291 */ /* 0x000fe2000f8e30ff */
[----:B------:R-:W-:Y:S01]  /*1b20*/  CS2R R10, SRZ ;  /* 0x00000000000a7805 */ /* 0x000fe2000001ff00 */
[----:B------:R-:W-:Y:S01]  /*1b30*/  ULEA UR65, UR65, UR4, 0x6 ;  /* 0x0000000441417291 */ /* 0x000fe2000f8e30ff */
[----:B------:R-:W-:Y:S01]  /*1b40*/  IMAD.MOV.U32 R9, RZ, RZ, RZ ;  /* 0x000000ffff097224 */ /* 0x000fe200078e00ff */
[----:B------:R-:W3:Y:S01]  /*1b50*/  LDCU UR61, c[0x0][0x370] ;  /* 0x00006e00ff3d77ac */ /* 0x000ee20008000800 */
[----:B------:R-:W-:Y:S01]  /*1b60*/  IMAD.MOV.U32 R8, RZ, RZ, 0x1 ;  /* 0x00000001ff087424 */ /* 0x000fe200078e00ff */
[----:B------:R-:W4:Y:S01]  /*1b70*/  LDCU.64 UR38, c[0x0][0x348] ;  /* 0x00006900ff2677ac */ /* 0x000f220008000a00 */
[----:B-1----:R-:W-:-:S02]  /*1b80*/  UIADD3 UR6, UPT, UPT, UR8, 0x7f, URZ ;  /* 0x0000007f08067890 */ /* 0x002fc4000fffe0ff */
[----:B------:R-:W-:Y:S02]  /*1b90*/  USHF.R.U32.HI UR68, URZ, 0x9, UR51 ;  /* 0x00000009ff447899 */ /* 0x000fe40008011633 */
[----:B------:R-:W-:Y:S02]  /*1ba0*/  USHF.R.S32.HI UR5, URZ, 0x1f, UR6 ;  /* 0x0000001fff057899 */ /* 0x000fe40008011406 */
[----:B--2---:R-:W-:Y:S02]  /*1bb0*/  ULEA UR7, UR9, UR7, 0x18 ;  /* 0x0000000709077291 */ /* 0x004fe4000f8ec0ff */
[----:B------:R-:W-:Y:S02]  /*1bc0*/  ULEA.HI UR5, UR5, UR6, URZ, 0x7 ;  /* 0x0000000605057291 */ /* 0x000fe4000f8f38ff */
[----:B------:R-:W-:Y:S02]  /*1bd0*/  UIADD3 UR6, UPT, UPT, UR8, -0x1, URZ ;  /* 0xffffffff08067890 */ /* 0x000fe4000fffe0ff */
[----:B------:R-:W-:-:S02]  /*1be0*/  USHF.R.S32.HI UR63, URZ, 0x7, UR5 ;  /* 0x00000007ff3f7899 */ /* 0x000fc40008011405 */
[----:B------:R-:W-:Y:S02]  /*1bf0*/  UISETP.GE.U32.AND UP2, UPT, UR6, -0xff, UPT ;  /* 0xffffff010600788c */ /* 0x000fe4000bf46070 */
[----:B------:R-:W-:Y:S02]  /*1c00*/  UISETP.LT.U32.AND UP0, UPT, UR63, 0x4, UPT ;  /* 0x000000043f00788c */ /* 0x000fe4000bf01070 */
[----:B------:R-:W-:Y:S02]  /*1c10*/  UIADD3 UR69, UPT, UPT, UR8, 0xfe, URZ ;  /* 0x000000fe08457890 */ /* 0x000fe4000fffe0ff */
[----:B------:R-:W-:Y:S01]  /*1c20*/  USEL UR62, UR63, 0x4, UP0 ;  /* 0x000000043f3e7887 */ /* 0x000fe20008000000 */
[----:B------:R-:W1:Y:S03]  /*1c30*/  LDCU UR60, c[0x0][0x374] ;  /* 0x00006e80ff3c77ac */ /* 0x000e660008000800 */
[----:B------:R-:W-:-:S02]  /*1c40*/  UIADD3 UR4, UPT, UPT, UR62, -0x1, URZ ;  /* 0xffffffff3e047890 */ /* 0x000fc4000fffe0ff */
[----:B------:R-:W-:Y:S02]  /*1c50*/  @UP2 UIADD3 UR4, UPT, UPT, UR62, URZ, URZ ;  /* 0x000000ff3e042290 */ /* 0x000fe4000fffe0ff */
[----:B------:R-:W-:Y:S02]  /*1c60*/  USEL UR37, UR52, 0x2, UP1 ;  /* 0x0000000234257887 */ /* 0x000fe40008800000 */
[----:B------:R-:W-:Y:S02]  /*1c70*/  UIADD3 UR57, UPT, UPT, UR7, 0x30800, UR54 ;  /* 0x0003080007397890 */ /* 0x000fe4000fffe036 */
[----:B------:R-:W-:Y:S02]  /*1c80*/  UIADD3 UR56, UPT, UPT, UR7, 0x31000, UR51 ;  /* 0x0003100007387890 */ /* 0x000fe4000fffe033 */
[----:B------:R-:W-:Y:S02]  /*1c90*/  UIADD3 UR66, UPT, UPT, UR63, -UR62, URZ ;  /* 0x8000003e3f427290 */ /* 0x000fe4000fffe0ff */
[----:B------:R-:W-:-:S02]  /*1ca0*/  UIADD3 UR55, UPT, UPT, UR4, 0x1, URZ ;  /* 0x0000000104377890 */ /* 0x000fc4000fffe0ff */
[----:B------:R-:W-:Y:S01]  /*1cb0*/  UIADD3 UR64, UPT, UPT, -UR4, URZ, URZ ;  /* 0x000000ff04407290 */ /* 0x000fe2000fffe1ff */
[----:B-1-34-:R-:W-:-:S11]  /*1cc0*/  UMOV UR14, URZ ;  /* 0x000000ff000e7c82 */ /* 0x01afd60008000000 */
.L_x_46:
[----:B------:R-:W1:Y:S02]  /*1cd0*/  S2UR UR4, SR_CgaCtaId ;  /* 0x00000000000479c3 */ /* 0x000e640000008800 */
[----:B-1----:R-:W-:-:S09]  /*1ce0*/  UISETP.NE.AND UP0, UPT, UR4, URZ, UPT ;  /* 0x000000ff0400728c */ /* 0x002fd2000bf05270 */
[----:B---3--:R-:W-:Y:S05]  /*1cf0*/  BRA.U UP0, `(.L_x_23) ;  /* 0x0000000100287547 */ /* 0x008fea000b800000 */
[----:B------:R-:W-:Y:S02]  /*1d00*/  LEA R0, R9, UR7, 0x3 ;  /* 0x0000000709007c11 */ /* 0x000fe4000f8e18ff */
[----:B------:R-:W-:-:S04]  /*1d10*/  SHF.L.U32 R2, R8, 0x1f, RZ ;  /* 0x0000001f08027819 */ /* 0x000fc800000006ff */
[----:B------:R-:W1:Y:S02]  /*1d20*/  SYNCS.PHASECHK.TRANS64.TRYWAIT P0, [R0+URZ+0xd0], R2 ;  /* 0x0000d002000075a7 */ /* 0x000e6400080011ff */
[----:B-1----:R-:W-:Y:S05]  /*1d30*/  @!P0 BRA `(.L_x_24) ;  /* 0x000000a800688947 */ /* 0x002fea0003800000 */
.L_x_151:
[----:B------:R-:W-:Y:S01]  /*1d40*/  VIADD R9, R9, 0x1 ;  /* 0x0000000109097836 */ /* 0x000fe20000000000 */
[----:B------:R1:W-:Y:S04]  /*1d50*/  SYNCS.ARRIVE.TRANS64.A1T0 RZ, [R0+URZ+0xc0], RZ ;  /* 0x0000c0ff00ff79a7 */ /* 0x0003e800081000ff */
[----:B------:R-:W-:-:S04]  /*1d60*/  ISETP.NE.AND P0, PT, R9, 0x2, PT ;  /* 0x000000020900780c */ /* 0x000fc80003f05270 */
[----:B------:R-:W-:Y:S02]  /*1d70*/  SEL R9, R9, RZ, P0 ;  /* 0x000000ff09097207 */ /* 0x000fe40000000000 */
[----:B-1----:R-:W-:-:S04]  /*1d80*/  SEL R0, RZ, 0x1, P0 ;  /* 0x00000001ff007807 */ /* 0x002fc80000000000 */
[----:B------:R-:W-:-:S07]  /*1d90*/  LOP3.LUT R8, R8, R0, RZ, 0x3c, !PT ;  /* 0x0000000008087212 */ /* 0x000fce00078e3cff */
.L_x_23:
[----:B------:R-:W-:Y:S01]  /*1da0*/  ULEA UR4, UR14, UR7, 0x3 ;  /* 0x000000070e047291 */ /* 0x000fe2000f8e18ff */
[----:B------:R-:W-:Y:S01]  /*1db0*/  SHF.L.U32 R0, R12, 0x1f, RZ ;  /* 0x0000001f0c007819 */ /* 0x000fe200000006ff */
[----:B------:R-:W-:Y:S02]  /*1dc0*/  UISETP.GE.U32.AND UP0, UPT, UR69, 0xff, UPT ;  /* 0x000000ff4500788c */ /* 0x000fe4000bf06070 */
[----:B------:R-:W-:Y:S02]  /*1dd0*/  ULEA UR35, UR16, UR67, 0x8 ;  /* 0x0000004310237291 */ /* 0x000fe4000f8e40ff */
[----:B------:R-:W-:Y:S01]  /*1de0*/  ULEA UR11, UR16, UR68, 0x1 ;  /* 0x00000044100b7291 */ /* 0x000fe2000f8e08ff */
[----:B------:R-:W-:Y:S02]  /*1df0*/  UMOV UR28, URZ ;  /* 0x000000ff001c7c82 */ /* 0x000fe40008000000 */
[----:B------:R1:W2:Y:S01]  /*1e00*/  SYNCS.PHASECHK.TRANS64.TRYWAIT P1, [UR4+0x20], R0 ;  /* 0x00002000ff0075a7 */ /* 0x0002a20008021104 */
[----:B------:R-:W-:-:S04]  /*1e10*/  ULEA.HI UR4, UR20, UR20, URZ, 0x1 ;  /* 0x0000001414047291 */ /* 0x000fc8000f8f08ff */
[----:B------:R-:W-:Y:S02]  /*1e20*/  USHF.L.U32 UR5, UR4, 0x7, URZ ;  /* 0x0000000704057899 */ /* 0x000fe400080006ff */
[----:B------:R-:W-:Y:S02]  /*1e30*/  ULOP3.LUT UR19, UR4, 0xfffffffe, URZ, 0xc0, !UPT ;  /* 0xfffffffe04137892 */ /* 0x000fe4000f8ec0ff */
[----:B------:R-:W-:Y:S02]  /*1e40*/  ULOP3.LUT UR5, UR5, 0xffffff00, URZ, 0xc0, !UPT ;  /* 0xffffff0005057892 */ /* 0x000fe4000f8ec0ff */
[----:B------:R-:W-:Y:S02]  /*1e50*/  ULOP3.LUT UR19, UR19, 0x1, UR70, 0xf8, !UPT ;  /* 0x0000000113137892 */ /* 0x000fe4000f8ef846 */
[----:B------:R-:W-:Y:S01]  /*1e60*/  UIADD3 UR43, UPT, UPT, UR65, UR5, URZ ;  /* 0x00000005412b7290 */ /* 0x000fe2000fffe0ff */
[----:B------:R-:W-:Y:S11]  /*1e70*/  BRA.U !UP0, `(.L_x_25) ;  /* 0x0000000508287547 */ /* 0x000ff6000b800000 */
[----:B------:R-:W-:Y:S01]  /*1e80*/  UMOV UR15, UR64 ;  /* 0x00000040000f7c82 */ /* 0x000fe20008000000 */
[----:B------:R-:W-:Y:S01]  /*1e90*/  UMOV UR4, UR14 ;  /* 0x0000000e00047c82 */ /* 0x000fe20008000000 */
[----:B------:R-:W-:Y:S01]  /*1ea0*/  UMOV UR20, 0xffffffff ;  /* 0xffffffff00147882 */ /* 0x000fe20000000000 */
[----:B------:R-:W-:-:S05]  /*1eb0*/  UMOV UR42, URZ ;  /* 0x000000ff002a7c82 */ /* 0x000fca0008000000 */
.L_x_33:
[----:B------:R-:W-:Y:S01]  /*1ec0*/  ULEA UR5, UR4, UR7, 0x3 ;  /* 0x0000000704057291 */ /* 0x000fe2000f8e18ff */
[----:B--2---:R-:W-:Y:S01]  /*1ed0*/  @P4 MOV R2, 0x10c00 ;  /* 0x00010c0000024802 */ /* 0x004fe20000000f00 */
[----:B--23--:R-:W-:Y:S10]  /*1ee0*/  @P1 BRA `(.L_x_26) ;  /* 0x00000000000c1947 */ /* 0x00cff40003800000 */
[----:B------:R-:W-:-:S04]  /*1ef0*/  SHF.L.U32 R3, R12, 0x1f, RZ ;  /* 0x0000001f0c037819 */ /* 0x000fc800000006ff */
[----:B------:R-:W2:Y:S02]  /*1f00*/  SYNCS.PHASECHK.TRANS64.TRYWAIT P0, [UR5+0x20], R3 ;  /* 0x00002003ff0075a7 */ /* 0x000ea40008001105 */
[----:B--2---:R-:W-:Y:S05]  /*1f10*/  @!P0 BRA `(.L_x_27) ;  /* 0x000000a800048947 */ /* 0x004fea0003800000 */
.L_x_26:
[----:B------:R2:W-:Y:S01]  /*1f20*/  @P4 SYNCS.ARRIVE.TRANS64 RZ, [UR5], R2 ;  /* 0x00000002ffff49a7 */ /* 0x0005e20008000005 */
[----:B------:R-:W-:Y:S02]  /*1f30*/  ULOP3.LUT UR6, UR37, 0x2, URZ, 0xfc, !UPT ;  /* 0x0000000225067892 */ /* 0x000fe4000f8efcff */
[----:B------:R-:W-:Y:S02]  /*1f40*/  UIADD3 UR15, UPT, UPT, UR15, 0x1, URZ ;  /* 0x000000010f0f7890 */ /* 0x000fe4000fffe0ff */
[----:B------:R-:W-:Y:S02]  /*1f50*/  UISETP.NE.AND UP0, UPT, UR6, 0x2, UPT ;  /* 0x000000020600788c */ /* 0x000fe4000bf05270 */
[----:B------:R-:W-:Y:S02]  /*1f60*/  UIADD3 UR20, UPT, UPT, UR20, 0x1, URZ ;  /* 0x0000000114147890 */ /* 0x000fe4000fffe0ff */
[----:B------:R-:W-:-:S05]  /*1f70*/  UISETP.NE.AND UP4, UPT, UR15, 0x1, UPT ;  /* 0x000000010f00788c */ /* 0x000fca000bf85270 */
[----:B------:R-:W-:Y:S05]  /*1f80*/  BRA.U UP0, `(.L_x_28) ;  /* 0x0000000100047547 */ /* 0x000fea000b800000 */
[----:B------:R-:W-:Y:S05]  /*1f90*/  BPT.TRAP 0x1 ;  /* 0x000000040000795c */ /* 0x000fea0000300000 */
.L_x_28:
[----:B------:R-:W-:Y:S04]  /*1fa0*/  BSSY.RECONVERGENT B0, `(.L_x_29) ;  /* 0x0000003000007945 */ /* 0x000fe80003800200 */
[----:B------:R-:W-:Y:S05]  /*1fb0*/  @!P3 BRA `(.L_x_30) ;  /* 0x000000000004b947 */ /* 0x000fea0003800000 */
[----:B------:R-:W-:Y:S05]  /*1fc0*/  BPT.TRAP 0x1 ;  /* 0x000000040000795c */ /* 0x000fea0000300000 */
.L_x_30:
[----:B------:R-:W-:Y:S05]  /*1fd0*/  BSYNC.RECONVERGENT B0 ;  /* 0x0000000000007941 */ /* 0x000fea0003800200 */
.L_x_29:
[----:B------:R-:W-:Y:S01]  /*1fe0*/  UIADD3 UR6, UPT, UPT, UR4, 0x1, URZ ;  /* 0x0000000104067890 */ /* 0x000fe2000fffe0ff */
[----:B------:R-:W-:Y:S01]  /*1ff0*/  BSSY.RECONVERGENT B0, `(.L_x_31) ;  /* 0x000002e000007945 */ /* 0x000fe20003800200 */
[----:B------:R-:W-:Y:S02]  /*2000*/  ELECT P0, URZ, PT ;  /* 0x0000000000ff782f */ /* 0x000fe40003800000 */
[----:B------:R-:W-:-:S04]  /*2010*/  UISETP.NE.AND UP0, UPT, UR6, 0x4, UPT ;  /* 0x000000040600788c */ /* 0x000fc8000bf05270 */
[----:B------:R-:W-:Y:S02]  /*2020*/  USEL UR8, URZ, 0x1, UP0 ;  /* 0x00000001ff087887 */ /* 0x000fe40008000000 */
[----:B------:R-:W-:-:S04]  /*2030*/  USEL UR14, UR6, URZ, UP0 ;  /* 0x000000ff060e7287 */ /* 0x000fc80008000000 */
[----:B------:R-:W-:Y:S01]  /*2040*/  ULEA UR6, UR14, UR7, 0x3 ;  /* 0x000000070e067291 */ /* 0x000fe2000f8e18ff */
[----:B------:R-:W-:-:S04]  /*2050*/  LOP3.LUT R12, R12, UR8, RZ, 0x3c, !PT ;  /* 0x000000080c0c7c12 */ /* 0x000fc8000f8e3cff */
[----:B-1----:R-:W-:-:S04]  /*2060*/  SHF.L.U32 R0, R12, 0x1f, RZ ;  /* 0x0000001f0c007819 */ /* 0x002fc800000006ff */
[----:B------:R1:W3:Y:S01]  /*2070*/  SYNCS.PHASECHK.TRANS64.TRYWAIT P1, [UR6+0x20], R0 ;  /* 0x00002000ff0075a7 */ /* 0x0002e20008021106 */
[----:B------:R-:W-:Y:S05]  /*2080*/  @!P0 BRA `(.L_x_32) ;  /* 0x0000000000908947 */ /* 0x000fea0003800000 */
[----:B------:R-:W-:Y:S02]  /*2090*/  USHF.L.U32 UR6, UR4, 0xe, URZ ;  /* 0x0000000e04067899 */ /* 0x000fe400080006ff */
[----:B------:R-:W-:Y:S02]  /*20a0*/  UIADD3 UR28, UP3, UPT, UR38, 0x80, URZ ;  /* 0x00000080261c7890 */ /* 0x000fe4000ff7e0ff */
[----:B------:R-:W-:Y:S02]  /*20b0*/  ULOP3.LUT UR40, UR50, UR6, URZ, 0xfc, !UPT ;  /* 0x0000000632287292 */ /* 0x000fe4000f8efcff */
[----:B------:R-:W-:Y:S02]  /*20c0*/  UIADD3 UR26, UP2, UPT, UR38, 0x180, URZ ;  /* 0x00000180261a7890 */ /* 0x000fe4000ff5e0ff */
[----:B------:R-:W-:Y:S02]  /*20d0*/  ULOP3.LUT UR32, UR49, UR6, URZ, 0xfc, !UPT ;  /* 0x0000000631207292 */ /* 0x000fe4000f8efcff */
[----:B------:R-:W-:-:S02]  /*20e0*/  ULEA UR16, UR4, UR54, 0x9 ;  /* 0x0000003604107291 */ /* 0x000fc4000f8e48ff */
[----:B------:R-:W-:Y:S02]  /*20f0*/  UIADD3 UR24, UP1, UPT, UR38, 0x280, URZ ;  /* 0x0000028026187890 */ /* 0x000fe4000ff3e0ff */
[----:B------:R-:W-:Y:S02]  /*2100*/  ULEA UR8, UR4, UR51, 0xa ;  /* 0x0000003304087291 */ /* 0x000fe4000f8e50ff */
[----:B------:R-:W-:Y:S02]  /*2110*/  UIADD3 UR22, UP0, UPT, UR38, 0x380, URZ ;  /* 0x0000038026167890 */ /* 0x000fe4000ff1e0ff */
[----:B------:R-:W-:Y:S02]  /*2120*/  ULOP3.LUT UR41, UR5, 0xfefffff8, URZ, 0xc0, !UPT ;  /* 0xfefffff805297892 */ /* 0x000fe4000f8ec0ff */
[----:B------:R-:W-:Y:S02]  /*2130*/  UIADD3.X UR29, UPT, UPT, URZ, UR39, URZ, UP3, !UPT ;  /* 0x00000027ff1d7290 */ /* 0x000fe40009ffe4ff */
[----:B------:R-:W-:-:S02]  /*2140*/  UPRMT UR6, URZ, 0x5410, UR48 ;  /* 0x00005410ff067896 */ /* 0x000fc40008000030 */
[----:B------:R-:W-:Y:S02]  /*2150*/  UIADD3 UR40, UPT, UPT, UR7, 0x10800, UR40 ;  /* 0x0001080007287890 */ /* 0x000fe4000fffe028 */
[----:B------:R-:W-:Y:S02]  /*2160*/  UIADD3.X UR27, UPT, UPT, URZ, UR39, URZ, UP2, !UPT ;  /* 0x00000027ff1b7290 */ /* 0x000fe400097fe4ff */
[----:B------:R-:W-:Y:S02]  /*2170*/  UPRMT UR31, URZ, 0x5410, UR47 ;  /* 0x00005410ff1f7896 */ /* 0x000fe4000800002f */
[----:B------:R-:W-:Y:S02]  /*2180*/  UIADD3 UR32, UPT, UPT, UR7, 0x20800, UR32 ;  /* 0x0002080007207890 */ /* 0x000fe4000fffe020 */
[----:B------:R-:W-:Y:S02]  /*2190*/  UIADD3.X UR25, UPT, UPT, URZ, UR39, URZ, UP1, !UPT ;  /* 0x00000027ff197290 */ /* 0x000fe40008ffe4ff */
[----:B------:R-:W-:-:S02]  /*21a0*/  UIADD3 UR16, UPT, UPT, UR7, 0x30800, UR16 ;  /* 0x0003080007107890 */ /* 0x000fc4000fffe010 */
[----:B------:R-:W-:Y:S02]  /*21b0*/  UIADD3.X UR23, UPT, UPT, URZ, UR39, URZ, UP0, !UPT ;  /* 0x00000027ff177290 */ /* 0x000fe400087fe4ff */
[----:B------:R-:W-:Y:S02]  /*21c0*/  UPRMT UR30, URZ, 0x5410, UR46 ;  /* 0x00005410ff1e7896 */ /* 0x000fe4000800002e */
[----:B------:R-:W-:Y:S01]  /*21d0*/  UIADD3 UR8, UPT, UPT, UR7, 0x31000, UR8 ;  /* 0x0003100007087890 */ /* 0x000fe2000fffe008 */
[----:B------:R-:W-:Y:S01]  /*21e0*/  UMOV UR52, 0x0 ;  /* 0x0000000000347882 */ /* 0x000fe20000000000 */
[----:B------:R-:W-:Y:S01]  /*21f0*/  UMOV UR53, 0x10000000 ;  /* 0x1000000000357882 */ /* 0x000fe20000000000 */
[----:B------:R-:W-:Y:S01]  /*2200*/  UMOV UR34, UR42 ;  /* 0x0000002a00227c82 */ /* 0x000fe20008000000 */
[----:B------:R-:W-:Y:S01]  /*2210*/  UMOV UR36, UR44 ;  /* 0x0000002c00247c82 */ /* 0x000fe20008000000 */
[----:B------:R-:W-:Y:S01]  /*2220*/  UMOV UR33, UR41 ;  /* 0x0000002900217c82 */ /* 0x000fe20008000000 */
[----:B------:R-:W-:Y:S01]  /*2230*/  UMOV UR21, UR44 ;  /* 0x0000002c00157c82 */ /* 0x000fe20008000000 */
[----:B------:R-:W-:Y:S01]  /*2240*/  UMOV UR17, UR41 ;  /* 0x0000002900117c82 */ /* 0x000fe20008000000 */
[----:B------:R4:W-:Y:S01]  /*2250*/  UTMALDG.3D.MULTICAST.2CTA [UR40], [UR28], UR6, desc[UR52] ;  /* 0x000034281c0073b4 */ /* 0x0009e20008211806 */
[----:B------:R-:W-:Y:S01]  /*2260*/  UMOV UR12, UR20 ;  /* 0x00000014000c7c82 */ /* 0x000fe20008000000 */
[----:B------:R-:W-:Y:S01]  /*2270*/  UMOV UR13, UR44 ;  /* 0x0000002c000d7c82 */ /* 0x000fe20008000000 */
[----:B------:R-:W-:Y:S01]  /*2280*/  UMOV UR9, UR41 ;  /* 0x0000002900097c82 */ /* 0x000fe20008000000 */
[----:B------:R4:W-:Y:S01]  /*2290*/  UTMALDG.3D.MULTICAST.2CTA [UR32], [UR26], UR31, desc[UR52] ;  /* 0x000034201a0073b4 */ /* 0x0009e2000821181f */
[----:B------:R4:W-:Y:S01]  /*22a0*/  UTMALDG.4D.MULTICAST.2CTA [UR16], [UR24], UR6, desc[UR52] ;  /* 0x00003410180073b4 */ /* 0x0009e20008219806 */
[----:B------:R4:W-:Y:S02]  /*22b0*/  UTMALDG.4D.MULTICAST.2CTA [UR8], [UR22], UR30, desc[UR52] ;  /* 0x00003408160073b4 */ /* 0x0009e4000821981e */
[----:B----4-:R-:W-:Y:S01]  /*22c0*/  NOP ;  /* 0x0000000000007918 */ /* 0x010fe20000000000 */
.L_x_32:
[----:B------:R-:W-:Y:S05]  /*22d0*/  BSYNC.RECONVERGENT B0 ;  /* 0x0000000000007941 */ /* 0x000fea0003800200 */
.L_x_31:
[----:B------:R-:W-:Y:S01]  /*22e0*/  UIADD3 UR42, UPT, UPT, UR42, 0x80, URZ ;  /* 0x000000802a2a7890 */ /* 0x000fe2000fffe0ff */
[----:B------:R-:W-:Y:S01]  /*22f0*/  UMOV UR4, UR14 ;  /* 0x0000000e00047c82 */ /* 0x000fe20008000000 */
[----:B------:R-:W-:Y:S01]  /*2300*/  UMOV UR28, UR55 ;  /* 0x00000037001c7c82 */ /* 0x000fe20008000000 */
[----:B------:R-:W-:Y:S09]  /*2310*/  BRA.U UP4, `(.L_x_33) ;  /* 0xfffffff904e87547 */ /* 0x000ff2000b83ffff */
.L_x_25:
[----:B------:R-:W-:Y:S01]  /*2320*/  ULEA UR4, UR14, UR7, 0x3 ;  /* 0x000000070e047291 */ /* 0x000fe2000f8e18ff */
[----:B-1----:R-:W-:Y:S01]  /*2330*/  SHF.L.U32 R0, R12, 0x1f, RZ ;  /* 0x0000001f0c007819 */ /* 0x002fe200000006ff */
[----:B------:R-:W-:Y:S01]  /*2340*/  @!P2 SYNCS.ARRIVE.TRANS64.A1T0 RZ, [UR7+0x88], RZ ;  /* 0x000088ffffffa9a7 */ /* 0x000fe20008100007 */
[----:B------:R-:W-:-:S06]  /*2350*/  UISETP.GT.AND UP0, UPT, UR63, UR62, UPT ;  /* 0x0000003e3f00728c */ /* 0x000fcc000bf04270 */
[----:B--23--:R1:W2:Y:S03]  /*2360*/  SYNCS.PHASECHK.TRANS64.TRYWAIT P1, [UR4+0x20], R0 ;  /* 0x00002000ff0075a7 */ /* 0x00c2a60008021104 */
[----:B------:R-:W-:Y:S05]  /*2370*/  BRA.U !UP0, `(.L_x_34) ;  /* 0x0000000508187547 */ /* 0x000fea000b800000 */
[----:B------:R-:W-:Y:S01]  /*2380*/  UIADD3 UR30, UPT, UPT, UR66, UR28, URZ ;  /* 0x0000001c421e7290 */ /* 0x000fe2000fffe0ff */
[----:B------:R-:W-:-:S11]  /*2390*/  UMOV UR5, UR14 ;  /* 0x0000000e00057c82 */ /* 0x000fd60008000000 */
.L_x_42:
[----:B------:R-:W-:Y:S01]  /*23a0*/  ULEA UR6, UR5, UR7, 0x3 ;  /* 0x0000000705067291 */ /* 0x000fe2000f8e18ff */
[----:B--2---:R-:W-:Y:S01]  /*23b0*/  @P4 MOV R2, 0x10c00 ;  /* 0x00010c0000024802 */ /* 0x004fe20000000f00 */
[----:B--23--:R-:W-:Y:S10]  /*23c0*/  @P1 BRA `(.L_x_35) ;  /* 0x00000000000c1947 */ /* 0x00cff40003800000 */
[----:B------:R-:W-:-:S04]  /*23d0*/  SHF.L.U32 R3, R12, 0x1f, RZ ;  /* 0x0000001f0c037819 */ /* 0x000fc800000006ff */
[----:B------:R-:W2:Y:S02]  /*23e0*/  SYNCS.PHASECHK.TRANS64.TRYWAIT P0, [UR6+0x20], R3 ;  /* 0x00002003ff0075a7 */ /* 0x000ea40008001106 */
[----:B--2---:R-:W-:Y:S05]  /*23f0*/  @!P0 BRA `(.L_x_36) ;  /* 0x000000a000e48947 */ /* 0x004fea0003800000 */
.L_x_35:
[----:B------:R2:W-:Y:S01]  /*2400*/  @P4 SYNCS.ARRIVE.TRANS64 RZ, [UR6], R2 ;  /* 0x00000002ffff49a7 */ /* 0x0005e20008000006 */
[----:B------:R-:W-:-:S04]  /*2410*/  ULOP3.LUT UR4, UR37, 0x2, URZ, 0xfc, !UPT ;  /* 0x0000000225047892 */ /* 0x000fc8000f8efcff */
[----:B------:R-:W-:-:S09]  /*2420*/  UISETP.NE.AND UP0, UPT, UR4, 0x2, UPT ;  /* 0x000000020400788c */ /* 0x000fd2000bf05270 */
[----:B------:R-:W-:Y:S05]  /*2430*/  BRA.U UP0, `(.L_x_37) ;  /* 0x0000000100047547 */ /* 0x000fea000b800000 */
[----:B------:R-:W-:Y:S05]  /*2440*/  BPT.TRAP 0x1 ;  /* 0x000000040000795c */ /* 0x000fea0000300000 */
.L_x_37:
[----:B------:R-:W-:Y:S04]  /*2450*/  BSSY.RECONVERGENT B0, `(.L_x_38) ;  /* 0x0000003000007945 */ /* 0x000fe80003800200 */
[----:B------:R-:W-:Y:S05]  /*2460*/  @!P3 BRA `(.L_x_39) ;  /* 0x000000000004b947 */ /* 0x000fea0003800000 */
[----:B------:R-:W-:Y:S05]  /*2470*/  BPT.TRAP 0x1 ;  /* 0x000000040000795c */ /* 0x000fea0000300000 */
.L_x_39:
[----:B------:R-:W-:Y:S05]  /*2480*/  BSYNC.RECONVERGENT B0 ;  /* 0x0000000000007941 */ /* 0x000fea0003800200 */
.L_x_38:
        /* <DEDUP_REMOVED lines=16> */
[----:B------:R-:W-:-:S02]  /*2590*/  UIADD3 UR22, UP1, UPT, UR38, 0x280, URZ ;  /* 0x0000028026167890 */ /* 0x000fc4000ff3e0ff */
[----:B------:R-:W-:Y:S02]  /*25a0*/  UIADD3 UR20, UP0, UPT, UR38, 0x380, URZ ;  /* 0x0000038026147890 */ /* 0x000fe4000ff1e0ff */
[----:B------:R-:W-:Y:S02]  /*25b0*/  USHF.L.U32 UR42, UR28, 0x7, URZ ;  /* 0x000000071c2a7899 */ /* 0x000fe400080006ff */
[----:B------:R-:W-:Y:S02]  /*25c0*/  ULOP3.LUT UR41, UR6, 0xfefffff8, URZ, 0xc0, !UPT ;  /* 0xfefffff806297892 */ /* 0x000fe4000f8ec0ff */
[----:B------:R-:W-:Y:S02]  /*25d0*/  UIADD3.X UR17, UPT, UPT, URZ, UR39, URZ, UP3, !UPT ;  /* 0x00000027ff117290 */ /* 0x000fe40009ffe4ff */
[----:B------:R-:W-:Y:S02]  /*25e0*/  UIADD3 UR40, UPT, UPT, UR7, 0x10800, UR40 ;  /* 0x0001080007287890 */ /* 0x000fe4000fffe028 */
[----:B------:R-:W-:-:S02]  /*25f0*/  UPRMT UR4, URZ, 0x5410, UR48 ;  /* 0x00005410ff047896 */ /* 0x000fc40008000030 */
[----:B------:R-:W-:Y:S02]  /*2600*/  UIADD3 UR32, UPT, UPT, UR7, 0x20800, UR32 ;  /* 0x0002080007207890 */ /* 0x000fe4000fffe020 */
[----:B------:R-:W-:Y:S02]  /*2610*/  UPRMT UR9, URZ, 0x5410, UR47 ;  /* 0x00005410ff097896 */ /* 0x000fe4000800002f */
[----:B------:R-:W-:Y:S02]  /*2620*/  UIADD3.X UR13, UPT, UPT, URZ, UR39, URZ, UP2, !UPT ;  /* 0x00000027ff0d7290 */ /* 0x000fe400097fe4ff */
[----:B------:R-:W-:Y:S02]  /*2630*/  ULEA UR24, UR5, UR57, 0x9 ;  /* 0x0000003905187291 */ /* 0x000fe4000f8e48ff */
[----:B------:R-:W-:Y:S02]  /*2640*/  UIADD3.X UR23, UPT, UPT, URZ, UR39, URZ, UP1, !UPT ;  /* 0x00000027ff177290 */ /* 0x000fe40008ffe4ff */
[----:B------:R-:W-:-:S02]  /*2650*/  ULEA UR8, UR5, UR56, 0xa ;  /* 0x0000003805087291 */ /* 0x000fc4000f8e50ff */
[----:B------:R-:W-:Y:S02]  /*2660*/  UPRMT UR15, URZ, 0x5410, UR46 ;  /* 0x00005410ff0f7896 */ /* 0x000fe4000800002e */
[----:B------:R-:W-:Y:S01]  /*2670*/  UIADD3.X UR21, UPT, UPT, URZ, UR39, URZ, UP0, !UPT ;  /* 0x00000027ff157290 */ /* 0x000fe200087fe4ff */
[----:B------:R-:W-:Y:S01]  /*2680*/  UMOV UR52, 0x0 ;  /* 0x0000000000347882 */ /* 0x000fe20000000000 */
[----:B------:R-:W-:Y:S01]  /*2690*/  UMOV UR53, 0x10000000 ;  /* 0x1000000000357882 */ /* 0x000fe20000000000 */
[----:B------:R-:W-:Y:S01]  /*26a0*/  UMOV UR36, UR44 ;  /* 0x0000002c00247c82 */ /* 0x000fe20008000000 */
[----:B------:R-:W-:Y:S01]  /*26b0*/  UMOV UR33, UR41 ;  /* 0x0000002900217c82 */ /* 0x000fe20008000000 */
[----:B------:R-:W-:Y:S01]  /*26c0*/  UMOV UR34, UR42 ;  /* 0x0000002a00227c82 */ /* 0x000fe20008000000 */
[----:B------:R-:W-:Y:S01]  /*26d0*/  UTMALDG.3D.MULTICAST.2CTA [UR40], [UR16], UR4, desc[UR52] ;  /* 0x00003428100073b4 */ /* 0x000fe20008211804 */
[----:B------:R-:W-:Y:S01]  /*26e0*/  UMOV UR26, UR18 ;  /* 0x00000012001a7c82 */ /* 0x000fe20008000000 */
[----:B------:R-:W-:Y:S01]  /*26f0*/  UMOV UR27, UR19 ;  /* 0x00000013001b7c82 */ /* 0x000fe20008000000 */
[----:B------:R-:W-:Y:S01]  /*2700*/  UMOV UR29, UR44 ;  /* 0x0000002c001d7c82 */ /* 0x000fe20008000000 */
[----:B------:R-:W-:Y:S01]  /*2710*/  UMOV UR25, UR41 ;  /* 0x0000002900197c82 */ /* 0x000fe20008000000 */
[----:B------:R4:W-:Y:S01]  /*2720*/  UTMALDG.3D.MULTICAST.2CTA [UR32], [UR12], UR9, desc[UR52] ;  /* 0x000034200c0073b4 */ /* 0x0009e20008211809 */
[----:B------:R1:W-:Y:S01]  /*2730*/  UTMALDG.4D.MULTICAST.2CTA [UR24], [UR22], UR4, desc[UR52] ;  /* 0x00003418160073b4 */ /* 0x0003e20008219804 */
[----:B----4-:R-:W-:Y:S01]  /*2740*/  UMOV UR12, UR28 ;  /* 0x0000001c000c7c82 */ /* 0x010fe20008000000 */
[----:B------:R-:W-:Y:S01]  /*2750*/  UMOV UR13, UR44 ;  /* 0x0000002c000d7c82 */ /* 0x000fe20008000000 */
[----:B------:R-:W-:-:S02]  /*2760*/  UMOV UR9, UR41 ;  /* 0x0000002900097c82 */ /* 0x000fc40008000000 */
[----:B------:R1:W-:Y:S02]  /*2770*/  UTMALDG.4D.MULTICAST.2CTA [UR8], [UR20], UR15, desc[UR52] ;  /* 0x00003408140073b4 */ /* 0x0003e4000821980f */
[----:B-1----:R-:W-:Y:S01]  /*2780*/  NOP ;  /* 0x0000000000007918 */ /* 0x002fe20000000000 */
.L_x_41:
[----:B------:R-:W-:Y:S05]  /*2790*/  BSYNC.RECONVERGENT B0 ;  /* 0x0000000000007941 */ /* 0x000fea0003800200 */
.L_x_40:
[----:B------:R-:W-:Y:S01]  /*27a0*/  UIADD3 UR28, UPT, UPT, UR28, 0x1, URZ ;  /* 0x000000011c1c7890 */ /* 0x000fe2000fffe0ff */
[----:B------:R-:W-:-:S03]  /*27b0*/  UMOV UR5, UR14 ;  /* 0x0000000e00057c82 */ /* 0x000fc60008000000 */
[----:B------:R-:W-:-:S09]  /*27c0*/  UISETP.NE.AND UP0, UPT, UR28, UR30, UPT ;  /* 0x0000001e1c00728c */ /* 0x000fd2000bf05270 */
[----:B------:R-:W-:Y:S05]  /*27d0*/  BRA.U UP0, `(.L_x_42) ;  /* 0xfffffff900f07547 */ /* 0x000fea000b83ffff */
.L_x_34:
[C---:B------:R-:W-:Y:S01]  /*27e0*/  LEA R3, R11.reuse, UR7, 0x3 ;  /* 0x000000070b037c11 */ /* 0x040fe2000f8e18ff */
[----:B------:R-:W-:Y:S01]  /*27f0*/  NOP ;  /* 0x0000000000007918 */ /* 0x000fe20000000000 */
[----:B-1----:R-:W-:Y:S02]  /*2800*/  SHF.L.U32 R0, R10, 0x1f, RZ ;  /* 0x0000001f0a007819 */ /* 0x002fe400000006ff */
[----:B------:R-:W-:Y:S02]  /*2810*/  LEA R4, R11, UR7, 0x4 ;  /* 0x000000070b047c11 */ /* 0x000fe4000f8e20ff */
[----:B------:R-:W1:Y:S02]  /*2820*/  SYNCS.PHASECHK.TRANS64.TRYWAIT P0, [R3+URZ+0x90], R0 ;  /* 0x00009000030075a7 */ /* 0x000e6400080011ff */
[----:B-1----:R-:W-:Y:S05]  /*2830*/  @!P0 BRA `(.L_x_43) ;  /* 0x0000009c00ec8947 */ /* 0x002fea0003800000 */
.L_x_154:
[----:B------:R-:W4:Y:S01]  /*2840*/  LDS.128 R4, [R4+0xf0] ;  /* 0x0000f00004047984 */ /* 0x000f220000000c00 */
[----:B------:R-:W-:Y:S01]  /*2850*/  UISETP.GE.AND UP0, UPT, UR45, 0x1, UPT ;  /* 0x000000012d00788c */ /* 0x000fe2000bf06270 */
[----:B------:R-:W-:Y:S01]  /*2860*/  @!PT LDS RZ, [RZ] ;  /* 0x00000000fffff984 */ /* 0x000fe20000000800 */
[----:B------:R-:W-:Y:S01]  /*2870*/  @!PT LDS RZ, [RZ] ;  /* 0x00000000fffff984 */ /* 0x000fe20000000800 */
[----:B------:R-:W-:Y:S01]  /*2880*/  @!PT LDS RZ, [RZ] ;  /* 0x00000000fffff984 */ /* 0x000fe20000000800 */
[----:B------:R-:W-:Y:S01]  /*2890*/  @!PT LDS RZ, [RZ] ;  /* 0x00000000fffff984 */ /* 0x000fe20000000800 */
[----:B------:R1:W-:Y:S06]  /*28a0*/  MEMBAR.ALL.CTA ;  /* 0x0000000000007992 */ /* 0x0003ec0000008000 */
[----:B-1----:R-:W1:Y:S01]  /*28b0*/  FENCE.VIEW.ASYNC.S ;  /* 0x00000000000073c6 */ /* 0x002e620000000000 */
[----:B----4-:R-:W-:-:S13]  /*28c0*/  LOP3.LUT P0, RZ, R6, 0x1, RZ, 0xc0, !PT ;  /* 0x0000000106ff7812 */ /* 0x010fda000780c0ff */
[----:B-1----:R-:W-:Y:S01]  /*28d0*/  VOTEU.ANY UP1, P0 ;  /* 0x0000000000ff7886 */ /* 0x002fe20000020100 */
[----:B------:R-:W-:-:S13]  /*28e0*/  PLOP3.LUT P0, PT, PT, PT, UP1, 0x80, 0x8 ;  /* 0x000000000008781c */ /* 0x000fda0003f0f018 */
[----:B------:R-:W-:Y:S02]  /*28f0*/  @P0 LOP3.LUT R0, R5, 0xffff, RZ, 0xc0, !PT ;  /* 0x0000ffff05000812 */ /* 0x000fe400078ec0ff */
[----:B--2---:R-:W-:Y:S02]  /*2900*/  @P0 MOV R2, R4 ;  /* 0x0000000400020202 */ /* 0x004fe40000000f00 */
[----:B------:R-:W-:Y:S01]  /*2910*/  @P0 R2UR UR5, R0 ;  /* 0x00000000000502ca */ /* 0x000fe200000e0000 */
[----:B------:R-:W-:Y:S01]  /*2920*/  VIADD R0, R3, 0xa0 ;  /* 0x000000a003007836 */ /* 0x000fe20000000000 */
[----:B------:R-:W-:Y:S02]  /*2930*/  @P0 SHF.R.U32.HI R4, RZ, 0x10, R5 ;  /* 0x00000010ff040819 */ /* 0x000fe40000011605 */
[----:B------:R-:W-:Y:S02]  /*2940*/  @P0 R2UR UR6, R2 ;  /* 0x00000000020602ca */ /* 0x000fe400000e0000 */
[----:B------:R-:W-:-:S02]  /*2950*/  PRMT R0, RZ, 0x654, R0 ;  /* 0x00000654ff007816 */ /* 0x000fc40000000000 */
[----:B------:R-:W-:Y:S02]  /*2960*/  @P0 R2UR UR4, R4 ;  /* 0x00000000040402ca */ /* 0x000fe400000e0000 */
[----:B------:R1:W-:Y:S03]  /*2970*/  SYNCS.ARRIVE.TRANS64.RED.A1T0 RZ, [R0+URZ], RZ ;  /* 0x000000ff00ff79a7 */ /* 0x0003e600081004ff */
[----:B------:R-:W-:-:S04]  /*2980*/  @UP1 UMOV UR58, UR5 ;  /* 0x00000005003a1c82 */ /* 0x000fc80008000000 */
[----:B------:R-:W-:-:S04]  /*2990*/  @UP1 UMOV UR59, UR6 ;  /* 0x00000006003b1c82 */ /* 0x000fc80008000000 */
[----:B------:R-:W-:Y:S01]  /*29a0*/  @UP1 UMOV UR44, UR4 ;  /* 0x00000004002c1c82 */ /* 0x000fe20008000000 */
[----:B------:R-:W-:Y:S05]  /*29b0*/  BRA.U !UP0, `(.L_x_44) ;  /* 0x0000000108d47547 */ /* 0x000fea000b800000 */
[----:B------:R-:W2:Y:S01]  /*29c0*/  LDCU.128 UR20, c[0x0][0xf10] ;  /* 0x0001e200ff1477ac */ /* 0x000ea20008000c00 */
[----:B------:R-:W4:Y:S01]  /*29d0*/  LDCU UR11, c[0x0][0xf20] ;  /* 0x0001e400ff0b77ac */ /* 0x000f220008000800 */
[----:B------:R-:W3:Y:S01]  /*29e0*/  LDCU UR19, c[0x0][0xf0c] ;  /* 0x0001e180ff1377ac */ /* 0x000ee20008000800 */
[----:B------:R-:W1:Y:S01]  /*29f0*/  LDCU.64 UR8, c[0x0][0xf28] ;  /* 0x0001e500ff0877ac */ /* 0x000e620008000a00 */
[----:B------:R-:W-:Y:S02]  /*2a00*/  UISETP.NE.AND UP3, UPT, UR45, 0x1, UPT ;  /* 0x000000012d00788c */ /* 0x000fe4000bf65270 */
[----:B--2---:R-:W-:Y:S02]  /*2a10*/  UIMAD.WIDE.U32 UR12, UR60, UR23, URZ ;  /* 0x000000173c0c72a5 */ /* 0x004fe4000f8e00ff */
[----:B------:R-:W-:Y:S02]  /*2a20*/  UIMAD.WIDE.U32 UR4, UR61, UR20, URZ ;  /* 0x000000143d0472a5 */ /* 0x000fe4000f8e00ff */
[----:B------:R-:W-:-:S02]  /*2a30*/  UISETP.NE.AND UP0, UPT, UR22, 0x1, UPT ;  /* 0x000000011600788c */ /* 0x000fc4000bf05270 */
[----:B------:R-:W-:Y:S01]  /*2a40*/  UIMAD.WIDE.U32 UR24, UR58, UR23, URZ ;  /* 0x000000173a1872a5 */ /* 0x000fe2000f8e00ff */
[----:B------:R-:W-:Y:S02]  /*2a50*/  UMOV UR12, UR13 ;  /* 0x0000000d000c7c82 */ /* 0x000fe40008000000 */
[----:B------:R-:W-:Y:S01]  /*2a60*/  UMOV UR4, UR5 ;  /* 0x0000000500047c82 */ /* 0x000fe20008000000 */
[----:B----4-:R-:W-:Y:S02]  /*2a70*/  USHF.R.U32.HI UR12, URZ, UR11, UR12 ;  /* 0x0000000bff0c7299 */ /* 0x010fe4000801160c */
[----:B---3--:R-:W-:Y:S02]  /*2a80*/  UISETP.NE.AND UP2, UPT, UR19, 0x1, UPT ;  /* 0x000000011300788c */ /* 0x008fe4000bf45270 */
[----:B------:R-:W-:Y:S02]  /*2a90*/  USHF.R.U32.HI UR4, URZ, UR21, UR4 ;  /* 0x00000015ff047299 */ /* 0x000fe40008011604 */
[----:B------:R-:W-:-:S02]  /*2aa0*/  USEL UR5, UR60, UR12, !UP0 ;  /* 0x0000000c3c057287 */ /* 0x000fc4000c000000 */
[----:B------:R-:W-:Y:S02]  /*2ab0*/  USEL UR6, UR61, UR4, !UP2 ;  /* 0x000000043d067287 */ /* 0x000fe4000d000000 */
[----:B-1----:R-:W-:Y:S01]  /*2ac0*/  UIMAD.WIDE.U32 UR12, UR5, UR8, URZ ;  /* 0x00000008050c72a5 */ /* 0x002fe2000f8e00ff */
[----:B------:R-:W-:Y:S01]  /*2ad0*/  UMOV UR4, UR25 ;  /* 0x0000001900047c82 */ /* 0x000fe20008000000 */
[----:B------:R-:W-:Y:S02]  /*2ae0*/  UIMAD.WIDE.U32 UR16, UR59, UR20, URZ ;  /* 0x000000143b1072a5 */ /* 0x000fe4000f8e00ff */
[----:B------:R-:W-:-:S03]  /*2af0*/  UIMAD.WIDE.U32 UR24, UR6, UR8, URZ ;  /* 0x00000008061872a5 */ /* 0x000fc6000f8e00ff */
[----:B------:R-:W-:Y:S01]  /*2b00*/  UMOV UR12, UR13 ;  /* 0x0000000d000c7c82 */ /* 0x000fe20008000000 */
[----:B------:R-:W-:Y:S02]  /*2b10*/  USHF.R.U32.HI UR4, URZ, UR11, UR4 ;  /* 0x0000000bff047299 */ /* 0x000fe40008011604 */
[----:B------:R-:W-:Y:S01]  /*2b20*/  @UP3 USHF.R.U32.HI UR5, URZ, UR9, UR12 ;  /* 0x00000009ff053299 */ /* 0x000fe2000801160c */
[----:B------:R-:W-:Y:S01]  /*2b30*/  UMOV UR16, UR17 ;  /* 0x0000001100107c82 */ /* 0x000fe20008000000 */
[----:B------:R-:W-:Y:S01]  /*2b40*/  UMOV UR24, UR25 ;  /* 0x0000001900187c82 */ /* 0x000fe20008000000 */
[----:B------:R-:W-:Y:S02]  /*2b50*/  USHF.R.U32.HI UR21, URZ, UR21, UR16 ;  /* 0x00000015ff157299 */ /* 0x000fe40008011610 */
[----:B------:R-:W-:Y:S02]  /*2b60*/  USEL UR4, UR58, UR4, !UP0 ;  /* 0x000000043a047287 */ /* 0x000fe4000c000000 */
[----:B------:R-:W-:-:S02]  /*2b70*/  @UP3 USHF.R.U32.HI UR6, URZ, UR9, UR24 ;  /* 0x00000009ff063299 */ /* 0x000fc40008011618 */
[----:B------:R-:W-:Y:S02]  /*2b80*/  UIMAD UR11, UR45, UR5, URZ ;  /* 0x000000052d0b72a4 */ /* 0x000fe4000f8e02ff */
[----:B------:R-:W-:Y:S02]  /*2b90*/  USEL UR5, UR59, UR21, !UP2 ;  /* 0x000000153b057287 */ /* 0x000fe4000d000000 */
[----:B------:R-:W-:Y:S02]  /*2ba0*/  UIMAD UR12, UR45, UR6, URZ ;  /* 0x000000062d0c72a4 */ /* 0x000fe4000f8e02ff */
[----:B------:R-:W-:Y:S02]  /*2bb0*/  UISETP.GE.AND UP0, UPT, UR4, UR11, UPT ;  /* 0x0000000b0400728c */ /* 0x000fe4000bf06270 */
[----:B------:R-:W-:Y:S02]  /*2bc0*/  UIMAD.WIDE.U32 UR16, UR4, UR8, URZ ;  /* 0x00000008041072a5 */ /* 0x000fe4000f8e00ff */
[----:B------:R-:W-:-:S02]  /*2bd0*/  UISETP.GE.OR UP0, UPT, UR5, UR12, UP0 ;  /* 0x0000000c0500728c */ /* 0x000fc40008706670 */
        /* <DEDUP_REMOVED lines=19> */
.L_x_44:
[----:B------:R-:W2:Y:S02]  /*2d10*/  LDCU UR4, c[0x0][0xf30] ;  /* 0x0001e600ff0477ac */ /* 0x000ea40008000800 */
[----:B--2---:R-:W-:-:S09]  /*2d20*/  UISETP.NE.AND UP0, UPT, UR4, 0x1, UPT ;  /* 0x000000010400788c */ /* 0x004fd2000bf05270 */
[----:B------:R-:W-:Y:S05]  /*2d30*/  BRA.U UP0, `(.L_x_45) ;  /* 0x0000000100447547 */ /* 0x000fea000b800000 */
[----:B------:R-:W2:Y:S01]  /*2d40*/  LDCU.128 UR20, c[0x0][0xf10] ;  /* 0x0001e200ff1477ac */ /* 0x000ea20008000c00 */
[----:B------:R-:W4:Y:S01]  /*2d50*/  LDCU UR11, c[0x0][0xf0c] ;  /* 0x0001e180ff0b77ac */ /* 0x000f220008000800 */
[----:B------:R-:W1:Y:S01]  /*2d60*/  LDCU UR6, c[0x0][0xf20] ;  /* 0x0001e400ff0677ac */ /* 0x000e620008000800 */
[----:B--2---:R-:W-:Y:S02]  /*2d70*/  UIMAD.WIDE.U32 UR8, UR59, UR20, URZ ;  /* 0x000000143b0872a5 */ /* 0x004fe4000f8e00ff */
[----:B------:R-:W-:Y:S02]  /*2d80*/  UIMAD.WIDE.U32 UR4, UR58, UR23, URZ ;  /* 0x000000173a0472a5 */ /* 0x000fe4000f8e00ff */
[----:B----4-:R-:W-:Y:S02]  /*2d90*/  UISETP.NE.AND UP2, UPT, UR11, 0x1, UPT ;  /* 0x000000010b00788c */ /* 0x010fe4000bf45270 */
[----:B------:R-:W-:Y:S01]  /*2da0*/  UISETP.NE.AND UP0, UPT, UR22, 0x1, UPT ;  /* 0x000000011600788c */ /* 0x000fe2000bf05270 */
[----:B------:R-:W-:-:S02]  /*2db0*/  UMOV UR8, UR9 ;  /* 0x0000000900087c82 */ /* 0x000fc40008000000 */
[----:B------:R-:W-:Y:S01]  /*2dc0*/  UMOV UR4, UR5 ;  /* 0x0000000500047c82 */ /* 0x000fe20008000000 */
[----:B------:R-:W-:Y:S02]  /*2dd0*/  USHF.R.U32.HI UR21, URZ, UR21, UR8 ;  /* 0x00000015ff157299 */ /* 0x000fe40008011608 */
[----:B-1----:R-:W-:Y:S02]  /*2de0*/  USHF.R.U32.HI UR4, URZ, UR6, UR4 ;  /* 0x00000006ff047299 */ /* 0x002fe40008011604 */
[----:B------:R-:W-:Y:S02]  /*2df0*/  USEL UR5, UR59, UR21, !UP2 ;  /* 0x000000153b057287 */ /* 0x000fe4000d000000 */
[----:B------:R-:W-:-:S04]  /*2e00*/  USEL UR4, UR58, UR4, !UP0 ;  /* 0x000000043a047287 */ /* 0x000fc8000c000000 */
[----:B------:R-:W-:Y:S02]  /*2e10*/  UIADD3 UR6, UPT, UPT, UR5, -UR4, URZ ;  /* 0x8000000405067290 */ /* 0x000fe4000fffe0ff */
[----:B------:R-:W-:Y:S02]  /*2e20*/  UIADD3 UR4, UPT, UPT, -UR5, UR4, URZ ;  /* 0x0000000405047290 */ /* 0x000fe4000fffe1ff */
[----:B------:R-:W-:Y:S02]  /*2e30*/  UIMAD UR58, UR6, UR22, UR58 ;  /* 0x00000016063a72a4 */ /* 0x000fe4000f8e023a */
[----:B------:R-:W-:-:S12]  /*2e40*/  UIMAD UR59, UR4, UR11, UR59 ;  /* 0x0000000b043b72a4 */ /* 0x000fd8000f8e023b */
.L_x_45:
[----:B------:R-:W-:Y:S01]  /*2e50*/  VIADD R11, R11, 0x1 ;  /* 0x000000010b0b7836 */ /* 0x000fe20000000000 */
[----:B------:R-:W-:Y:S02]  /*2e60*/  R2UR UR5, R145 ;  /* 0x00000000910572ca */ /* 0x000fe400000e0000 */
[----:B------:R-:W-:Y:S02]  /*2e70*/  R2UR UR4, R144 ;  /* 0x00000000900472ca */ /* 0x000fe400000e0000 */
[C---:B------:R-:W-:Y:S02]  /*2e80*/  ISETP.NE.AND P0, PT, R11.reuse, 0x2, PT ;  /* 0x000000020b00780c */ /* 0x040fe40003f05270 */
[----:B------:R-:W-:Y:S02]  /*2e90*/  PLOP3.LUT P2, PT, PT, PT, PT, 0x80, 0x8 ;  /* 0x000000000008781c */ /* 0x000fe40003f4f070 */
[----:B-1----:R-:W-:Y:S02]  /*2ea0*/  SEL R0, RZ, 0x1, P0 ;  /* 0x00000001ff007807 */ /* 0x002fe40000000000 */
[----:B------:R-:W-:-:S02]  /*2eb0*/  SEL R11, R11, RZ, P0 ;  /* 0x000000ff0b0b7207 */ /* 0x000fc40000000000 */
[----:B------:R-:W-:Y:S01]  /*2ec0*/  LOP3.LUT R10, R10, R0, RZ, 0x3c, !PT ;  /* 0x000000000a0a7212 */ /* 0x000fe200078e3cff */
[----:B------:R-:W-:Y:S02]  /*2ed0*/  UIADD3 UR20, UPT, UPT, UR59, UR5, URZ ;  /* 0x000000053b147290 */ /* 0x000fe4000fffe0ff */
[----:B------:R-:W-:Y:S01]  /*2ee0*/  UIADD3 UR16, UPT, UPT, UR58, UR4, URZ ;  /* 0x000000043a107290 */ /* 0x000fe2000fffe0ff */
[----:B------:R-:W-:Y:S11]  /*2ef0*/  BRA.U UP1, `(.L_x_46) ;  /* 0xffffffed01747547 */ /* 0x000ff6000b83ffff */
[----:B------:R-:W-:Y:S01]  /*2f00*/  UIADD3 UR7, UPT, UPT, UR7, 0x20, URZ ;  /* 0x0000002007077890 */ /* 0x000fe2000fffe0ff */
[----:B------:R-:W-:-:S03]  /*2f10*/  SHF.L.U32 R2, R12, 0x1f, RZ ;  /* 0x0000001f0c027819 */ /* 0x000fc600000006ff */
[----:B------:R-:W-:-:S09]  /*2f20*/  ULEA UR4, UR14, UR7, 0x3 ;  /* 0x000000070e047291 */ /* 0x000fd2000f8e18ff */
[----:B------:R-:W1:Y:S02]  /*2f30*/  SYNCS.PHASECHK.TRANS64.TRYWAIT P0, [UR4], R2 ;  /* 0x00000002ff0075a7 */ /* 0x000e640008001104 */
[----:B-1----:R-:W-:Y:S05]  /*2f40*/  @!P0 BRA `(.L_x_47) ;  /* 0x00000098003c8947 */ /* 0x002fea0003800000 */
.L_x_156:
[----:B------:R-:W-:-:S04]  /*2f50*/  UIADD3 UR4, UPT, UPT, UR14, 0x1, URZ ;  /* 0x000000010e047890 */ /* 0x000fc8000fffe0ff */
[----:B------:R-:W-:-:S04]  /*2f60*/  UISETP.NE.AND UP0, UPT, UR4, 0x4, UPT ;  /* 0x000000040400788c */ /* 0x000fc8000bf05270 */
[----:B------:R-:W-:Y:S02]  /*2f70*/  USEL UR6, URZ, 0x1, UP0 ;  /* 0x00000001ff067887 */ /* 0x000fe40008000000 */
[----:B------:R-:W-:-:S04]  /*2f80*/  USEL UR4, UR4, URZ, UP0 ;  /* 0x000000ff04047287 */ /* 0x000fc80008000000 */
[----:B------:R-:W-:Y:S01]  /*2f90*/  ULEA UR5, UR4, UR7, 0x3 ;  /* 0x0000000704057291 */ /* 0x000fe2000f8e18ff */
[----:B-1----:R-:W-:-:S04]  /*2fa0*/  LOP3.LUT R2, R12, UR6, RZ, 0x3c, !PT ;  /* 0x000000060c027c12 */ /* 0x002fc8000f8e3cff */
[----:B------:R-:W-:-:S04]  /*2fb0*/  SHF.L.U32 R3, R2, 0x1f, RZ ;  /* 0x0000001f02037819 */ /* 0x000fc800000006ff */
[----:B------:R-:W1:Y:S02]  /*2fc0*/  SYNCS.PHASECHK.TRANS64.TRYWAIT P0, [UR5], R3 ;  /* 0x00000003ff0075a7 */ /* 0x000e640008001105 */
[----:B-1----:R-:W-:Y:S05]  /*2fd0*/  @!P0 BRA `(.L_x_48) ;  /* 0x0000009800308947 */ /* 0x002fea0003800000 */
.L_x_158:
[----:B------:R-:W-:-:S04]  /*2fe0*/  UIADD3 UR4, UPT, UPT, UR4, 0x1, URZ ;  /* 0x0000000104047890 */ /* 0x000fc8000fffe0ff */
[----:B------:R-:W-:-:S04]  /*2ff0*/  UISETP.NE.AND UP0, UPT, UR4, 0x4, UPT ;  /* 0x000000040400788c */ /* 0x000fc8000bf05270 */
[----:B------:R-:W-:Y:S02]  /*3000*/  USEL UR6, URZ, 0x1, UP0 ;  /* 0x00000001ff067887 */ /* 0x000fe40008000000 */
[----:B------:R-:W-:-:S04]  /*3010*/  USEL UR4, UR4, URZ, UP0 ;  /* 0x000000ff04047287 */ /* 0x000fc80008000000 */
[----:B------:R-:W-:Y:S01]  /*3020*/  ULEA UR5, UR4, UR7, 0x3 ;  /* 0x0000000704057291 */ /* 0x000fe2000f8e18ff */
[----:B------:R-:W-:-:S04]  /*3030*/  LOP3.LUT R2, R2, UR6, RZ, 0x3c, !PT ;  /* 0x0000000602027c12 */ /* 0x000fc8000f8e3cff */
[----:B-1----:R-:W-:-:S04]  /*3040*/  SHF.L.U32 R3, R2, 0x1f, RZ ;  /* 0x0000001f02037819 */ /* 0x002fc800000006ff */
[----:B------:R-:W1:Y:S02]  /*3050*/  SYNCS.PHASECHK.TRANS64.TRYWAIT P0, [UR5], R3 ;  /* 0x00000003ff0075a7 */ /* 0x000e640008001105 */
[----:B-1----:R-:W-:Y:S05]  /*3060*/  @!P0 BRA `(.L_x_49) ;  /* 0x0000009800248947 */ /* 0x002fea0003800000 */
.L_x_160:
[----:B------:R-:W-:-:S04]  /*3070*/  UIADD3 UR4, UPT, UPT, UR4, 0x1, URZ ;  /* 0x0000000104047890 */ /* 0x000fc8000fffe0ff */
[----:B------:R-:W-:-:S04]  /*3080*/  UISETP.NE.AND UP0, UPT, UR4, 0x4, UPT ;  /* 0x000000040400788c */ /* 0x000fc8000bf05270 */
[----:B------:R-:W-:Y:S02]  /*3090*/  USEL UR5, URZ, 0x1, UP0 ;  /* 0x00000001ff057887 */ /* 0x000fe40008000000 */
[----:B------:R-:W-:-:S04]  /*30a0*/  USEL UR4, UR4, URZ, UP0 ;  /* 0x000000ff04047287 */ /* 0x000fc80008000000 */
[----:B------:R-:W-:Y:S01]  /*30b0*/  ULEA UR4, UR4, UR7, 0x3 ;  /* 0x0000000704047291 */ /* 0x000fe2000f8e18ff */
[----:B------:R-:W-:-:S04]  /*30c0*/  LOP3.LUT R2, R2, UR5, RZ, 0x3c, !PT ;  /* 0x0000000502027c12 */ /* 0x000fc8000f8e3cff */
[----:B------:R-:W-:Y:S01]  /*30d0*/  SHF.L.U32 R2, R2, 0x1f, RZ ;  /* 0x0000001f02027819 */ /* 0x000fe200000006ff */
[----:B-1----:R-:W-:-:S07]  /*30e0*/  IMAD.U32 R0, RZ, RZ, UR4 ;  /* 0x00000004ff007e24 */ /* 0x002fce000f8e00ff */
.L_x_50:
[----:B-1----:R1:W2:Y:S02]  /*30f0*/  SYNCS.PHASECHK.TRANS64.TRYWAIT P0, [R0+URZ], R2 ;  /* 0x00000002000075a7 */ /* 0x0022a400080011ff */
[----:B--2---:R-:W-:Y:S05]  /*3100*/  @!P0 NANOSLEEP.SYNCS 0x989680 ;  /* 0x009896800000895d */ /* 0x004fea0003900000 */
[----:B------:R-:W2:Y:S02]  /*3110*/  @!P0 SYNCS.PHASECHK.TRANS64 P0, [R0+URZ], R2 ;  /* 0x00000002000085a7 */ /* 0x000ea400080010ff */
[----:B--2---:R-:W-:Y:S05]  /*3120*/  @P0 EXIT ;  /* 0x000000000000094d */ /* 0x004fea0003800000 */
[----:B------:R-:W-:Y:S05]  /*3130*/  BRA `(.L_x_50) ;  /* 0xfffffffc00ec7947 */ /* 0x000fea000383ffff */
.L_x_22:
[----:B------:R-:W1:Y:S02]  /*3140*/  S2UR UR4, SR_CgaCtaId ;  /* 0x00000000000479c3 */ /* 0x000e640000008800 */
[----:B-1----:R-:W-:-:S04]  /*3150*/  UISETP.NE.AND UP0, UPT, UR4, URZ, UPT ;  /* 0x000000ff0400728c */ /* 0x002fc8000bf05270 */
[----:B------:R-:W-:-:S09]  /*3160*/  UISETP.NE.OR UP0, UPT, UR17, 0x1, UP0 ;  /* 0x000000011100788c */ /* 0x000fd20008705670 */
[----:B------:R-:W-:Y:S05]  /*3170*/  BRA.U UP0, `(.L_x_51) ;  /* 0x00000005004c7547 */ /* 0x000fea000b800000 */
[----:B------:R-:W1:Y:S01]  /*3180*/  S2UR UR5, SR_CgaCtaId ;  /* 0x00000000000579c3 */ /* 0x000e620000008800 */
[----:B------:R-:W-:Y:S01]  /*3190*/  UMOV UR4, 0x400 ;  /* 0x0000040000047882 */ /* 0x000fe20000000000 */
[----:B------:R-:W-:Y:S01]  /*31a0*/  ISETP.GE.U32.AND P2, PT, R0, 0x8, PT ;  /* 0x000000080000780c */ /* 0x000fe20003f46070 */
[----:B------:R-:W-:Y:S01]  /*31b0*/  IMAD.MOV.U32 R12, RZ, RZ, 0x1 ;  /* 0x00000001ff0c7424 */ /* 0x000fe200078e00ff */
[----:B------:R-:W-:Y:S02]  /*31c0*/  CS2R R10, SRZ ;  /* 0x00000000000a7805 */ /* 0x000fe4000001ff00 */
[----:B------:R-:W-:Y:S01]  /*31d0*/  CS2R R8, SRZ ;  /* 0x0000000000087805 */ /* 0x000fe2000001ff00 */
[----:B-1----:R-:W-:-:S03]  /*31e0*/  ULEA UR6, UR5, UR4, 0x18 ;  /* 0x0000000405067291 */ /* 0x002fc6000f8ec0ff */
[----:B------:R-:W-:-:S09]  /*31f0*/  UMOV UR5, URZ ;  /* 0x000000ff00057c82 */ /* 0x000fd20008000000 */
.L_x_55:
[----:B------:R-:W-:Y:S02]  /*3200*/  LEA R2, R8, UR6, 0x3 ;  /* 0x0000000608027c11 */ /* 0x000fe4000f8e18ff */
[----:B------:R-:W-:-:S03]  /*3210*/  SHF.L.U32 R4, R9, 0x1f, RZ ;  /* 0x0000001f09047819 */ /* 0x000fc600000006ff */
[----:B------:R-:W-:Y:S01]  /*3220*/  VIADD R5, R2, 0xd0 ;  /* 0x000000d002057836 */ /* 0x000fe20000000000 */
[----:B------:R-:W1:Y:S02]  /*3230*/  SYNCS.PHASECHK.TRANS64.TRYWAIT P0, [R2+URZ+0xc0], R4 ;  /* 0x0000c004020075a7 */ /* 0x000e6400080011ff */
[----:B-1----:R-:W-:Y:S05]  /*3240*/  @!P0 BRA `(.L_x_52) ;  /* 0x0000009400c48947 */ /* 0x002fea0003800000 */
.L_x_161:
[----:B------:R-:W-:Y:S01]  /*3250*/  ULEA UR4, UR5, UR6, 0x3 ;  /* 0x0000000605047291 */ /* 0x000fe2000f8e18ff */
[----:B-1----:R-:W-:Y:S01]  /*3260*/  PRMT R2, RZ, 0x654, R5 ;  /* 0x00000654ff027816 */ /* 0x002fe20000000005 */
[----:B------:R-:W-:Y:S01]  /*3270*/  @!P2 IMAD.MOV.U32 R4, RZ, RZ, 0x10 ;  /* 0x00000010ff04a424 */ /* 0x000fe200078e00ff */
[----:B------:R-:W-:Y:S01]  /*3280*/  SHF.L.U32 R5, R12, 0x1f, RZ ;  /* 0x0000001f0c057819 */ /* 0x000fe200000006ff */
[----:B------:R-:W-:Y:S01]  /*3290*/  UIADD3 UR7, UPT, UPT, UR4, 0x90, URZ ;  /* 0x0000009004077890 */ /* 0x000fe2000fffe0ff */
[----:B------:R1:W-:Y:S05]  /*32a0*/  SYNCS.ARRIVE.TRANS64.RED.A1T0 RZ, [R2+URZ], RZ ;  /* 0x000000ff02ff79a7 */ /* 0x0003ea00081004ff */
[----:B------:R-:W-:Y:S01]  /*32b0*/  IMAD.U32 R6, RZ, RZ, UR7 ;  /* 0x00000007ff067e24 */ /* 0x000fe2000f8e00ff */
[----:B------:R-:W2:Y:S04]  /*32c0*/  SYNCS.PHASECHK.TRANS64.TRYWAIT P0, [UR4+0xa0], R5 ;  /* 0x0000a005ff0075a7 */ /* 0x000ea80008001104 */
[----:B------:R-:W-:Y:S01]  /*32d0*/  PRMT R6, R0, 0x654, R6 ;  /* 0x0000065400067816 */ /* 0x000fe20000000006 */
[----:B-12---:R-:W-:Y:S06]  /*32e0*/  @!P0 BRA `(.L_x_53) ;  /* 0x0000009400b08947 */ /* 0x006fec0003800000 */
.L_x_163:
[----:B------:R-:W-:Y:S01]  /*32f0*/  ULEA UR8, UR5, UR6, 0x4 ;  /* 0x0000000605087291 */ /* 0x000fe2000f8e20ff */
[----:B------:R-:W-:Y:S01]  /*3300*/  SEL R3, R6, R3, !P2 ;  /* 0x0000000306037207 */ /* 0x000fe20005000000 */
[----:B------:R-:W-:Y:S01]  /*3310*/  UIADD3 UR9, UPT, UPT, UR4, 0x90, URZ ;  /* 0x0000009004097890 */ /* 0x000fe2000fffe0ff */
[----:B-1----:R-:W-:Y:S01]  /*3320*/  LEA R2, R11, UR6, 0x3 ;  /* 0x000000060b027c11 */ /* 0x002fe2000f8e18ff */
[----:B------:R-:W-:Y:S01]  /*3330*/  UIADD3 UR8, UPT, UPT, UR8, 0xf0, URZ ;  /* 0x000000f008087890 */ /* 0x000fe2000fffe0ff */
[----:B------:R1:W-:Y:S01]  /*3340*/  @!P2 SYNCS.ARRIVE.TRANS64.RED RZ, [R3+URZ], R4 ;  /* 0x0000000403ffa9a7 */ /* 0x0003e200080004ff */
[----:B------:R-:W-:Y:S01]  /*3350*/  UIADD3 UR4, UPT, UPT, UR5, 0x1, URZ ;  /* 0x0000000105047890 */ /* 0x000fe2000fffe0ff */
[----:B------:R-:W-:-:S03]  /*3360*/  VIADD R8, R8, 0x1 ;  /* 0x0000000108087836 */ /* 0x000fc60000000000 */
[----:B------:R-:W-:Y:S02]  /*3370*/  UISETP.NE.AND UP0, UPT, UR4, 0x2, UPT ;  /* 0x000000020400788c */ /* 0x000fe4000bf05270 */
[----:B------:R-:W-:Y:S01]  /*3380*/  ISETP.NE.AND P0, PT, R8, 0x2, PT ;  /* 0x000000020800780c */ /* 0x000fe20003f05270 */
[----:B------:R-:W-:Y:S06]  /*3390*/  UGETNEXTWORKID.BROADCAST [UR8], [UR9] ;  /* 0x00000000080073ca */ /* 0x000fec0008000100 */
[----:B------:R-:W-:Y:S02]  /*33a0*/  USEL UR7, URZ, 0x1, UP0 ;  /* 0x00000001ff077887 */ /* 0x000fe40008000000 */
[----:B------:R-:W-:-:S04]  /*33b0*/  USEL UR5, UR4, URZ, UP0 ;  /* 0x000000ff04057287 */ /* 0x000fc80008000000 */
[----:B------:R-:W-:Y:S02]  /*33c0*/  LOP3.LUT R12, R12, UR7, RZ, 0x3c, !PT ;  /* 0x000000070c0c7c12 */ /* 0x000fe4000f8e3cff */
[----:B-1----:R-:W-:-:S04]  /*33d0*/  SHF.L.U32 R4, R10, 0x1f, RZ ;  /* 0x0000001f0a047819 */ /* 0x002fc800000006ff */
[----:B------:R-:W1:Y:S02]  /*33e0*/  SYNCS.PHASECHK.TRANS64.TRYWAIT P1, [R2+URZ+0x90], R4 ;  /* 0x00009004020075a7 */ /* 0x000e6400080211ff */
[----:B-1----:R-:W-:Y:S05]  /*33f0*/  @!P1 BRA `(.L_x_54) ;  /* 0x0000009400849947 */ /* 0x002fea0003800000 */
.L_x_164:
[C---:B-1----:R-:W-:Y:S01]  /*3400*/  LEA R4, R11.reuse, UR6, 0x4 ;  /* 0x000000060b047c11 */ /* 0x042fe2000f8e20ff */
[----:B------:R-:W-:Y:S01]  /*3410*/  VIADD R2, R2, 0xa0 ;  /* 0x000000a002027836 */ /* 0x000fe20000000000 */
[----:B------:R-:W-:Y:S01]  /*3420*/  SEL R8, R8, RZ, P0 ;  /* 0x000000ff08087207 */ /* 0x000fe20000000000 */
[----:B------:R-:W-:-:S03]  /*3430*/  VIADD R11, R11, 0x1 ;  /* 0x000000010b0b7836 */ /* 0x000fc60000000000 */
[----:B------:R-:W1:Y:S01]  /*3440*/  LDS.128 R4, [R4+0xf0] ;  /* 0x0000f00004047984 */ /* 0x000e620000000c00 */
[----:B------:R-:W-:Y:S02]  /*3450*/  PRMT R2, RZ, 0x654, R2 ;  /* 0x00000654ff027816 */ /* 0x000fe40000000002 */
[C---:B------:R-:W-:Y:S01]  /*3460*/  ISETP.NE.AND P1, PT, R11.reuse, 0x2, PT ;  /* 0x000000020b00780c */ /* 0x040fe20003f25270 */
[----:B------:R-:W-:Y:S01]  /*3470*/  @!PT LDS RZ, [RZ] ;  /* 0x00000000fffff984 */ /* 0x000fe20000000800 */
[----:B------:R-:W-:Y:S01]  /*3480*/  @!PT LDS RZ, [RZ] ;  /* 0x00000000fffff984 */ /* 0x000fe20000000800 */
[----:B------:R-:W-:Y:S01]  /*3490*/  @!PT LDS RZ, [RZ] ;  /* 0x00000000fffff984 */ /* 0x000fe20000000800 */
[----:B------:R-:W-:Y:S01]  /*34a0*/  @!PT LDS RZ, [RZ] ;  /* 0x00000000fffff984 */ /* 0x000fe20000000800 */
[----:B------:R2:W-:Y:S06]  /*34b0*/  MEMBAR.ALL.CTA ;  /* 0x0000000000007992 */ /* 0x0005ec0000008000 */
[----:B--2---:R-:W2:Y:S01]  /*34c0*/  FENCE.VIEW.ASYNC.S ;  /* 0x00000000000073c6 */ /* 0x004ea20000000000 */
[----:B------:R-:W-:Y:S01]  /*34d0*/  SEL R11, R11, RZ, P1 ;  /* 0x000000ff0b0b7207 */ /* 0x000fe20000800000 */
[----:B--2---:R2:W-:Y:S01]  /*34e0*/  SYNCS.ARRIVE.TRANS64.RED.A1T0 RZ, [R2+URZ], RZ ;  /* 0x000000ff02ff79a7 */ /* 0x0045e200081004ff */
[----:B-1----:R-:W-:-:S02]  /*34f0*/  LOP3.LUT P3, RZ, R6, 0x1, RZ, 0xc0, !PT ;  /* 0x0000000106ff7812 */ /* 0x002fc4000786c0ff */
[----:B------:R-:W-:-:S04]  /*3500*/  SEL R4, RZ, 0x1, P1 ;  /* 0x00000001ff047807 */ /* 0x000fc80000800000 */
[----:B------:R-:W-:Y:S02]  /*3510*/  LOP3.LUT R10, R10, R4, RZ, 0x3c, !PT ;  /* 0x000000040a0a7212 */ /* 0x000fe400078e3cff */
[----:B--2---:R-:W-:-:S04]  /*3520*/  SEL R2, RZ, 0x1, P0 ;  /* 0x00000001ff027807 */ /* 0x004fc80000000000 */
[----:B------:R-:W-:Y:S01]  /*3530*/  LOP3.LUT R9, R9, R2, RZ, 0x3c, !PT ;  /* 0x0000000209097212 */ /* 0x000fe200078e3cff */
[----:B------:R-:W-:Y:S06]  /*3540*/  @P3 BRA `(.L_x_55) ;  /* 0xfffffffc002c3947 */ /* 0x000fec000383ffff */
[----:B------:R-:W-:Y:S01]  /*3550*/  ULEA UR4, UR5, UR6, 0x3 ;  /* 0x0000000605047291 */ /* 0x000fe2000f8e18ff */
[----:B------:R-:W-:-:S08]  /*3560*/  SHF.L.U32 R2, R12, 0x1f, RZ ;  /* 0x0000001f0c027819 */ /* 0x000fd000000006ff */
[----:B------:R-:W1:Y:S02]  /*3570*/  SYNCS.PHASECHK.TRANS64 P0, [UR4+0xa0], R2 ;  /* 0x0000a002ff0075a7 */ /* 0x000e640008001004 */
[----:B-1----:R-:W-:Y:S05]  /*3580*/  @P0 BRA `(.L_x_56) ;  /* 0x0000000000080947 */ /* 0x002fea0003800000 */
[----:B------:R-:W1:Y:S02]  /*3590*/  SYNCS.PHASECHK.TRANS64.TRYWAIT P0, [UR4+0xa0], R2 ;  /* 0x0000a002ff0075a7 */ /* 0x000e640008001104 */
[----:B-1----:R-:W-:Y:S05]  /*35a0*/  @!P0 BRA `(.L_x_57) ;  /* 0x00000094002c8947 */ /* 0x002fea0003800000 */
.L_x_56:
[----:B------:R-:W-:-:S04]  /*35b0*/  UIADD3 UR7, UPT, UPT, UR5, 0x1, URZ ;  /* 0x0000000105077890 */ /* 0x000fc8000fffe0ff */
[----:B------:R-:W-:-:S04]  /*35c0*/  UISETP.NE.AND UP0, UPT, UR7, 0x2, UPT ;  /* 0x000000020700788c */ /* 0x000fc8000bf05270 */
[----:B------:R-:W-:Y:S02]  /*35d0*/  USEL UR8, URZ, 0x1, UP0 ;  /* 0x00000001ff087887 */ /* 0x000fe40008000000 */
[----:B------:R-:W-:-:S04]  /*35e0*/  USEL UR7, UR7, URZ, UP0 ;  /* 0x000000ff07077287 */ /* 0x000fc80008000000 */
[----:B------:R-:W-:Y:S01]  /*35f0*/  ULEA UR7, UR7, UR6, 0x3 ;  /* 0x0000000607077291 */ /* 0x000fe2000f8e18ff */
[----:B-1----:R-:W-:-:S04]  /*3600*/  LOP3.LUT R2, R12, UR8, RZ, 0x3c, !PT ;  /* 0x000000080c027c12 */ /* 0x002fc8000f8e3cff */
[----:B------:R-:W-:-:S04]  /*3610*/  SHF.L.U32 R0, R2, 0x1f, RZ ;  /* 0x0000001f02007819 */ /* 0x000fc800000006ff */
[----:B------:R-:W1:Y:S02]  /*3620*/  SYNCS.PHASECHK.TRANS64 P0, [UR7+0xa0], R0 ;  /* 0x0000a000ff0075a7 */ /* 0x000e640008001007 */
[----:B-1----:R-:W-:Y:S05]  /*3630*/  @P0 EXIT ;  /* 0x000000000000094d */ /* 0x002fea0003800000 */
[----:B------:R-:W-:Y:S02]  /*3640*/  SHF.L.U32 R2, R2, 0x1f, RZ ;  /* 0x0000001f02027819 */ /* 0x000fe400000006ff */
[----:B------:R-:W-:-:S07]  /*3650*/  MOV R0, UR7 ;  /* 0x0000000700007c02 */ /* 0x000fce0008000f00 */
.L_x_58:
[----:B-1----:R1:W2:Y:S02]  /*3660*/  SYNCS.PHASECHK.TRANS64.TRYWAIT P0, [R0+URZ+0xa0], R2 ;  /* 0x0000a002000075a7 */ /* 0x0022a400080011ff */
[----:B--2---:R-:W-:Y:S05]  /*3670*/  @!P0 NANOSLEEP.SYNCS 0x989680 ;  /* 0x009896800000895d */ /* 0x004fea0003900000 */
[----:B------:R-:W2:Y:S02]  /*3680*/  @!P0 SYNCS.PHASECHK.TRANS64 P0, [R0+URZ+0xa0], R2 ;  /* 0x0000a002000085a7 */ /* 0x000ea400080010ff */
[----:B--2---:R-:W-:Y:S05]  /*3690*/  @P0 EXIT ;  /* 0x000000000000094d */ /* 0x004fea0003800000 */
[----:B------:R-:W-:Y:S05]  /*36a0*/  BRA `(.L_x_58) ;  /* 0xfffffffc00ec7947 */ /* 0x000fea000383ffff */
.L_x_51:
[----:B------:R-:W-:Y:S05]  /*36b0*/  BRA.U UP6, `(.L_x_59) ;  /* 0x0000001506c87547 */ /* 0x000fea000b800000 */
[----:B------:R-:W1:Y:S01]  /*36c0*/  S2UR UR7, SR_CgaCtaId ;  /* 0x00000000000779c3 */ /* 0x000e620000008800 */
[----:B------:R-:W-:Y:S01]  /*36d0*/  UMOV UR4, 0x40 ;  /* 0x0000004000047882 */ /* 0x000fe20000000000 */
[----:B------:R-:W-:Y:S01]  /*36e0*/  NOP ;  /* 0x0000000000007918 */ /* 0x000fe20000000000 */
[----:B------:R-:W-:Y:S01]  /*36f0*/  UMOV UR6, 0x400 ;  /* 0x0000040000067882 */ /* 0x000fe20000000000 */
[----:B-1----:R-:W-:Y:S02]  /*3700*/  ULEA UR5, UR7, UR4, 0x18 ;  /* 0x0000000407057291 */ /* 0x002fe4000f8ec0ff */
[----:B------:R-:W-:-:S07]  /*3710*/  ULEA UR6, UR7, UR6, 0x18 ;  /* 0x0000000607067291 */ /* 0x000fce000f8ec0ff */
[----:B------:R-:W1:Y:S02]  /*3720*/  LDS.U8 R0, [UR5+0x1c] ;  /* 0x00001c05ff007984 */ /* 0x000e640008000000 */
[----:B-1----:R-:W-:-:S13]  /*3730*/  ISETP.NE.AND P0, PT, R0, RZ, PT ;  /* 0x000000ff0000720c */ /* 0x002fda0003f05270 */
[----:B------:R-:W-:Y:S05]  /*3740*/  @P0 BRA `(.L_x_60) ;  /* 0x0000000400100947 */ /* 0x000fea0003800000 */
[----:B------:R-:W1:Y:S01]  /*3750*/  S2UR UR4, SR_CgaCtaId ;  /* 0x00000000000479c3 */ /* 0x000e620000008800 */
[----:B------:R-:W-:Y:S02]  /*3760*/  UISETP.NE.U32.AND UP1, UPT, UR31, 0x1, UPT ;  /* 0x000000011f00788c */ /* 0x000fe4000bf25070 */
[----:B------:R-:W-:Y:S02]  /*3770*/  UIADD3 UR7, UPT, UPT, UR5, 0x8, URZ ;  /* 0x0000000805077890 */ /* 0x000fe4000fffe0ff */
[----:B-1----:R-:W-:-:S05]  /*3780*/  ULOP3.LUT UR8, UR4, 0x1, URZ, 0x3c, !UPT ;  /* 0x0000000104087892 */ /* 0x002fca000f8e3cff */
[----:B------:R-:W-:Y:S07]  /*3790*/  BRA.U !UP1, `(.L_x_61) ;  /* 0x00000001099c7547 */ /* 0x000fee000b800000 */
[----:B------:R-:W-:Y:S01]  /*37a0*/  ELECT P0, URZ, PT ;  /* 0x0000000000ff782f */ /* 0x000fe20003800000 */
[----:B------:R-:W-:-:S12]  /*37b0*/  BSSY B0, `(.L_x_61) ;  /* 0x0000025000007945 */ /* 0x000fd80003800000 */
[----:B------:R-:W-:Y:S05]  /*37c0*/  @!P0 BRA `(.L_x_62) ;  /* 0x00000000008c8947 */ /* 0x000fea0003800000 */
[----:B------:R-:W-:-:S05]  /*37d0*/  UMOV UR4, 0x10 ;  /* 0x0000001000047882 */ /* 0x000fca0000000000 */
[----:B------:R-:W-:Y:S04]  /*37e0*/  DEPBAR.LE SB1, 0x36 ;  /* 0x00009d800000791a */ /* 0x000fe80000000000 */
[----:B------:R-:W1:Y:S02]  /*37f0*/  UTCATOMSWS.2CTA.FIND_AND_SET.ALIGN UP0, UR4, UR4 ;  /* 0x00000004000475e3 */ /* 0x000e640008200800 */
[----:B-1----:R-:W-:Y:S01]  /*3800*/  MOV R10, UR4 ;  /* 0x00000004000a7c02 */ /* 0x002fe20008000f00 */
[----:B------:R-:W-:Y:S06]  /*3810*/  BRA.U UP0, `(.L_x_63) ;  /* 0x0000000100187547 */ /* 0x000fec000b800000 */
.L_x_64:
[----:B------:R-:W-:Y:S05]  /*3820*/  NANOSLEEP 0x64 ;  /* 0x000000640000795d */ /* 0x000fea0003800000 */
[----:B------:R-:W-:-:S05]  /*3830*/  UMOV UR4, 0x10 ;  /* 0x0000001000047882 */ /* 0x000fca0000000000 */
[----:B------:R-:W-:Y:S04]  /*3840*/  DEPBAR.LE SB1, 0x36 ;  /* 0x00009d800000791a */ /* 0x000fe80000000000 */
[----:B------:R-:W1:Y:S02]  /*3850*/  UTCATOMSWS.2CTA.FIND_AND_SET.ALIGN UP0, UR4, UR4 ;  /* 0x00000004000475e3 */ /* 0x000e640008200800 */
[----:B-1----:R-:W-:Y:S01]  /*3860*/  MOV R10, UR4 ;  /* 0x00000004000a7c02 */ /* 0x002fe20008000f00 */
[----:B------:R-:W-:Y:S05]  /*3870*/  BRA.U !UP0, `(.L_x_64) ;  /* 0xfffffffd08e87547 */ /* 0x000fea000b83ffff */
.L_x_63:
[----:B------:R-:W1:Y:S01]  /*3880*/  LDS R6, [UR5+0x10] ;  /* 0x00001005ff067984 */ /* 0x000e620008000800 */
[----:B------:R-:W-:Y:S01]  /*3890*/  IMAD.U32 R0, RZ, RZ, UR6 ;  /* 0x00000006ff007e24 */ /* 0x000fe2000f8e00ff */
[----:B------:R-:W-:-:S03]  /*38a0*/  MOV R4, UR8 ;  /* 0x0000000800047c02 */ /* 0x000fc60008000f00 */
[----:B------:R-:W-:Y:S01]  /*38b0*/  VIADD R0, R0, 0x110 ;  /* 0x0000011000007836 */ /* 0x000fe20000000000 */
[----:B-1----:R-:W-:-:S04]  /*38c0*/  SHF.L.U32 R6, R6, 0x1f, RZ ;  /* 0x0000001f06067819 */ /* 0x002fc800000006ff */
[----:B------:R-:W1:Y:S02]  /*38d0*/  SYNCS.PHASECHK.TRANS64.TRYWAIT P0, [UR5+0x8], R6 ;  /* 0x00000806ff0075a7 */ /* 0x000e640008001105 */
[----:B-1----:R-:W-:Y:S05]  /*38e0*/  @P0 BRA `(.L_x_65) ;  /* 0x0000000000080947 */ /* 0x002fea0003800000 */
[----:B------:R-:W1:Y:S02]  /*38f0*/  SYNCS.PHASECHK.TRANS64.TRYWAIT P0, [UR5+0x8], R6 ;  /* 0x00000806ff0075a7 */ /* 0x000e640008001105 */
[----:B-1----:R-:W-:Y:S05]  /*3900*/  @!P0 BRA `(.L_x_66) ;  /* 0x00000090006c8947 */ /* 0x002fea0003800000 */
.L_x_65:
[----:B------:R-:W-:Y:S01]  /*3910*/  PRMT R4, R4, 0x654, R0 ;  /* 0x0000065404047816 */ /* 0x000fe20000000000 */
[----:B------:R-:W-:Y:S01]  /*3920*/  HFMA2 R0, -RZ, RZ, 0, 5.9604644775390625e-08 ;  /* 0x00000001ff007431 */ /* 0x000fe200000001ff */
[----:B------:R-:W-:Y:S01]  /*3930*/  UPRMT UR4, UR8, 0x654, UR7 ;  /* 0x0000065408047896 */ /* 0x000fe20008000007 */
[----:B------:R-:W-:Y:S02]  /*3940*/  IMAD.MOV.U32 R8, RZ, RZ, 0xffff ;  /* 0x0000ffffff087424 */ /* 0x000fe400078e00ff */
[----:B-1----:R-:W-:Y:S02]  /*3950*/  IMAD.MOV.U32 R6, RZ, RZ, 0x4 ;  /* 0x00000004ff067424 */ /* 0x002fe400078e00ff */
[----:B------:R-:W-:Y:S01]  /*3960*/  IMAD.SHL.U32 R9, R10, 0x20, RZ ;  /* 0x000000200a097824 */ /* 0x000fe200078e00ff */
[----:B------:R-:W-:Y:S02]  /*3970*/  MOV R5, UR4 ;  /* 0x0000000400057c02 */ /* 0x000fe40008000f00 */
[-C--:B------:R-:W-:Y:S01]  /*3980*/  SHF.L.U32 R8, R8, R10.reuse, RZ ;  /* 0x0000000a08087219 */ /* 0x080fe200000006ff */
[----:B------:R1:W-:Y:S01]  /*3990*/  SYNCS.ARRIVE.TRANS64.RED RZ, [UR4], R6 ;  /* 0x00000006ffff79a7 */ /* 0x0003e20008000404 */
[----:B------:R-:W-:Y:S01]  /*39a0*/  SHF.L.U32 R7, R0, R10, RZ ;  /* 0x0000000a00077219 */ /* 0x000fe200000006ff */
[----:B------:R1:W-:Y:S04]  /*39b0*/  STS [UR6+0x110], R9 ;  /* 0x00011009ff007988 */ /* 0x0003e80008000806 */
[----:B------:R1:W-:Y:S04]  /*39c0*/  STAS [R4.64], R10 ;  /* 0x0000000a04007dbd */ /* 0x0003e8000c0008ff */
[----:B------:R1:W-:Y:S04]  /*39d0*/  ATOMS.OR RZ, [UR5+0x14], R8 ;  /* 0x00001408ffff798c */ /* 0x0003e8000b000005 */
[----:B------:R1:W-:Y:S04]  /*39e0*/  ATOMS.OR RZ, [UR5+0x18], R7 ;  /* 0x00001807ffff798c */ /* 0x0003e8000b000005 */
[----:B------:R1:W-:Y:S02]  /*39f0*/  ATOMS.XOR RZ, [UR5+0x10], R0 ;  /* 0x00001000ffff798c */ /* 0x0003e4000b800005 */
.L_x_62:
[----:B------:R-:W-:Y:S05]  /*3a00*/  BSYNC B0 ;  /* 0x0000000000007941 */ /* 0x000fea0003800000 */
.L_x_61:
[----:B------:R-:W-:Y:S05]  /*3a10*/  BRA.U UP1, `(.L_x_67) ;  /* 0x00000001016c7547 */ /* 0x000fea000b800000 */
[----:B------:R-:W-:-:S03]  /*3a20*/  UMOV UR4, 0xffffffff ;  /* 0xffffffff00047882 */ /* 0x000fc60000000000 */
[----:B------:R-:W-:Y:S05]  /*3a30*/  BRA.DIV UR4, `(.L_x_68) ;  /* 0x0000009204387947 */ /* 0x000fea000b800000 */
[----:B------:R-:W-:-:S13]  /*3a40*/  ELECT P6, URZ, PT ;  /* 0x0000000000ff782f */ /* 0x000fda00038c0000 */
.L_x_168:
[----:B------:R-:W-:Y:S05]  /*3a50*/  @!P6 BRA `(.L_x_67) ;  /* 0x00000000005ce947 */ /* 0x000fea0003800000 */
[----:B-1----:R-:W1:Y:S02]  /*3a60*/  LDS R4, [UR5+0x10] ;  /* 0x00001005ff047984 */ /* 0x002e640008000800 */
[----:B-1----:R-:W-:-:S04]  /*3a70*/  SHF.L.U32 R4, R4, 0x1f, RZ ;  /* 0x0000001f04047819 */ /* 0x002fc800000006ff */
[----:B------:R-:W1:Y:S02]  /*3a80*/  SYNCS.PHASECHK.TRANS64.TRYWAIT P0, [UR5+0x8], R4 ;  /* 0x00000804ff0075a7 */ /* 0x000e640008001105 */
[----:B-1----:R-:W-:Y:S05]  /*3a90*/  @P0 BRA `(.L_x_69) ;  /* 0x0000000000080947 */ /* 0x002fea0003800000 */
[----:B------:R-:W1:Y:S02]  /*3aa0*/  SYNCS.PHASECHK.TRANS64.TRYWAIT P0, [UR5+0x8], R4 ;  /* 0x00000804ff0075a7 */ /* 0x000e640008001105 */
[----:B-1----:R-:W-:Y:S05]  /*3ab0*/  @!P0 BRA `(.L_x_70) ;  /* 0x0000009000388947 */ /* 0x002fea0003800000 */
.L_x_69:
[----:B------:R-:W2:Y:S01]  /*3ac0*/  LDS R6, [UR6+0x110] ;  /* 0x00011006ff067984 */ /* 0x000ea20008000800 */
[----:B-1----:R-:W-:Y:S02]  /*3ad0*/  HFMA2 R0, -RZ, RZ, 0, 5.9604644775390625e-08 ;  /* 0x00000001ff007431 */ /* 0x002fe400000001ff */
[----:B------:R-:W-:Y:S01]  /*3ae0*/  IMAD.MOV.U32 R4, RZ, RZ, 0xffff ;  /* 0x0000ffffff047424 */ /* 0x000fe200078e00ff */
[----:B------:R-:W-:Y:S01]  /*3af0*/  UPRMT UR4, UR8, 0x654, UR7 ;  /* 0x0000065408047896 */ /* 0x000fe20008000007 */
[----:B--2---:R-:W-:-:S03]  /*3b00*/  IMAD.SHL.U32 R5, R6, 0x20, RZ ;  /* 0x0000002006057824 */ /* 0x004fc600078e00ff */
[-C--:B------:R-:W-:Y:S02]  /*3b10*/  SHF.L.U32 R4, R4, R6.reuse, RZ ;  /* 0x0000000604047219 */ /* 0x080fe400000006ff */
[----:B------:R-:W-:Y:S01]  /*3b20*/  SHF.L.U32 R6, R0, R6, RZ ;  /* 0x0000000600067219 */ /* 0x000fe200000006ff */
[----:B------:R2:W-:Y:S04]  /*3b30*/  STS [UR6+0x110], R5 ;  /* 0x00011005ff007988 */ /* 0x0005e80008000806 */
[----:B------:R2:W-:Y:S04]  /*3b40*/  ATOMS.OR RZ, [UR5+0x14], R4 ;  /* 0x00001404ffff798c */ /* 0x0005e8000b000005 */
[----:B------:R2:W-:Y:S01]  /*3b50*/  ATOMS.OR RZ, [UR5+0x18], R6 ;  /* 0x00001806ffff798c */ /* 0x0005e2000b000005 */
[----:B------:R-:W-:Y:S03]  /*3b60*/  SYNCS.ARRIVE.TRANS64.RED.A1T0 RZ, [UR4], RZ ;  /* 0x000000ffffff79a7 */ /* 0x000fe60008100404 */
[----:B------:R2:W-:Y:S01]  /*3b70*/  ATOMS.XOR RZ, [UR5+0x10], R0 ;  /* 0x00001000ffff798c */ /* 0x0005e2000b800005 */
[----:B------:R-:W-:Y:S05]  /*3b80*/  BRA `(.L_x_67) ;  /* 0x0000000000107947 */ /* 0x000fea0003800000 */
.L_x_60:
[----:B------:R-:W-:Y:S02]  /*3b90*/  MOV R0, 0xffffffff ;  /* 0xffffffff00007802 */ /* 0x000fe40000000f00 */
[----:B------:R-:W-:-:S03]  /*3ba0*/  MOV R4, 0x3bd0 ;  /* 0x00003bd000047802 */ /* 0x000fc60000000f00 */
[----:B------:R1:W-:Y:S04]  /*3bb0*/  STS [UR6+0x110], R0 ;  /* 0x00011000ff007988 */ /* 0x0003e80008000806 */
[----:B-1---5:R-:W-:Y:S05]  /*3bc0*/  CALL.REL.NOINC `($__internal_1_$__cuda_sm10x_tcgen05_guardrail_trap_phase_invalid_during_alloc) ;  /* 0x0000009400e07944 */ /* 0x022fea0003c00000 */
.L_x_67:
[----:B------:R-:W-:Y:S05]  /*3bd0*/  WARPSYNC.ALL ;  /* 0x0000000000007948 */ /* 0x000fea0003800000 */
[----:B------:R-:W3:Y:S01]  /*3be0*/  S2UR UR4, SR_CgaCtaId ;  /* 0x00000000000479c3 */ /* 0x000ee20000008800 */
[----:B------:R-:W-:Y:S01]  /*3bf0*/  UMOV UR33, 0x400 ;  /* 0x0000040000217882 */ /* 0x000fe20000000000 */
[----:B------:R-:W-:-:S06]  /*3c00*/  NOP ;  /* 0x0000000000007918 */ /* 0x000fcc0000000000 */
[----:B------:R-:W-:Y:S06]  /*3c10*/  BAR.ARV 0x6, 0xa0 ;  /* 0x0182800000007b1d */ /* 0x000fec0000002000 */
[----:B------:R-:W4:Y:S01]  /*3c20*/  LDCU UR12, c[0x0][0x38c] ;  /* 0x00007180ff0c77ac */ /* 0x000f220008000800 */
[----:B------:R-:W-:Y:S02]  /*3c30*/  LOP3.LUT R2, R2, 0xffff, RZ, 0xc0, !PT ;  /* 0x0000ffff02027812 */ /* 0x000fe400078ec0ff */
[----:B-1----:R-:W-:Y:S01]  /*3c40*/  CS2R R8, SRZ ;  /* 0x0000000000087805 */ /* 0x002fe2000001ff00 */
[----:B------:R-:W-:Y:S01]  /*3c50*/  UISETP.NE.AND UP3, UPT, UR31, URZ, UPT ;  /* 0x000000ff1f00728c */ /* 0x000fe2000bf65270 */
[----:B------:R-:W-:Y:S01]  /*3c60*/  R2UR UR64, R2 ;  /* 0x00000000024072ca */ /* 0x000fe200000e0000 */
[----:B------:R-:W-:Y:S01]  /*3c70*/  IMAD.MOV.U32 R2, RZ, RZ, RZ ;  /* 0x000000ffff027224 */ /* 0x000fe200078e00ff */
[----:B------:R-:W-:Y:S01]  /*3c80*/  UMOV UR54, 0x1 ;  /* 0x0000000100367882 */ /* 0x000fe20000000000 */
[----:B------:R-:W-:Y:S01]  /*3c90*/  UMOV UR60, URZ ;  /* 0x000000ff003c7c82 */ /* 0x000fe20008000000 */
[----:B------:R-:W-:Y:S01]  /*3ca0*/  UMOV UR58, URZ ;  /* 0x000000ff003a7c82 */ /* 0x000fe20008000000 */
[----:B---3--:R-:W-:Y:S01]  /*3cb0*/  ULEA UR33, UR4, UR33, 0x18 ;  /* 0x0000002104217291 */ /* 0x008fe2000f8ec0ff */
[----:B------:R-:W-:-:S02]  /*3cc0*/  UMOV UR56, URZ ;  /* 0x000000ff00387c82 */ /* 0x000fc40008000000 */
[----:B------:R-:W-:Y:S01]  /*3cd0*/  UMOV UR4, URZ ;  /* 0x000000ff00047c82 */ /* 0x000fe20008000000 */
[----:B------:R-:W-:Y:S02]  /*3ce0*/  UIADD3 UR7, UPT, UPT, UR33, 0x10800, URZ ;  /* 0x0001080021077890 */ /* 0x000fe4000fffe0ff */
[----:B------:R-:W-:Y:S02]  /*3cf0*/  UIADD3 UR6, UPT, UPT, UR33, 0x20800, URZ ;  /* 0x0002080021067890 */ /* 0x000fe4000fffe0ff */
[----:B------:R-:W-:Y:S01]  /*3d00*/  UIADD3 UR5, UPT, UPT, UR33, 0x30800, URZ ;  /* 0x0003080021057890 */ /* 0x000fe2000fffe0ff */
[----:B--2---:R-:W1:Y:S01]  /*3d10*/  LDS R0, [UR33+0x110] ;  /* 0x00011021ff007984 */ /* 0x004e620008000800 */
[----:B------:R-:W-:Y:S02]  /*3d20*/  UIADD3 UR8, UPT, UPT, UR33, 0x31000, URZ ;  /* 0x0003100021087890 */ /* 0x000fe4000fffe0ff */
[----:B----4-:R-:W-:Y:S02]  /*3d30*/  UIADD3 UR12, UPT, UPT, UR12, 0x7f, URZ ;  /* 0x0000007f0c0c7890 */ /* 0x010fe4000fffe0ff */
[----:B------:R-:W-:-:S02]  /*3d40*/  USHF.R.U32.HI UR11, URZ, 0x4, UR7 ;  /* 0x00000004ff0b7899 */ /* 0x000fc40008011607 */
[----:B------:R-:W-:Y:S02]  /*3d50*/  USHF.R.U32.HI UR9, URZ, 0x4, UR6 ;  /* 0x00000004ff097899 */ /* 0x000fe40008011606 */
[----:B------:R-:W-:Y:S02]  /*3d60*/  USHF.R.U32.HI UR7, URZ, 0x4, UR5 ;  /* 0x00000004ff077899 */ /* 0x000fe40008011605 */
[----:B------:R-:W-:Y:S02]  /*3d70*/  USHF.R.U32.HI UR6, URZ, 0x4, UR8 ;  /* 0x00000004ff067899 */ /* 0x000fe40008011608 */
[----:B------:R-:W-:Y:S02]  /*3d80*/  USHF.R.S32.HI UR10, URZ, 0x1f, UR12 ;  /* 0x0000001fff0a7899 */ /* 0x000fe4000801140c */
[----:B------:R-:W-:Y:S02]  /*3d90*/  ULOP3.LUT UR9, UR9, 0x3fff, URZ, 0xc0, !UPT ;  /* 0x00003fff09097892 */ /* 0x000fe4000f8ec0ff */
[----:B------:R-:W-:-:S02]  /*3da0*/  ULOP3.LUT UR7, UR7, 0x3fff, URZ, 0xc0, !UPT ;  /* 0x00003fff07077892 */ /* 0x000fc4000f8ec0ff */
[----:B------:R-:W-:Y:S02]  /*3db0*/  ULOP3.LUT UR6, UR6, 0x3fff, URZ, 0xc0, !UPT ;  /* 0x00003fff06067892 */ /* 0x000fe4000f8ec0ff */
[----:B------:R-:W-:Y:S02]  /*3dc0*/  ULEA.HI UR5, UR10, UR12, URZ, 0x7 ;  /* 0x0000000c0a057291 */ /* 0x000fe4000f8f38ff */
[----:B------:R-:W-:Y:S02]  /*3dd0*/  ULOP3.LUT UR51, UR9, 0x10000, URZ, 0xfc, !UPT ;  /* 0x0001000009337892 */ /* 0x000fe4000f8efcff */
[----:B------:R-:W-:Y:S02]  /*3de0*/  ULOP3.LUT UR11, UR11, 0x3fff, URZ, 0xc0, !UPT ;  /* 0x00003fff0b0b7892 */ /* 0x000fe4000f8ec0ff */
[----:B------:R-:W-:Y:S02]  /*3df0*/  ULOP3.LUT UR52, UR7, 0x10000, URZ, 0xfc, !UPT ;  /* 0x0001000007347892 */ /* 0x000fe4000f8efcff */
[----:B------:R-:W-:-:S02]  /*3e00*/  ULOP3.LUT UR53, UR6, 0x10000, URZ, 0xfc, !UPT ;  /* 0x0001000006357892 */ /* 0x000fc4000f8efcff */
[----:B------:R-:W-:Y:S02]  /*3e10*/  USHF.R.S32.HI UR55, URZ, 0x7, UR5 ;  /* 0x00000007ff377899 */ /* 0x000fe40008011405 */
[----:B------:R-:W-:Y:S02]  /*3e20*/  ULOP3.LUT UR50, UR11, 0x10000, URZ, 0xfc, !UPT ;  /* 0x000100000b327892 */ /* 0x000fe4000f8efcff */
[----:B------:R-:W-:Y:S02]  /*3e30*/  UIADD3 UR66, UPT, UPT, UR33, 0xb0, URZ ;  /* 0x000000b021427890 */ /* 0x000fe4000fffe0ff */
[----:B------:R-:W-:Y:S01]  /*3e40*/  UIADD3 UR65, UPT, UPT, UR55, -0x1, URZ ;  /* 0xffffffff37417890 */ /* 0x000fe2000fffe0ff */
[----:B------:R-:W-:Y:S01]  /*3e50*/  UMOV UR40, URZ ;  /* 0x000000ff00287c82 */ /* 0x000fe20008000000 */
[----:B-1----:R-:W-:Y:S01]  /*3e60*/  R2UR UR31, R0 ;  /* 0x00000000001f72ca */ /* 0x002fe200000e0000 */
[----:B------:R-:W-:Y:S01]  /*3e70*/  UMOV UR38, URZ ;  /* 0x000000ff00267c82 */ /* 0x000fe20008000000 */
[----:B------:R-:W-:Y:S01]  /*3e80*/  UMOV UR36, URZ ;  /* 0x000000ff00247c82 */ /* 0x000fe20008000000 */
[----:B------:R-:W-:-:S10]  /*3e90*/  UMOV UR34, URZ ;  /* 0x000000ff00227c82 */ /* 0x000fd40008000000 */
[----:B------:R-:W-:Y:S02]  /*3ea0*/  UIADD3 UR48, UPT, UPT, UR31, 0x1c0, URZ ;  /* 0x000001c01f307890 */ /* 0x000fe4000fffe0ff */
[----:B------:R-:W-:Y:S02]  /*3eb0*/  UIADD3 UR49, UPT, UPT, UR31, 0x1c4, URZ ;  /* 0x000001c41f317890 */ /* 0x000fe4000fffe0ff */
[----:B------:R-:W-:Y:S02]  /*3ec0*/  UIADD3 UR46, UPT, UPT, UR31, 0x400001c0, URZ ;  /* 0x400001c01f2e7890 */ /* 0x000fe4000fffe0ff */
[----:B------:R-:W-:Y:S02]  /*3ed0*/  UIADD3 UR47, UPT, UPT, UR31, 0x400001c4, URZ ;  /* 0x400001c41f2f7890 */ /* 0x000fe4000fffe0ff */
[----:B------:R-:W-:Y:S02]  /*3ee0*/  UIADD3 UR44, UPT, UPT, UR31, -0x7ffffe40, URZ ;  /* 0x800001c01f2c7890 */ /* 0x000fe4000fffe0ff */
[----:B------:R-:W-:-:S02]  /*3ef0*/  UIADD3 UR45, UPT, UPT, UR31, -0x7ffffe3c, URZ ;  /* 0x800001c41f2d7890 */ /* 0x000fc4000fffe0ff */
[----:B------:R-:W-:Y:S02]  /*3f00*/  UIADD3 UR42, UPT, UPT, UR31, -0x3ffffe40, URZ ;  /* 0xc00001c01f2a7890 */ /* 0x000fe4000fffe0ff */
[----:B------:R-:W-:Y:S02]  /*3f10*/  UIADD3 UR43, UPT, UPT, UR31, -0x3ffffe3c, URZ ;  /* 0xc00001c41f2b7890 */ /* 0x000fe4000fffe0ff */
[----:B------:R-:W-:Y:S02]  /*3f20*/  USHF.R.U32.HI UR9, URZ, 0x11, UR48 ;  /* 0x00000011ff097899 */ /* 0x000fe40008011630 */
[----:B------:R-:W-:Y:S02]  /*3f30*/  USHF.R.U32.HI UR8, URZ, 0x1a, UR49 ;  /* 0x0000001aff087899 */ /* 0x000fe40008011631 */
[----:B------:R-:W-:Y:S02]  /*3f40*/  USHF.R.U32.HI UR7, URZ, 0x11, UR46 ;  /* 0x00000011ff077899 */ /* 0x000fe4000801162e */
[----:B------:R-:W-:-:S02]  /*3f50*/  USHF.R.U32.HI UR6, URZ, 0x1a, UR47 ;  /* 0x0000001aff067899 */ /* 0x000fc4000801162f */
[----:B------:R-:W-:Y:S02]  /*3f60*/  USHF.R.U32.HI UR5, URZ, 0x11, UR44 ;  /* 0x00000011ff057899 */ /* 0x000fe4000801162c */
[----:B------:R-:W-:Y:S02]  /*3f70*/  USHF.R.U32.HI UR10, URZ, 0x1a, UR45 ;  /* 0x0000001aff0a7899 */ /* 0x000fe4000801162d */
[----:B------:R-:W-:Y:S02]  /*3f80*/  USHF.R.U32.HI UR12, URZ, 0x11, UR42 ;  /* 0x00000011ff0c7899 */ /* 0x000fe4000801162a */
[----:B------:R-:W-:Y:S02]  /*3f90*/  USHF.R.U32.HI UR13, URZ, 0x1a, UR43 ;  /* 0x0000001aff0d7899 */ /* 0x000fe4000801162b */
[----:B------:R-:W-:Y:S02]  /*3fa0*/  ULOP3.LUT UR14, UR9, 0x6000, URZ, 0xc0, !UPT ;  /* 0x00006000090e7892 */ /* 0x000fe4000f8ec0ff */
        /* <DEDUP_REMOVED lines=15> */
[----:B------:R-:W-:Y:S02]  /*40a0*/  UPRMT UR63, UR62, 0x5410, UR14 ;  /* 0x000054103e3f7896 */ /* 0x000fe4000800000e */
[----:B------:R-:W-:Y:S02]  /*40b0*/  UPRMT UR61, UR9, 0x5410, UR11 ;  /* 0x00005410093d7896 */ /* 0x000fe4000800000b */
[----:B------:R-:W-:Y:S02]  /*40c0*/  UPRMT UR59, UR8, 0x5410, UR5 ;  /* 0x00005410083b7896 */ /* 0x000fe40008000005 */
[----:B------:R-:W-:Y:S01]  /*40d0*/  UPRMT UR57, UR6, 0x5410, UR7 ;  /* 0x0000541006397896 */ /* 0x000fe20008000007 */
[----:B------:R-:W-:Y:S01]  /*40e0*/  UMOV UR62, URZ ;  /* 0x000000ff003e7c82 */ /* 0x000fe20008000000 */
[----:B------:R-:W-:Y:S01]  /*40f0*/  UMOV UR41, UR63 ;  /* 0x0000003f00297c82 */ /* 0x000fe20008000000 */
[----:B------:R-:W-:-:S02]  /*4100*/  UMOV UR39, UR61 ;  /* 0x0000003d00277c82 */ /* 0x000fc40008000000 */
[----:B------:R-:W-:Y:S02]  /*4110*/  UMOV UR37, UR59 ;  /* 0x0000003b00257c82 */ /* 0x000fe40008000000 */
[----:B------:R-:W-:-:S05]  /*4120*/  UMOV UR35, UR57 ;  /* 0x0000003900237c82 */ /* 0x000fca0008000000 */
.L_x_81:
[C---:B------:R-:W-:Y:S02]  /*4130*/  LEA R0, R9.reuse, UR33, 0x3 ;  /* 0x0000002109007c11 */ /* 0x040fe4000f8e18ff */
[----:B------:R-:W-:Y:S02]  /*4140*/  SHF.L.U32 R4, R8, 0x1f, RZ ;  /* 0x0000001f08047819 */ /* 0x000fe400000006ff */
[----:B------:R-:W-:Y:S02]  /*4150*/  LEA R5, R9, UR33, 0x4 ;  /* 0x0000002109057c11 */ /* 0x000fe4000f8e20ff */
[----:B------:R-:W1:Y:S02]  /*4160*/  SYNCS.PHASECHK.TRANS64.TRYWAIT P0, [R0+URZ+0x90], R4 ;  /* 0x00009004000075a7 */ /* 0x000e6400080011ff */
[----:B-12---:R-:W-:Y:S05]  /*4170*/  @!P0 BRA `(.L_x_71) ;  /* 0x0000008800a08947 */ /* 0x006fea0003800000 */
.L_x_169:
[----:B-1----:R-:W1:Y:S01]  /*4180*/  LDS.128 R4, [R5+0xf0] ;  /* 0x0000f00005047984 */ /* 0x002e620000000c00 */
[----:B------:R-:W-:Y:S02]  /*4190*/  VIADD R0, R0, 0xa0 ;  /* 0x000000a000007836 */ /* 0x000fe40000000000 */
[----:B------:R-:W-:Y:S01]  /*41a0*/  VIADD R9, R9, 0x1 ;  /* 0x0000000109097836 */ /* 0x000fe20000000000 */
[----:B------:R-:W-:Y:S01]  /*41b0*/  @!PT LDS RZ, [RZ] ;  /* 0x00000000fffff984 */ /* 0x000fe20000000800 */
[----:B------:R-:W-:Y:S01]  /*41c0*/  @!PT LDS RZ, [RZ] ;  /* 0x00000000fffff984 */ /* 0x000fe20000000800 */
[----:B------:R-:W-:Y:S01]  /*41d0*/  @!PT LDS RZ, [RZ] ;  /* 0x00000000fffff984 */ /* 0x000fe20000000800 */
[----:B------:R-:W-:Y:S01]  /*41e0*/  @!PT LDS RZ, [RZ] ;  /* 0x00000000fffff984 */ /* 0x000fe20000000800 */
[----:B------:R2:W-:Y:S06]  /*41f0*/  MEMBAR.ALL.CTA ;  /* 0x0000000000007992 */ /* 0x0005ec0000008000 */
[----:B--2---:R-:W2:Y:S01]  /*4200*/  FENCE.VIEW.ASYNC.S ;  /* 0x00000000000073c6 */ /* 0x004ea20000000000 */
[----:B------:R-:W-:-:S04]  /*4210*/  PRMT R0, RZ, 0x654, R0 ;  /* 0x00000654ff007816 */ /* 0x000fc80000000000 */
[----:B--2---:R2:W-:Y:S01]  /*4220*/  SYNCS.ARRIVE.TRANS64.RED.A1T0 RZ, [R0+URZ], RZ ;  /* 0x000000ff00ff79a7 */ /* 0x0045e200081004ff */
[----:B-1----:R-:W-:Y:S01]  /*4230*/  LOP3.LUT P2, RZ, R6, 0x1, RZ, 0xc0, !PT ;  /* 0x0000000106ff7812 */ /* 0x002fe2000784c0ff */
[----:B--2---:R-:W-:-:S12]  /*4240*/  BRA.U UP3, `(.L_x_72) ;  /* 0x0000000903107547 */ /* 0x004fd8000b800000 */
[----:B------:R-:W1:Y:S01]  /*4250*/  LDCU UR7, c[0x0][0x38c] ;  /* 0x00007180ff0777ac */ /* 0x000e620008000800 */
[----:B------:R-:W-:Y:S01]  /*4260*/  ULOP3.LUT UR29, UR54, 0x1, URZ, 0x3c, !UPT ;  /* 0x00000001361d7892 */ /* 0x000fe2000f8e3cff */
[----:B------:R-:W-:Y:S01]  /*4270*/  UMOV UR11, URZ ;  /* 0x000000ff000b7c82 */ /* 0x000fe20008000000 */
[----:B------:R-:W-:Y:S02]  /*4280*/  UMOV UR6, 0x1 ;  /* 0x0000000100067882 */ /* 0x000fe40000000000 */
[----:B------:R-:W-:Y:S01]  /*4290*/  UIMAD UR29, UR29, 0xc0, UR31 ;  /* 0x000000c01d1d78a4 */ /* 0x000fe2000f8e021f */
[----:B------:R-:W-:Y:S01]  /*42a0*/  UMOV UR30, UR4 ;  /* 0x00000004001e7c82 */ /* 0x000fe20008000000 */
[----:B------:R-:W-:Y:S01]  /*42b0*/  UMOV UR28, UR55 ;  /* 0x00000037001c7c82 */ /* 0x000fe20008000000 */
[----:B-1----:R-:W-:-:S09]  /*42c0*/  UISETP.GE.AND UP0, UPT, UR7, 0x1, UPT ;  /* 0x000000010700788c */ /* 0x002fd2000bf06270 */
[----:B------:R-:W-:Y:S05]  /*42d0*/  BRA.U !UP0, `(.L_x_73) ;  /* 0x0000000108ec7547 */ /* 0x000fea000b800000 */
[----:B------:R-:W-:Y:S01]  /*42e0*/  ULEA UR5, UR4, UR33, 0x3 ;  /* 0x0000002104057291 */ /* 0x000fe2000f8e18ff */
[----:B------:R-:W-:-:S08]  /*42f0*/  SHF.L.U32 R4, R2, 0x1f, RZ ;  /* 0x0000001f02047819 */ /* 0x000fd000000006ff */
[----:B------:R-:W1:Y:S02]  /*4300*/  SYNCS.PHASECHK.TRANS64.TRYWAIT P0, [UR5], R4 ;  /* 0x00000004ff0075a7 */ /* 0x000e640008001105 */
[----:B-1----:R-:W-:Y:S05]  /*4310*/  @P0 BRA `(.L_x_74) ;  /* 0x0000000000080947 */ /* 0x002fea0003800000 */
[----:B------:R-:W1:Y:S02]  /*4320*/  SYNCS.PHASECHK.TRANS64.TRYWAIT P0, [UR5], R4 ;  /* 0x00000004ff0075a7 */ /* 0x000e640008001105 */
[----:B-1----:R-:W-:Y:S05]  /*4330*/  @!P0 BRA `(.L_x_75) ;  /* 0x0000008800448947 */ /* 0x002fea0003800000 */
.L_x_74:
[----:B------:R-:W-:Y:S01]  /*4340*/  UISETP.GE.U32.AND UP1, UPT, UR7, 0x81, UPT ;  /* 0x000000810700788c */ /* 0x000fe2000bf26070 */
[----:B-1----:R-:W-:Y:S01]  /*4350*/  IMAD.U32 R0, RZ, RZ, UR54 ;  /* 0x00000036ff007e24 */ /* 0x002fe2000f8e00ff */
[----:B------:R-:W-:Y:S02]  /*4360*/  UIADD3 UR30, UPT, UPT, UR4, 0x1, URZ ;  /* 0x00000001041e7890 */ /* 0x000fe4000fffe0ff */
[----:B------:R-:W-:Y:S02]  /*4370*/  ULEA UR8, UR4, UR53, 0x6 ;  /* 0x0000003504087291 */ /* 0x000fe4000f8e30ff */
[----:B------:R-:W-:Y:S01]  /*4380*/  UISETP.NE.AND UP0, UPT, UR30, 0x4, UPT ;  /* 0x000000041e00788c */ /* 0x000fe2000bf05270 */
[----:B------:R-:W-:Y:S01]  /*4390*/  PLOP3.LUT P1, PT, PT, PT, UP1, 0x80, 0x8 ;  /* 0x000000000008781c */ /* 0x000fe20003f2f018 */
[----:B------:R-:W-:Y:S02]  /*43a0*/  ULEA UR12, UR4, UR52, 0x5 ;  /* 0x00000034040c7291 */ /* 0x000fe4000f8e28ff */
[----:B------:R-:W-:-:S02]  /*43b0*/  USEL UR6, URZ, 0x1, UP0 ;  /* 0x00000001ff067887 */ /* 0x000fc40008000000 */
[----:B------:R-:W-:Y:S02]  /*43c0*/  USEL UR30, UR30, URZ, UP0 ;  /* 0x000000ff1e1e7287 */ /* 0x000fe40008000000 */
[----:B------:R-:W-:Y:S02]  /*43d0*/  UIADD3 UR10, UPT, UPT, UR8, 0x20, URZ ;  /* 0x00000020080a7890 */ /* 0x000fe4000fffe0ff */
[----:B------:R-:W-:Y:S01]  /*43e0*/  @UP1 ULEA UR7, UR30, UR33, 0x3 ;  /* 0x000000211e071291 */ /* 0x000fe2000f8e18ff */
[----:B------:R-:W-:Y:S01]  /*43f0*/  LOP3.LUT R2, R2, UR6, RZ, 0x3c, !PT ;  /* 0x0000000602027c12 */ /* 0x000fe2000f8e3cff */
[----:B------:R-:W-:Y:S01]  /*4400*/  UMOV UR13, 0x4008 ;  /* 0x00004008000d7882 */ /* 0x000fe20000000000 */
[----:B------:R-:W-:Y:S01]  /*4410*/  UMOV UR9, 0x4008 ;  /* 0x0000400800097882 */ /* 0x000fe20000000000 */
[----:B------:R-:W-:Y:S01]  /*4420*/  UMOV UR11, 0x4008 ;  /* 0x00004008000b7882 */ /* 0x000fe20000000000 */
[----:B------:R-:W-:Y:S01]  /*4430*/  @P1 SHF.L.U32 R4, R2, 0x1f, RZ ;  /* 0x0000001f02041819 */ /* 0x000fe200000006ff */
[----:B------:R-:W-:-:S03]  /*4440*/  UMOV UR6, 0x1 ;  /* 0x0000000100067882 */ /* 0x000fc60000000000 */
[----:B------:R1:W2:Y:S01]  /*4450*/  @P1 SYNCS.PHASECHK.TRANS64.TRYWAIT P0, [UR7], R4 ;  /* 0x00000004ff0015a7 */ /* 0x0002a20008001107 */
[----:B------:R3:W-:Y:S01]  /*4460*/  UTCCP.T.S.2CTA.4x32dp128bit tmem[UR31+0x1c0], gdesc[UR12] ;  /* 0x0001c00c1f0079e7 */ /* 0x0007e20009300000 */
[----:B------:R3:W-:Y:S01]  /*4470*/  UTCCP.T.S.2CTA.4x32dp128bit tmem[UR31+0x1c4], gdesc[UR8] ;  /* 0x0001c4081f0079e7 */ /* 0x0007e20009300000 */
[----:B------:R3:W-:Y:S01]  /*4480*/  UTCCP.T.S.2CTA.4x32dp128bit tmem[UR31+0x1c8], gdesc[UR10] ;  /* 0x0001c80a1f0079e7 */ /* 0x0007e20009300000 */
[----:B-1----:R-:W-:-:S04]  /*4490*/  SHF.L.U32 R4, R0, 0x1f, RZ ;  /* 0x0000001f00047819 */ /* 0x002fc800000006ff */
[----:B------:R-:W1:Y:S01]  /*44a0*/  SYNCS.PHASECHK.TRANS64.TRYWAIT P3, [UR33+0xb8], R4 ;  /* 0x0000b804ff0075a7 */ /* 0x000e620008061121 */
[----:B--2---:R-:W-:Y:S01]  /*44b0*/  @P1 VOTEU.ANY UP0, P0 ;  /* 0x0000000000ff1886 */ /* 0x004fe20000000100 */
[----:B------:R-:W-:Y:S01]  /*44c0*/  @UP1 USEL UR6, URZ, 0x1, !UP0 ;  /* 0x00000001ff061887 */ /* 0x000fe2000c000000 */
[----:B-1-3--:R-:W-:Y:S11]  /*44d0*/  @!P3 BRA `(.L_x_76) ;  /* 0x0000008400f4b947 */ /* 0x00aff60003800000 */
.L_x_172:
[----:B------:R-:W-:Y:S01]  /*44e0*/  ELECT P0, URZ, PT ;  /* 0x0000000000ff782f */ /* 0x000fe20003800000 */
[----:B------:R-:W-:Y:S02]  /*44f0*/  ULEA UR8, UR4, UR51, 0xa ;  /* 0x0000003304087291 */ /* 0x000fe4000f8e50ff */
[----:B------:R-:W-:Y:S02]  /*4500*/  ULEA UR4, UR4, UR50, 0xa ;  /* 0x0000003204047291 */ /* 0x000fe4000f8e50ff */
[----:B------:R-:W-:Y:S02]  /*4510*/  UIADD3 UR22, UPT, UPT, UR8, 0x2, URZ ;  /* 0x0000000208167890 */ /* 0x000fe4000fffe0ff */
[----:B------:R-:W-:Y:S02]  /*4520*/  UIADD3 UR20, UPT, UPT, UR4, 0x2, URZ ;  /* 0x0000000204147890 */ /* 0x000fe4000fffe0ff */
[----:B------:R-:W-:Y:S02]  /*4530*/  UIADD3 UR18, UPT, UPT, UR8, 0x4, URZ ;  /* 0x0000000408127890 */ /* 0x000fe4000fffe0ff */
[----:B------:R-:W-:-:S02]  /*4540*/  UIADD3 UR16, UPT, UPT, UR4, 0x4, URZ ;  /* 0x0000000404107890 */ /* 0x000fc4000fffe0ff */
[----:B-1----:R-:W-:Y:S01]  /*4550*/  @P0 LOP3.LUT R0, R3, 0xffff, RZ, 0xc0, !PT ;  /* 0x0000ffff03000812 */ /* 0x002fe200078ec0ff */
[----:B------:R-:W-:Y:S02]  /*4560*/  UIADD3 UR12, UPT, UPT, UR4, 0x6, URZ ;  /* 0x00000006040c7890 */ /* 0x000fe4000fffe0ff */
[----:B------:R-:W-:Y:S01]  /*4570*/  UIADD3 UR14, UPT, UPT, UR8, 0x6, URZ ;  /* 0x00000006080e7890 */ /* 0x000fe2000fffe0ff */
[----:B------:R-:W-:Y:S01]  /*4580*/  @P0 R2UR UR7, R0 ;  /* 0x00000000000702ca */ /* 0x000fe200000e0000 */
[----:B------:R-:W-:Y:S01]  /*4590*/  UIADD3 UR10, UPT, UPT, UR5, 0x20, URZ ;  /* 0x00000020050a7890 */ /* 0x000fe2000fffe0ff */
[----:B------:R-:W-:Y:S02]  /*45a0*/  UMOV UR9, 0x40004040 ;  /* 0x4000404000097882 */ /* 0x000fe40000000000 */
[----:B------:R-:W-:Y:S01]  /*45b0*/  UMOV UR5, 0x40004040 ;  /* 0x4000404000057882 */ /* 0x000fe20000000000 */
[----:B------:R-:W-:Y:S01]  /*45c0*/  UMOV UR23, 0x40004040 ;  /* 0x4000404000177882 */ /* 0x000fe20000000000 */
[----:B------:R-:W-:Y:S01]  /*45d0*/  UMOV UR21, 0x40004040 ;  /* 0x4000404000157882 */ /* 0x000fe20000000000 */
[----:B------:R1:W-:Y:S01]  /*45e0*/  UTCQMMA.2CTA gdesc[UR4], gdesc[UR8], tmem[UR29], tmem[UR62], idesc[UR63], tmem[UR48], !UPT ;  /* 0x00303e0804007dea */ /* 0x0003e2000fa0031d */
[----:B------:R-:W-:Y:S01]  /*45f0*/  UMOV UR19, 0x40004040 ;  /* 0x4000404000137882 */ /* 0x000fe20000000000 */
[----:B------:R-:W-:Y:S01]  /*4600*/  UMOV UR17, 0x40004040 ;  /* 0x4000404000117882 */ /* 0x000fe20000000000 */
[----:B------:R-:W-:Y:S01]  /*4610*/  UMOV UR15, 0x40004040 ;  /* 0x40004040000f7882 */ /* 0x000fe20000000000 */
[----:B------:R-:W-:Y:S01]  /*4620*/  UMOV UR13, 0x40004040 ;  /* 0x40004040000d7882 */ /* 0x000fe20000000000 */
[----:B------:R1:W-:Y:S01]  /*4630*/  UTCQMMA.2CTA gdesc[UR20], gdesc[UR22], tmem[UR29], tmem[UR60], idesc[UR61], tmem[UR46], UPT ;  /* 0x002e3c1614007dea */ /* 0x0003e2000ba0031d */
[----:B------:R1:W-:Y:S01]  /*4640*/  UTCQMMA.2CTA gdesc[UR16], gdesc[UR18], tmem[UR29], tmem[UR58], idesc[UR59], tmem[UR44], UPT ;  /* 0x002c3a1210007dea */ /* 0x0003e2000ba0031d */
[----:B------:R1:W-:Y:S01]  /*4650*/  UTCQMMA.2CTA gdesc[UR12], gdesc[UR14], tmem[UR29], tmem[UR56], idesc[UR57], tmem[UR42], UPT ;  /* 0x002a380e0c007dea */ /* 0x0003e2000ba0031d */
[----:B------:R1:W-:Y:S01]  /*4660*/  UTCBAR.2CTA.MULTICAST [UR10], URZ, UR7 ;  /* 0x000000ff0a0073e9 */ /* 0x0003e20008200807 */
[----:B------:R-:W-:Y:S01]  /*4670*/  UMOV UR11, 0x1 ;  /* 0x00000001000b7882 */ /* 0x000fe20000000000 */
[----:B------:R-:W-:-:S05]  /*4680*/  UMOV UR28, UR65 ;  /* 0x00000041001c7c82 */ /* 0x000fca0008000000 */
.L_x_73:
[----:B------:R-:W-:-:S09]  /*4690*/  UISETP.GE.AND UP0, UPT, UR28, 0x1, UPT ;  /* 0x000000011c00788c */ /* 0x000fd2000bf06270 */
[----:B------:R-:W-:Y:S05]  /*46a0*/  BRA.U !UP0, `(.L_x_77) ;  /* 0x0000000108f07547 */ /* 0x000fea000b800000 */
[----:B-1----:R-:W-:-:S05]  /*46b0*/  UMOV UR5, UR30 ;  /* 0x0000001e00057c82 */ /* 0x002fca0008000000 */
.L_x_80:
[----:B------:R-:W-:Y:S02]  /*46c0*/  UISETP.NE.AND UP0, UPT, UR6, URZ, UPT ;  /* 0x000000ff0600728c */ /* 0x000fe4000bf05270 */
[----:B------:R-:W-:Y:S07]  /*46d0*/  ULEA UR7, UR5, UR33, 0x3 ;  /* 0x0000002105077291 */ /* 0x000fee000f8e18ff */
[----:B------:R-:W-:Y:S05]  /*46e0*/  BRA.U UP0, `(.L_x_78) ;  /* 0x00000001000c7547 */ /* 0x000fea000b800000 */
[----:B------:R-:W-:Y:S04]  /*46f0*/  SHF.L.U32 R4, R2, 0x1f, RZ ;  /* 0x0000001f02047819 */ /* 0x000fe800000006ff */
[----:B------:R-:W1:Y:S02]  /*4700*/  SYNCS.PHASECHK.TRANS64.TRYWAIT P0, [UR7], R4 ;  /* 0x00000004ff0075a7 */ /* 0x000e640008001107 */
[----:B-1----:R-:W-:Y:S05]  /*4710*/  @!P0 BRA `(.L_x_79) ;  /* 0x00000084007c8947 */ /* 0x002fea0003800000 */
.L_x_78:
[----:B------:R-:W-:Y:S02]  /*4720*/  UISETP.NE.AND UP1, UPT, UR28, 0x1, UPT ;  /* 0x000000011c00788c */ /* 0x000fe4000bf25270 */
[----:B------:R-:W-:Y:S01]  /*4730*/  UIADD3 UR4, UPT, UPT, UR5, 0x1, URZ ;  /* 0x0000000105047890 */ /* 0x000fe2000fffe0ff */
[----:B------:R-:W-:Y:S03]  /*4740*/  ELECT P3, URZ, PT ;  /* 0x0000000000ff782f */ /* 0x000fe60003860000 */
[----:B------:R-:W-:Y:S01]  /*4750*/  UISETP.NE.AND UP0, UPT, UR4, 0x4, UPT ;  /* 0x000000040400788c */ /* 0x000fe2000bf05270 */
[----:B------:R-:W-:Y:S01]  /*4760*/  PLOP3.LUT P1, PT, PT, PT, UP1, 0x80, 0x8 ;  /* 0x000000000008781c */ /* 0x000fe20003f2f018 */
[----:B------:R-:W-:Y:S02]  /*4770*/  ULEA UR10, UR5, UR53, 0x6 ;  /* 0x00000035050a7291 */ /* 0x000fe4000f8e30ff */
[----:B------:R-:W-:Y:S02]  /*4780*/  USEL UR6, URZ, 0x1, UP0 ;  /* 0x00000001ff067887 */ /* 0x000fe40008000000 */
[----:B------:R-:W-:Y:S02]  /*4790*/  USEL UR30, UR4, URZ, UP0 ;  /* 0x000000ff041e7287 */ /* 0x000fe40008000000 */
[----:B------:R-:W-:Y:S02]  /*47a0*/  ULEA UR8, UR5, UR51, 0xa ;  /* 0x0000003305087291 */ /* 0x000fe4000f8e50ff */
[----:B------:R-:W-:Y:S01]  /*47b0*/  @UP1 ULEA UR4, UR30, UR33, 0x3 ;  /* 0x000000211e041291 */ /* 0x000fe2000f8e18ff */
[----:B------:R-:W-:Y:S01]  /*47c0*/  LOP3.LUT R2, R2, UR6, RZ, 0x3c, !PT ;  /* 0x0000000602027c12 */ /* 0x000fe2000f8e3cff */
[----:B------:R-:W-:Y:S02]  /*47d0*/  ULEA UR26, UR5, UR52, 0x5 ;  /* 0x00000034051a7291 */ /* 0x000fe4000f8e28ff */
[----:B------:R-:W-:Y:S01]  /*47e0*/  UISETP.NE.U32.AND UP0, UPT, UR11, URZ, UPT ;  /* 0x000000ff0b00728c */ /* 0x000fe2000bf05070 */
[----:B-1----:R-:W-:Y:S01]  /*47f0*/  @P1 SHF.L.U32 R0, R2, 0x1f, RZ ;  /* 0x0000001f02001819 */ /* 0x002fe200000006ff */
[----:B------:R-:W-:Y:S02]  /*4800*/  UIADD3 UR32, UPT, UPT, UR7, 0x20, URZ ;  /* 0x0000002007207890 */ /* 0x000fe4000fffe0ff */
[----:B------:R-:W-:Y:S01]  /*4810*/  UIADD3 UR24, UPT, UPT, UR10, 0x20, URZ ;  /* 0x000000200a187890 */ /* 0x000fe2000fffe0ff */
[----:B------:R1:W2:Y:S01]  /*4820*/  @P1 SYNCS.PHASECHK.TRANS64.TRYWAIT P0, [UR4], R0 ;  /* 0x00000000ff0015a7 */ /* 0x0002a20008001104 */
[----:B------:R-:W-:Y:S02]  /*4830*/  ULEA UR4, UR5, UR50, 0xa ;  /* 0x0000003205047291 */ /* 0x000fe4000f8e50ff */
[----:B------:R-:W-:Y:S02]  /*4840*/  UIADD3 UR22, UPT, UPT, UR8, 0x2, URZ ;  /* 0x0000000208167890 */ /* 0x000fe4000fffe0ff */
[----:B------:R-:W-:Y:S02]  /*4850*/  UIADD3 UR20, UPT, UPT, UR4, 0x2, URZ ;  /* 0x0000000204147890 */ /* 0x000fe4000fffe0ff */
[----:B------:R-:W-:Y:S02]  /*4860*/  UIADD3 UR18, UPT, UPT, UR8, 0x4, URZ ;  /* 0x0000000408127890 */ /* 0x000fe4000fffe0ff */
[----:B------:R-:W-:Y:S02]  /*4870*/  UIADD3 UR16, UPT, UPT, UR4, 0x4, URZ ;  /* 0x0000000404107890 */ /* 0x000fe4000fffe0ff */
[----:B------:R-:W-:Y:S02]  /*4880*/  UIADD3 UR14, UPT, UPT, UR8, 0x6, URZ ;  /* 0x00000006080e7890 */ /* 0x000fe4000fffe0ff */
[----:B------:R-:W-:Y:S01]  /*4890*/  UIADD3 UR12, UPT, UPT, UR4, 0x6, URZ ;  /* 0x00000006040c7890 */ /* 0x000fe2000fffe0ff */
[----:B------:R-:W-:Y:S01]  /*48a0*/  UMOV UR27, 0x4008 ;  /* 0x00004008001b7882 */ /* 0x000fe20000000000 */
[----:B------:R-:W-:Y:S01]  /*48b0*/  UMOV UR11, 0x4008 ;  /* 0x00004008000b7882 */ /* 0x000fe20000000000 */
[----:B------:R-:W-:Y:S01]  /*48c0*/  UTCCP.T.S.2CTA.4x32dp128bit tmem[UR31+0x1c0], gdesc[UR26] ;  /* 0x0001c01a1f0079e7 */ /* 0x000fe20009300000 */
[----:B------:R3:W-:Y:S01]  /*48d0*/  UTCCP.T.S.2CTA.4x32dp128bit tmem[UR31+0x1c4], gdesc[UR10] ;  /* 0x0001c40a1f0079e7 */ /* 0x0007e20009300000 */
[----:B------:R-:W-:Y:S01]  /*48e0*/  UMOV UR25, 0x4008 ;  /* 0x0000400800197882 */ /* 0x000fe20000000000 */
[----:B------:R-:W-:Y:S01]  /*48f0*/  UMOV UR9, 0x40004040 ;  /* 0x4000404000097882 */ /* 0x000fe20000000000 */
[----:B------:R-:W-:Y:S01]  /*4900*/  UTCCP.T.S.2CTA.4x32dp128bit tmem[UR31+0x1c8], gdesc[UR24] ;  /* 0x0001c8181f0079e7 */ /* 0x000fe20009300000 */
[----:B------:R-:W-:Y:S01]  /*4910*/  UMOV UR5, 0x40004040 ;  /* 0x4000404000057882 */ /* 0x000fe20000000000 */
[----:B-1----:R-:W-:Y:S01]  /*4920*/  @P3 LOP3.LUT R0, R3, 0xffff, RZ, 0xc0, !PT ;  /* 0x0000ffff03003812 */ /* 0x002fe200078ec0ff */
[----:B------:R1:W-:Y:S01]  /*4930*/  UTCQMMA.2CTA gdesc[UR4], gdesc[UR8], tmem[UR29], tmem[UR40], idesc[UR41], tmem[UR48], UP0 ;  /* 0x0030280804007dea */ /* 0x0003e2000820031d */
[----:B------:R-:W-:Y:S02]  /*4940*/  UISETP.GT.U32.AND UP0, UPT, UR28, 0x1, UPT ;  /* 0x000000011c00788c */ /* 0x000fe4000bf04070 */
[----:B------:R-:W-:Y:S01]  /*4950*/  UIADD3 UR28, UPT, UPT, UR28, -0x1, URZ ;  /* 0xffffffff1c1c7890 */ /* 0x000fe2000fffe0ff */
[----:B------:R-:W-:Y:S01]  /*4960*/  @P3 R2UR UR7, R0 ;  /* 0x00000000000732ca */ /* 0x000fe200000e0000 */
[----:B------:R-:W-:Y:S01]  /*4970*/  UMOV UR23, 0x40004040 ;  /* 0x4000404000177882 */ /* 0x000fe20000000000 */
[----:B------:R-:W-:Y:S01]  /*4980*/  UMOV UR21, 0x40004040 ;  /* 0x4000404000157882 */ /* 0x000fe20000000000 */
[----:B------:R-:W-:Y:S01]  /*4990*/  UMOV UR19, 0x40004040 ;  /* 0x4000404000137882 */ /* 0x000fe20000000000 */
[----:B------:R4:W-:Y:S01]  /*49a0*/  UTCQMMA.2CTA gdesc[UR20], gdesc[UR22], tmem[UR29], tmem[UR38], idesc[UR39], tmem[UR46], UPT ;  /* 0x002e261614007dea */ /* 0x0009e2000ba0031d */
[----:B------:R-:W-:Y:S01]  /*49b0*/  UMOV UR17, 0x40004040 ;  /* 0x4000404000117882 */ /* 0x000fe20000000000 */
[----:B------:R-:W-:Y:S01]  /*49c0*/  UMOV UR15, 0x40004040 ;  /* 0x40004040000f7882 */ /* 0x000fe20000000000 */
[----:B------:R4:W-:Y:S01]  /*49d0*/  UTCQMMA.2CTA gdesc[UR16], gdesc[UR18], tmem[UR29], tmem[UR36], idesc[UR37], tmem[UR44], UPT ;  /* 0x002c241210007dea */ /* 0x0009e2000ba0031d */
[----:B------:R-:W-:Y:S01]  /*49e0*/  UMOV UR13, 0x40004040 ;  /* 0x40004040000d7882 */ /* 0x000fe20000000000 */
[----:B------:R-:W-:Y:S01]  /*49f0*/  UMOV UR6, 0x1 ;  /* 0x0000000100067882 */ /* 0x000fe20000000000 */
[----:B------:R4:W-:Y:S03]  /*4a00*/  UTCQMMA.2CTA gdesc[UR12], gdesc[UR14], tmem[UR29], tmem[UR34], idesc[UR35], tmem[UR42], UPT ;  /* 0x002a220e0c007dea */ /* 0x0009e6000ba0031d */
[----:B------:R4:W-:Y:S01]  /*4a10*/  UTCBAR.2CTA.MULTICAST [UR32], URZ, UR7 ;  /* 0x000000ff200073e9 */ /* 0x0009e20008200807 */
[----:B---3--:R-:W-:Y:S01]  /*4a20*/  UMOV UR11, 0x1 ;  /* 0x00000001000b7882 */ /* 0x008fe20000000000 */
[----:B-1----:R-:W-:Y:S01]  /*4a30*/  UMOV UR5, UR30 ;  /* 0x0000001e00057c82 */ /* 0x002fe20008000000 */
[----:B--2---:R-:W-:Y:S01]  /*4a40*/  @P1 VOTEU.ANY UP2, P0 ;  /* 0x0000000000ff1886 */ /* 0x004fe20000040100 */
[----:B------:R-:W-:Y:S01]  /*4a50*/  @UP1 USEL UR6, URZ, 0x1, !UP2 ;  /* 0x00000001ff061887 */ /* 0x000fe2000d000000 */
[----:B----4-:R-:W-:Y:S11]  /*4a60*/  BRA.U UP0, `(.L_x_80) ;  /* 0xfffffffd00147547 */ /* 0x010ff6000b83ffff */
.L_x_77:
[----:B------:R2:W-:Y:S01]  /*4a70*/  UTCBAR.2CTA.MULTICAST [UR66], URZ, UR64 ;  /* 0x000000ff420073e9 */ /* 0x0005e20008200840 */
[----:B-1----:R-:W-:-:S04]  /*4a80*/  UMOV UR4, UR30 ;  /* 0x0000001e00047c82 */ /* 0x002fc80008000000 */
.L_x_72:
[----:B------:R-:W-:Y:S01]  /*4a90*/  ISETP.NE.AND P0, PT, R9, 0x2, PT ;  /* 0x000000020900780c */ /* 0x000fe20003f05270 */
[----:B------:R-:W-:-:S03]  /*4aa0*/  ULOP3.LUT UR54, UR54, 0x1, URZ, 0x3c, !UPT ;  /* 0x0000000136367892 */ /* 0x000fc6000f8e3cff */
[----:B------:R-:W-:Y:S02]  /*4ab0*/  SEL R0, RZ, 0x1, P0 ;  /* 0x00000001ff007807 */ /* 0x000fe40000000000 */
[----:B------:R-:W-:Y:S02]  /*4ac0*/  SEL R9, R9, RZ, P0 ;  /* 0x000000ff09097207 */ /* 0x000fe40000000000 */
[----:B------:R-:W-:Y:S01]  /*4ad0*/  LOP3.LUT R8, R8, R0, RZ, 0x3c, !PT ;  /* 0x0000000008087212 */ /* 0x000fe200078e3cff */
[----:B------:R-:W-:Y:S06]  /*4ae0*/  @P2 BRA `(.L_x_81) ;  /* 0xfffffff400902947 */ /* 0x000fec000383ffff */
[----:B------:R-:W1:Y:S01]  /*4af0*/  S2UR UR6, SR_CgaCtaId ;  /* 0x00000000000679c3 */ /* 0x000e620000008800 */
[----:B------:R-:W-:Y:S01]  /*4b00*/  ELECT P0, URZ, PT ;  /* 0x0000000000ff782f */ /* 0x000fe20003800000 */
[----:B------:R-:W-:Y:S01]  /*4b10*/  IMAD.MOV.U32 R0, RZ, RZ, 0x1 ;  /* 0x00000001ff007424 */ /* 0x000fe200078e00ff */
[----:B------:R-:W-:Y:S01]  /*4b20*/  UMOV UR4, 0x40 ;  /* 0x0000004000047882 */ /* 0x000fe20000000000 */
[----:B------:R-:W-:-:S04]  /*4b30*/  SHF.L.U32 R2, RZ, 0x1f, RZ ;  /* 0x0000001fff027819 */ /* 0x000fc800000006ff */
[----:B------:R-:W-:Y:S01]  /*4b40*/  UVIRTCOUNT.DEALLOC.SMPOOL 0x80 ;  /* 0x000000800000784c */ /* 0x000fe20000000000 */
[----:B-1----:R-:W-:-:S09]  /*4b50*/  ULEA UR6, UR6, UR4, 0x18 ;  /* 0x0000000406067291 */ /* 0x002fd2000f8ec0ff */
[----:B------:R1:W-:Y:S01]  /*4b60*/  @P0 STS.U8 [UR6+0x1c], R0 ;  /* 0x00001c00ff000988 */ /* 0x0003e20008000006 */
[----:B------:R-:W3:Y:S02]  /*4b70*/  SYNCS.PHASECHK.TRANS64.TRYWAIT P0, [UR33+0xe0], R2 ;  /* 0x0000e002ff0075a7 */ /* 0x000ee40008001121 */
[----:B-1-3--:R-:W-:Y:S05]  /*4b80*/  @!P0 BRA `(.L_x_82) ;  /* 0x0000008000788947 */ /* 0x00afea0003800000 */
.L_x_175:
[----:B------:R-:W-:Y:S01]  /*4b90*/  NOP ;  /* 0x0000000000007918 */ /* 0x000fe20000000000 */
[----:B-1----:R-:W1:Y:S01]  /*4ba0*/  LDS R0, [UR6+0x14] ;  /* 0x00001406ff007984 */ /* 0x002e620008000800 */
[----:B------:R-:W-:Y:S01]  /*4bb0*/  ULOP3.LUT UR4, UR31, 0xffff, URZ, 0xc0, !UPT ;  /* 0x0000ffff1f047892 */ /* 0x000fe2000f8ec0ff */
[----:B------:R-:W-:Y:S01]  /*4bc0*/  UMOV UR5, 0xffff ;  /* 0x0000ffff00057882 */ /* 0x000fe20000000000 */
[----:B------:R-:W-:Y:S02]  /*4bd0*/  UMOV UR7, 0x1 ;  /* 0x0000000100077882 */ /* 0x000fe40000000000 */
[----:B------:R-:W-:-:S04]  /*4be0*/  USHF.R.U32.HI UR4, URZ, 0x5, UR4 ;  /* 0x00000005ff047899 */ /* 0x000fc80008011604 */
[----:B------:R-:W-:Y:S02]  /*4bf0*/  USHF.L.U32 UR5, UR5, UR4, URZ ;  /* 0x0000000405057299 */ /* 0x000fe400080006ff */
[----:B------:R-:W-:-:S04]  /*4c00*/  USHF.L.U32 UR4, UR7, UR4, URZ ;  /* 0x0000000407047299 */ /* 0x000fc800080006ff */
[----:B-1----:R-:W-:-:S04]  /*4c10*/  LOP3.LUT R0, R0, UR5, RZ, 0xc0, !PT ;  /* 0x0000000500007c12 */ /* 0x002fc8000f8ec0ff */
[----:B------:R-:W-:-:S13]  /*4c20*/  ISETP.NE.AND P0, PT, R0, UR5, PT ;  /* 0x0000000500007c0c */ /* 0x000fda000bf05270 */
[----:B------:R-:W-:Y:S05]  /*4c30*/  @P0 BRA `(.L_x_83) ;  /* 0x0000000000580947 */ /* 0x000fea0003800000 */
[----:B------:R-:W1:Y:S02]  /*4c40*/  LDS R0, [UR6+0x18] ;  /* 0x00001806ff007984 */ /* 0x000e640008000800 */
[----:B-1----:R-:W-:-:S04]  /*4c50*/  LOP3.LUT R0, R0, UR4, RZ, 0xc0, !PT ;  /* 0x0000000400007c12 */ /* 0x002fc8000f8ec0ff */
[----:B------:R-:W-:-:S13]  /*4c60*/  ISETP.NE.AND P0, PT, R0, UR4, PT ;  /* 0x0000000400007c0c */ /* 0x000fda000bf05270 */
[----:B------:R-:W-:Y:S05]  /*4c70*/  @P0 BRA `(.L_x_84) ;  /* 0x00000000003c0947 */ /* 0x000fea0003800000 */
[----:B------:R-:W1:Y:S01]  /*4c80*/  S2R R2, SR_LANEID ;  /* 0x0000000000027919 */ /* 0x000e620000000000 */
[----:B------:R-:W-:-:S06]  /*4c90*/  ULOP3.LUT UR5, URZ, UR5, URZ, 0x33, !UPT ;  /* 0x00000005ff057292 */ /* 0x000fcc000f8e33ff */
[----:B------:R-:W-:-:S04]  /*4ca0*/  IMAD.U32 R0, RZ, RZ, UR5 ;  /* 0x00000005ff007e24 */ /* 0x000fc8000f8e00ff */
[----:B------:R3:W4:Y:S02]  /*4cb0*/  REDUX UR8, R0 ;  /* 0x00000000000873c4 */ /* 0x0007240000000000 */
[----:B------:R1:W-:Y:S01]  /*4cc0*/  UTCATOMSWS.AND URZ, UR5 ;  /* 0x0000000500ff79e3 */ /* 0x0003e20008000000 */
[----:B---3--:R-:W-:Y:S01]  /*4cd0*/  LOP3.LUT R0, RZ, UR4, RZ, 0x33, !PT ;  /* 0x00000004ff007c12 */ /* 0x008fe2000f8e33ff */
[----:B------:R-:W-:Y:S02]  /*4ce0*/  VOTEU.ANY UR4, UPT, PT ;  /* 0x0000000000047886 */ /* 0x000fe400038e0100 */
[----:B------:R-:W-:Y:S02]  /*4cf0*/  UFLO.U32 UR4, UR4 ;  /* 0x00000004000472bd */ /* 0x000fe400080e0000 */
[----:B------:R-:W3:Y:S04]  /*4d00*/  REDUX UR7, R0 ;  /* 0x00000000000773c4 */ /* 0x000ee80000000000 */
[----:B-1----:R-:W-:-:S02]  /*4d10*/  ISETP.EQ.U32.AND P0, PT, R2, UR4, PT ;  /* 0x0000000402007c0c */ /* 0x002fc4000bf02070 */
[----:B----4-:R-:W-:-:S11]  /*4d20*/  MOV R2, UR8 ;  /* 0x0000000800027c02 */ /* 0x010fd60008000f00 */
[----:B------:R1:W-:Y:S01]  /*4d30*/  @P0 ATOMS.AND RZ, [UR6+0x14], R2 ;  /* 0x00001402ffff098c */ /* 0x0003e2000a800006 */
[----:B---3--:R-:W-:-:S05]  /*4d40*/  IMAD.U32 R0, RZ, RZ, UR7 ;  /* 0x00000007ff007e24 */ /* 0x008fca000f8e00ff */
[----:B------:R1:W-:Y:S01]  /*4d50*/  @P0 ATOMS.AND RZ, [UR6+0x18], R0 ;  /* 0x00001800ffff098c */ /* 0x0003e2000a800006 */
[----:B------:R-:W-:Y:S05]  /*4d60*/  BRA `(.L_x_85) ;  /* 0x0000000000147947 */ /* 0x000fea0003800000 */
.L_x_84:
[----:B------:R-:W-:Y:S02]  /*4d70*/  MOV R2, 0x4d90 ;  /* 0x00004d9000027802 */ /* 0x000fe40000000f00 */
[----:B--2--5:R-:W-:Y:S05]  /*4d80*/  CALL.REL.NOINC `($__internal_0_$__cuda_sm10x_tcgen05_guardrail_trap_col_being_dealloced_not_returned_by_alloc) ;  /* 0x0000008400647944 */ /* 0x024fea0003c00000 */
[----:B------:R-:W-:Y:S05]  /*4d90*/  BRA `(.L_x_85) ;  /* 0x0000000000087947 */ /* 0x000fea0003800000 */
.L_x_83:
[----:B------:R-:W-:Y:S02]  /*4da0*/  MOV R2, 0x4dc0 ;  /* 0x00004dc000027802 */ /* 0x000fe40000000f00 */
[----:B--2--5:R-:W-:Y:S05]  /*4db0*/  CALL.REL.NOINC `($__internal_2_$__cuda_sm10x_tcgen05_guardrail_trap_unallocated_columns_being_dealloced) ;  /* 0x0000008400707944 */ /* 0x024fea0003c00000 */
.L_x_85:
[----:B------:R-:W-:Y:S01]  /*4dc0*/  NOP ;  /* 0x0000000000007918 */ /* 0x000fe20000000000 */
[----:B--2---:R-:W-:Y:S05]  /*4dd0*/  EXIT ;  /* 0x000000000000794d */ /* 0x004fea0003800000 */
.L_x_59:
[----:B------:R-:W-:-:S09]  /*4de0*/  UISETP.NE.OR UP0, UPT, UR17, 0x3, !UP5 ;  /* 0x000000031100788c */ /* 0x000fd2000ef05670 */
[----:B------:R-:W-:Y:S05]  /*4df0*/  BRA.U UP0, `(.L_x_86) ;  /* 0x0000001100947547 */ /* 0x000fea000b800000 */
[----:B------:R-:W1:Y:S01]  /*4e00*/  S2UR UR10, SR_CgaCtaId ;  /* 0x00000000000a79c3 */ /* 0x000e620000008800 */
[----:B------:R-:W2:Y:S01]  /*4e10*/  LDCU UR37, c[0x0][0x370] ;  /* 0x00006e00ff2577ac */ /* 0x000ea20008000800 */
[----:B------:R-:W-:Y:S02]  /*4e20*/  HFMA2 R13, -RZ, RZ, 0, 0 ;  /* 0x00000000ff0d7431 */ /* 0x000fe400000001ff */
[----:B------:R-:W-:Y:S01]  /*4e30*/  IMAD.MOV.U32 R15, RZ, RZ, 0x1 ;  /* 0x00000001ff0f7424 */ /* 0x000fe200078e00ff */
[----:B------:R-:W-:Y:S01]  /*4e40*/  MOV R7, 0x4000 ;  /* 0x0000400000077802 */ /* 0x000fe20000000f00 */
[----:B------:R-:W2:Y:S01]  /*4e50*/  LDCU.128 UR40, c[0x0][0xf10] ;  /* 0x0001e200ff2877ac */ /* 0x000ea20008000c00 */
[----:B------:R-:W-:Y:S01]  /*4e60*/  IMAD.MOV.U32 R14, RZ, RZ, RZ ;  /* 0x000000ffff0e7224 */ /* 0x000fe200078e00ff */
[----:B------:R-:W3:Y:S01]  /*4e70*/  LDC.64 R16, c[0x0][0x348] ;  /* 0x0000d200ff107b82 */ /* 0x000ee20000000a00 */
[----:B------:R-:W4:Y:S01]  /*4e80*/  LDCU UR31, c[0x0][0x374] ;  /* 0x00006e80ff1f77ac */ /* 0x000f220008000800 */
[----:B------:R-:W1:Y:S06]  /*4e90*/  LDCU UR15, c[0x0][0xf0c] ;  /* 0x0001e180ff0f77ac */ /* 0x000e6c0008000800 */
[----:B------:R-:W3:Y:S01]  /*4ea0*/  LDC.64 R2, c[0x0][0xc88] ;  /* 0x00032200ff027b82 */ /* 0x000ee20000000a00 */
[----:B------:R-:W3:Y:S01]  /*4eb0*/  LDCU UR50, c[0x0][0xf20] ;  /* 0x0001e400ff3277ac */ /* 0x000ee20008000800 */
[----:B------:R-:W3:Y:S06]  /*4ec0*/  LDCU UR4, c[0x0][0xf30] ;  /* 0x0001e600ff0477ac */ /* 0x000eec0008000800 */
[----:B------:R-:W3:Y:S01]  /*4ed0*/  LDC.64 R4, c[0x0][0xc90] ;  /* 0x00032400ff047b82 */ /* 0x000ee20000000a00 */
[----:B------:R-:W-:Y:S01]  /*4ee0*/  UMOV UR21, 0x400 ;  /* 0x0000040000157882 */ /* 0x000fe20000000000 */
[----:B--2---:R-:W-:-:S02]  /*4ef0*/  UIMAD.WIDE.U32 UR6, UR37, UR40, URZ ;  /* 0x00000028250672a5 */ /* 0x004fc4000f8e00ff */
[----:B----4-:R-:W-:Y:S02]  /*4f00*/  UIMAD.WIDE.U32 UR8, UR31, UR43, URZ ;  /* 0x0000002b1f0872a5 */ /* 0x010fe4000f8e00ff */
[----:B-1----:R-:W-:Y:S02]  /*4f10*/  ULEA UR21, UR10, UR21, 0x18 ;  /* 0x000000150a157291 */ /* 0x002fe4000f8ec0ff */
[----:B------:R-:W-:Y:S02]  /*4f20*/  UPLOP3.LUT UP3, UPT, UPT, UPT, UPT, 0x40, 0x4 ;  /* 0x000000000004789c */ /* 0x000fe40003f6e870 */
[----:B------:R-:W-:Y:S02]  /*4f30*/  UIADD3 UR38, UPT, UPT, UR21, 0x58, URZ ;  /* 0x0000005815267890 */ /* 0x000fe4000fffe0ff */
[----:B------:R-:W-:Y:S02]  /*4f40*/  UIADD3 UR33, UPT, UPT, UR21, 0x40, URZ ;  /* 0x0000004015217890 */ /* 0x000fe4000fffe0ff */
[----:B------:R-:W-:-:S02]  /*4f50*/  UIADD3 UR25, UPT, UPT, UR21, 0x48, URZ ;  /* 0x0000004815197890 */ /* 0x000fc4000fffe0ff */
[----:B------:R-:W-:Y:S01]  /*4f60*/  UIADD3 UR17, UPT, UPT, UR21, 0x50, URZ ;  /* 0x0000005015117890 */ /* 0x000fe2000fffe0ff */
[----:B------:R-:W-:Y:S01]  /*4f70*/  UMOV UR6, UR7 ;  /* 0x0000000700067c82 */ /* 0x000fe20008000000 */
[----:B------:R-:W-:Y:S01]  /*4f80*/  UMOV UR48, UR9 ;  /* 0x0000000900307c82 */ /* 0x000fe20008000000 */
[----:B------:R-:W-:Y:S02]  /*4f90*/  UISETP.GE.AND UP0, UPT, UR45, 0x1, UPT ;  /* 0x000000012d00788c */ /* 0x000fe4000bf06270 */
[----:B------:R-:W-:Y:S01]  /*4fa0*/  UISETP.NE.AND UP4, UPT, UR45, 0x1, UPT ;  /* 0x000000012d00788c */ /* 0x000fe2000bf85270 */
[----:B------:R-:W1:Y:S01]  /*4fb0*/  LDCU.64 UR22, c[0x0][0xf28] ;  /* 0x0001e500ff1677ac */ /* 0x000e620008000a00 */
[----:B------:R-:W-:Y:S02]  /*4fc0*/  UISETP.NE.AND UP6, UPT, UR15, 0x1, UPT ;  /* 0x000000010f00788c */ /* 0x000fe4000bfc5270 */
[----:B------:R-:W-:Y:S02]  /*4fd0*/  UISETP.NE.AND UP5, UPT, UR42, 0x1, UPT ;  /* 0x000000012a00788c */ /* 0x000fe4000bfa5270 */
[----:B------:R-:W-:-:S02]  /*4fe0*/  UPRMT UR38, UR10, 0x654, UR38 ;  /* 0x000006540a267896 */ /* 0x000fc40008000026 */
[----:B------:R-:W-:Y:S02]  /*4ff0*/  USHF.R.U32.HI UR49, URZ, UR41, UR6 ;  /* 0x00000029ff317299 */ /* 0x000fe40008011606 */
[----:B------:R-:W-:Y:S02]  /*5000*/  UPRMT UR47, UR10, 0x654, UR33 ;  /* 0x000006540a2f7896 */ /* 0x000fe40008000021 */
[----:B------:R-:W-:Y:S02]  /*5010*/  UPRMT UR46, UR10, 0x654, UR25 ;  /* 0x000006540a2e7896 */ /* 0x000fe40008000019 */
[----:B------:R-:W-:Y:S02]  /*5020*/  UPRMT UR39, UR10, 0x654, UR17 ;  /* 0x000006540a277896 */ /* 0x000fe40008000011 */
[----:B---3--:R-:W-:Y:S02]  /*5030*/  USHF.R.U32.HI UR48, URZ, UR50, UR48 ;  /* 0x00000032ff307299 */ /* 0x008fe40008011630 */
[----:B------:R-:W-:Y:S01]  /*5040*/  UISETP.NE.AND UP2, UPT, UR4, 0x1, UPT ;  /* 0x000000010400788c */ /* 0x000fe2000bf45270 */
[----:B-1----:R-:W-:-:S10]  /*5050*/  UMOV UR29, URZ ;  /* 0x000000ff001d7c82 */ /* 0x002fd40008000000 */
.L_x_97:
[C---:B------:R-:W-:Y:S02]  /*5060*/  LEA R12, R14.reuse, UR21, 0x3 ;  /* 0x000000150e0c7c11 */ /* 0x040fe4000f8e18ff */
[----:B------:R-:W-:Y:S02]  /*5070*/  SHF.L.U32 R0, R13, 0x1f, RZ ;  /* 0x0000001f0d007819 */ /* 0x000fe400000006ff */
[----:B------:R-:W-:Y:S02]  /*5080*/  LEA R8, R14, UR21, 0x4 ;  /* 0x000000150e087c11 */ /* 0x000fe4000f8e20ff */
[----:B-1----:R-:W1:Y:S02]  /*5090*/  SYNCS.PHASECHK.TRANS64.TRYWAIT P0, [R12+URZ+0x90], R0 ;  /* 0x000090000c0075a7 */ /* 0x002e6400080011ff */
[----:B-1----:R-:W-:Y:S05]  /*50a0*/  @!P0 BRA `(.L_x_87) ;  /* 0x0000007c00488947 */ /* 0x002fea0003800000 */
.L_x_176:
[----:B------:R-:W2:Y:S01]  /*50b0*/  LDS.128 R8, [R8+0xf0] ;  /* 0x0000f00008087984 */ /* 0x000ea20000000c00 */
[----:B------:R-:W-:Y:S01]  /*50c0*/  UISETP.GE.AND UP0, UPT, UR45, 0x1, UPT ;  /* 0x000000012d00788c */ /* 0x000fe2000bf06270 */
[----:B------:R-:W-:Y:S01]  /*50d0*/  @!PT LDS RZ, [RZ] ;  /* 0x00000000fffff984 */ /* 0x000fe20000000800 */
[----:B------:R-:W-:Y:S01]  /*50e0*/  @!PT LDS RZ, [RZ] ;  /* 0x00000000fffff984 */ /* 0x000fe20000000800 */
[----:B------:R-:W-:Y:S01]  /*50f0*/  @!PT LDS RZ, [RZ] ;  /* 0x00000000fffff984 */ /* 0x000fe20000000800 */
[----:B------:R-:W-:Y:S01]  /*5100*/  @!PT LDS RZ, [RZ] ;  /* 0x00000000fffff984 */ /* 0x000fe20000000800 */
[----:B------:R3:W-:Y:S06]  /*5110*/  MEMBAR.ALL.CTA ;  /* 0x0000000000007992 */ /* 0x0007ec0000008000 */
[----:B---3--:R-:W3:Y:S01]  /*5120*/  FENCE.VIEW.ASYNC.S ;  /* 0x00000000000073c6 */ /* 0x008ee20000000000 */
[----:B--2---:R-:W-:Y:S11]  /*5130*/  LOP3.LUT P0, RZ, R10, 0x1, RZ, 0xc0, !PT ;  /* 0x000000010aff7812 */ /* 0x004ff6000780c0ff */
[----:B------:R-:W-:Y:S02]  /*5140*/  @!UPT UIADD3 URZ, UPT, UPT, URZ, URZ, URZ ;  /* 0x000000fffffff290 */ /* 0x000fe4000fffe0ff */
[----:B---3--:R-:W-:Y:S01]  /*5150*/  VOTEU.ANY UP1, P0 ;  /* 0x0000000000ff7886 */ /* 0x008fe20000020100 */
[----:B------:R-:W-:Y:S11]  /*5160*/  PLOP3.LUT P0, PT, PT, PT, UP1, 0x80, 0x8 ;  /* 0x000000000008781c */ /* 0x000ff60003f0f018 */
[----:B------:R-:W-:Y:S02]  /*5170*/  @!UPT UIADD3 URZ, UPT, UPT, URZ, URZ, URZ ;  /* 0x000000fffffff290 */ /* 0x000fe4000fffe0ff */
[----:B-1----:R-:W-:Y:S02]  /*5180*/  @P0 SHF.R.U32.HI R0, RZ, 0x10, R9 ;  /* 0x00000010ff000819 */ /* 0x002fe40000011609 */
[----:B------:R-:W-:Y:S02]  /*5190*/  @P0 MOV R6, R8 ;  /* 0x0000000800060202 */ /* 0x000fe40000000f00 */
[----:B------:R-:W-:Y:S01]  /*51a0*/  @P0 R2UR UR4, R0 ;  /* 0x00000000000402ca */ /* 0x000fe200000e0000 */
[----:B------:R-:W-:Y:S01]  /*51b0*/  VIADD R0, R12, 0xa0 ;  /* 0x000000a00c007836 */ /* 0x000fe20000000000 */
[----:B------:R-:W-:Y:S02]  /*51c0*/  @P0 LOP3.LUT R8, R9, 0xffff, RZ, 0xc0, !PT ;  /* 0x0000ffff09080812 */ /* 0x000fe400078ec0ff */
[----:B------:R-:W-:Y:S02]  /*51d0*/  @P0 R2UR UR6, R6 ;  /* 0x00000000060602ca */ /* 0x000fe400000e0000 */
[----:B------:R-:W-:Y:S02]  /*51e0*/  PRMT R0, RZ, 0x654, R0 ;  /* 0x00000654ff007816 */ /* 0x000fe40000000000 */
[----:B------:R-:W-:Y:S02]  /*51f0*/  @P0 R2UR UR5, R8 ;  /* 0x00000000080502ca */ /* 0x000fe400000e0000 */
[----:B------:R1:W-:Y:S03]  /*5200*/  SYNCS.ARRIVE.TRANS64.RED.A1T0 RZ, [R0+URZ], RZ ;  /* 0x000000ff00ff79a7 */ /* 0x0003e600081004ff */
[----:B------:R-:W-:Y:S04]  /*5210*/  @UP1 UMOV UR30, UR4 ;  /* 0x00000004001e1c82 */ /* 0x000fe80008000000 */
[----:B------:R-:W-:Y:S04]  /*5220*/  @UP1 UMOV UR14, UR6 ;  /* 0x00000006000e1c82 */ /* 0x000fe80008000000 */
[----:B------:R-:W-:Y:S01]  /*5230*/  @UP1 UMOV UR13, UR5 ;  /* 0x00000005000d1c82 */ /* 0x000fe20008000000 */
[----:B------:R-:W-:Y:S05]  /*5240*/  BRA.U !UP0, `(.L_x_88) ;  /* 0x0000000108a47547 */ /* 0x000fea000b800000 */
[----:B------:R-:W-:Y:S02]  /*5250*/  UIMAD.WIDE.U32 UR18, UR13, UR43, URZ ;  /* 0x0000002b0d1272a5 */ /* 0x000fe4000f8e00ff */
[----:B------:R-:W-:Y:S02]  /*5260*/  UIMAD.WIDE.U32 UR26, UR14, UR40, URZ ;  /* 0x000000280e1a72a5 */ /* 0x000fe4000f8e00ff */
[----:B------:R-:W-:Y:S02]  /*5270*/  USEL UR4, UR31, UR48, !UP5 ;  /* 0x000000301f047287 */ /* 0x000fe4000e800000 */
[----:B------:R-:W-:Y:S02]  /*5280*/  USEL UR7, UR37, UR49, !UP6 ;  /* 0x0000003125077287 */ /* 0x000fe4000f000000 */
[----:B------:R-:W-:Y:S02]  /*5290*/  UIMAD.WIDE.U32 UR8, UR4, UR22, URZ ;  /* 0x00000016040872a5 */ /* 0x000fe4000f8e00ff */
[----:B------:R-:W-:Y:S01]  /*52a0*/  UIMAD.WIDE.U32 UR10, UR7, UR22, URZ ;  /* 0x00000016070a72a5 */ /* 0x000fe2000f8e00ff */
[----:B------:R-:W-:Y:S02]  /*52b0*/  UMOV UR5, UR19 ;  /* 0x0000001300057c82 */ /* 0x000fe40008000000 */
[----:B------:R-:W-:Y:S03]  /*52c0*/  USHF.R.U32.HI UR6, URZ, UR50, UR5 ;  /* 0x00000032ff067299 */ /* 0x000fe60008011605 */
[----:B------:R-:W-:Y:S01]  /*52d0*/  UMOV UR5, UR27 ;  /* 0x0000001b00057c82 */ /* 0x000fe20008000000 */
[----:B------:R-:W-:Y:S02]  /*52e0*/  USEL UR6, UR13, UR6, !UP5 ;  /* 0x000000060d067287 */ /* 0x000fe4000e800000 */
[----:B------:R-:W-:Y:S03]  /*52f0*/  USHF.R.U32.HI UR12, URZ, UR41, UR5 ;  /* 0x00000029ff0c7299 */ /* 0x000fe60008011605 */
[----:B------:R-:W-:Y:S02]  /*5300*/  UMOV UR5, UR9 ;  /* 0x0000000900057c82 */ /* 0x000fe40008000000 */
[----:B------:R-:W-:Y:S03]  /*5310*/  @UP4 USHF.R.U32.HI UR4, URZ, UR23, UR5 ;  /* 0x00000017ff044299 */ /* 0x000fe60008011605 */
[----:B------:R-:W-:Y:S01]  /*5320*/  UMOV UR5, UR11 ;  /* 0x0000000b00057c82 */ /* 0x000fe20008000000 */
[----:B------:R-:W-:Y:S02]  /*5330*/  UIMAD UR4, UR45, UR4, URZ ;  /* 0x000000042d0472a4 */ /* 0x000fe4000f8e02ff */
[----:B------:R-:W-:Y:S02]  /*5340*/  @UP4 USHF.R.U32.HI UR7, URZ, UR23, UR5 ;  /* 0x00000017ff074299 */ /* 0x000fe40008011605 */
[----:B------:R-:W-:Y:S02]  /*5350*/  UIMAD.WIDE.U32 UR10, UR6, UR22, URZ ;  /* 0x00000016060a72a5 */ /* 0x000fe4000f8e00ff */
[----:B------:R-:W-:Y:S02]  /*5360*/  USEL UR5, UR14, UR12, !UP6 ;  /* 0x0000000c0e057287 */ /* 0x000fe4000f000000 */
[----:B------:R-:W-:Y:S02]  /*5370*/  UIMAD UR8, UR45, UR7, URZ ;  /* 0x000000072d0872a4 */ /* 0x000fe4000f8e02ff */
[----:B------:R-:W-:Y:S03]  /*5380*/  UISETP.GE.AND UP0, UPT, UR6, UR4, UPT ;  /* 0x000000040600728c */ /* 0x000fe6000bf06270 */
[----:B------:R-:W-:Y:S01]  /*5390*/  UMOV UR4, UR11 ;  /* 0x0000000b00047c82 */ /* 0x000fe20008000000 */
[----:B------:R-:W-:Y:S02]  /*53a0*/  UISETP.GE.OR UP0, UPT, UR5, UR8, UP0 ;  /* 0x000000080500728c */ /* 0x000fe40008706670 */
[----:B------:R-:W-:Y:S02]  /*53b0*/  USHF.R.U32.HI UR4, URZ, UR23, UR4 ;  /* 0x00000017ff047299 */ /* 0x000fe40008011604 */
[----:B------:R-:W-:Y:S02]  /*53c0*/  UIMAD.WIDE.U32 UR8, UR5, UR22, URZ ;  /* 0x00000016050872a5 */ /* 0x000fe4000f8e00ff */
[----:B------:R-:W-:Y:S04]  /*53d0*/  USEL UR10, UR6, UR4, !UP4 ;  /* 0x00000004060a7287 */ /* 0x000fe8000e000000 */
[----:B------:R-:W-:Y:S01]  /*53e0*/  UIADD3 UR11, UPT, UPT, -UR10, URZ, URZ ;  /* 0x000000ff0a0b7290 */ /* 0x000fe2000fffe1ff */
[----:B------:R-:W-:Y:S02]  /*53f0*/  @!UP0 UMOV UR4, UR9 ;  /* 0x0000000900048c82 */ /* 0x000fe40008000000 */
[----:B------:R-:W-:Y:S02]  /*5400*/  @!UP0 USHF.R.U32.HI UR4, URZ, UR23, UR4 ;  /* 0x00000017ff048299 */ /* 0x000fe40008011604 */
[----:B------:R-:W-:Y:S02]  /*5410*/  UIMAD UR8, UR45, UR11, UR6 ;  /* 0x0000000b2d0872a4 */ /* 0x000fe4000f8e0206 */
[----:B------:R-:W-:Y:S04]  /*5420*/  @!UP0 USEL UR4, UR5, UR4, !UP4 ;  /* 0x0000000405048287 */ /* 0x000fe8000e000000 */
[----:B------:R-:W-:Y:S02]  /*5430*/  @!UP0 UIMAD UR8, UR7, UR8, UR4 ;  /* 0x00000008070882a4 */ /* 0x000fe4000f8e0204 */
[----:B------:R-:W-:Y:S02]  /*5440*/  @!UP0 UIADD3 UR9, UPT, UPT, UR10, -UR4, URZ ;  /* 0x800000040a098290 */ /* 0x000fe4000fffe0ff */
[----:B------:R-:W-:Y:S02]  /*5450*/  UIADD3 UR4, UPT, UPT, -UR5, URZ, URZ ;  /* 0x000000ff05047290 */ /* 0x000fe4000fffe1ff */
[----:B------:R-:W-:Y:S02]  /*5460*/  UIADD3 UR7, UPT, UPT, -UR6, URZ, URZ ;  /* 0x000000ff06077290 */ /* 0x000fe4000fffe1ff */
[----:B------:R-:W-:Y:S02]  /*5470*/  @!UP0 UIMAD UR6, UR9, UR45, UR5 ;  /* 0x0000002d090682a4 */ /* 0x000fe4000f8e0205 */
[----:B------:R-:W-:Y:S02]  /*5480*/  UIMAD UR14, UR15, UR4, UR14 ;  /* 0x000000040f0e72a4 */ /* 0x000fe4000f8e020e */
[----:B------:R-:W-:Y:S01]  /*5490*/  UIMAD UR13, UR42, UR7, UR13 ;  /* 0x000000072a0d72a4 */ /* 0x000fe2000f8e020d */
[----:B------:R-:W-:Y:S02]  /*54a0*/  @!UP0 UMOV UR5, UR8 ;  /* 0x0000000800058c82 */ /* 0x000fe40008000000 */
[----:B------:R-:W-:Y:S02]  /*54b0*/  UIMAD UR14, UR5, UR15, UR14 ;  /* 0x0000000f050e72a4 */ /* 0x000fe4000f8e020e */
[----:B------:R-:W-:Y:S11]  /*54c0*/  UIMAD UR13, UR6, UR42, UR13 ;  /* 0x0000002a060d72a4 */ /* 0x000ff6000f8e020d */
[----:B------:R-:W-:Y:S01]  /*54d0*/  @!UPT UIADD3 URZ, UPT, UPT, URZ, URZ, URZ ;  /* 0x000000fffffff290 */ /* 0x000fe2000fffe0ff */
.L_x_88:
[----:B------:R-:W2:Y:S01]  /*54e0*/  @!UP2 LDCU.128 UR8, c[0x0][0xf10] ;  /* 0x0001e200ff08a7ac */ /* 0x000ea20008000c00 */
[C---:B------:R-:W-:Y:S02]  /*54f0*/  ISETP.NE.U32.AND P1, PT, R4.reuse, RZ, PT ;  /* 0x000000ff0400720c */ /* 0x040fe40003f25070 */
[----:B------:R-:W-:Y:S02]  /*5500*/  ISETP.NE.U32.AND P0, PT, R4, RZ, PT ;  /* 0x000000ff0400720c */ /* 0x000fe40003f05070 */
[C---:B------:R-:W-:Y:S02]  /*5510*/  ISETP.NE.AND.EX P1, PT, R5.reuse, RZ, PT, P1 ;  /* 0x000000ff0500720c */ /* 0x040fe40003f25310 */
[----:B------:R-:W-:Y:S01]  /*5520*/  ISETP.NE.AND.EX P0, PT, R5, RZ, PT, P0 ;  /* 0x000000ff0500720c */ /* 0x000fe20003f05300 */
[----:B------:R-:W3:Y:S01]  /*5530*/  @!UP2 LDCU UR5, c[0x0][0xf0c] ;  /* 0x0001e180ff05a7ac */ /* 0x000ee20008000800 */
[----:B------:R-:W-:Y:S01]  /*5540*/  SHF.L.U32 R9, R15, 0x1f, RZ ;  /* 0x0000001f0f097819 */ /* 0x000fe200000006ff */
[----:B------:R-:W-:Y:S02]  /*5550*/  USHF.L.U32 UR35, UR20, 0x7, URZ ;  /* 0x0000000714237899 */ /* 0x000fe400080006ff */
[----:B--2---:R-:W-:Y:S07]  /*5560*/  UIMAD.WIDE.U32 UR6, UR14, UR8, URZ ;  /* 0x000000080e0672a5 */ /* 0x004fee000f8e00ff */
[----:B------:R-:W-:Y:S01]  /*5570*/  @!UP2 UMOV UR4, UR7 ;  /* 0x000000070004ac82 */ /* 0x000fe20008000000 */
[----:B---3--:R-:W-:Y:S02]  /*5580*/  @!UP2 UISETP.NE.AND UP0, UPT, UR5, 0x1, UPT ;  /* 0x000000010500a88c */ /* 0x008fe4000bf05270 */
[----:B------:R-:W-:Y:S02]  /*5590*/  @!UP2 USHF.R.U32.HI UR4, URZ, UR9, UR4 ;  /* 0x00000009ff04a299 */ /* 0x000fe40008011604 */
[----:B------:R-:W-:Y:S02]  /*55a0*/  UIMAD.WIDE.U32 UR6, UR13, UR11, URZ ;  /* 0x0000000b0d0672a5 */ /* 0x000fe4000f8e00ff */
[----:B------:R-:W-:Y:S02]  /*55b0*/  @!UP2 USEL UR8, UR14, UR4, !UP0 ;  /* 0x000000040e08a287 */ /* 0x000fe4000c000000 */
[----:B------:R-:W-:Y:S03]  /*55c0*/  @!UP2 UISETP.NE.AND UP0, UPT, UR10, 0x1, UPT ;  /* 0x000000010a00a88c */ /* 0x000fe6000bf05270 */
[----:B------:R-:W-:Y:S01]  /*55d0*/  @!UP2 UMOV UR6, UR7 ;  /* 0x000000070006ac82 */ /* 0x000fe20008000000 */
[----:B------:R-:W-:Y:S01]  /*55e0*/  USHF.L.U32 UR7, UR16, 0x8, URZ ;  /* 0x0000000810077899 */ /* 0x000fe200080006ff */
[----:B------:R-:W2:Y:S02]  /*55f0*/  @!UP2 LDCU UR4, c[0x0][0xf20] ;  /* 0x0001e400ff04a7ac */ /* 0x000ea40008000800 */
[----:B--2---:R-:W-:Y:S04]  /*5600*/  @!UP2 USHF.R.U32.HI UR6, URZ, UR4, UR6 ;  /* 0x00000004ff06a299 */ /* 0x004fe80008011606 */
[----:B------:R-:W-:Y:S04]  /*5610*/  @!UP2 USEL UR6, UR13, UR6, !UP0 ;  /* 0x000000060d06a287 */ /* 0x000fe8000c000000 */
[----:B------:R-:W-:Y:S02]  /*5620*/  @!UP2 UIADD3 UR4, UPT, UPT, -UR8, UR6, URZ ;  /* 0x000000060804a290 */ /* 0x000fe4000fffe1ff */
[----:B------:R-:W-:Y:S02]  /*5630*/  @!UP2 UIADD3 UR6, UPT, UPT, UR8, -UR6, URZ ;  /* 0x800000060806a290 */ /* 0x000fe4000fffe0ff */
[----:B------:R-:W-:Y:S02]  /*5640*/  @!UP2 UIMAD UR14, UR4, UR5, UR14 ;  /* 0x00000005040ea2a4 */ /* 0x000fe4000f8e020e */
[----:B------:R-:W-:Y:S01]  /*5650*/  @!UP2 UIMAD UR13, UR6, UR10, UR13 ;  /* 0x0000000a060da2a4 */ /* 0x000fe2000f8e020d */
[----:B------:R-:W-:Y:S11]  /*5660*/  BRA.U UP3, `(.L_x_89) ;  /* 0x0000000103107547 */ /* 0x000ff6000b800000 */
[----:B------:R-:W-:Y:S04]  /*5670*/  MOV R6, UR52 ;  /* 0x0000003400067c02 */ /* 0x000fe80008000f00 */
[----:B------:R-:W-:Y:S04]  /*5680*/  SHF.L.U32 R6, R6, 0x1f, RZ ;  /* 0x0000001f06067819 */ /* 0x000fe800000006ff */
[----:B------:R-:W2:Y:S02]  /*5690*/  SYNCS.PHASECHK.TRANS64.TRYWAIT P2, [UR21+0x88], R6 ;  /* 0x00008806ff0075a7 */ /* 0x000ea40008041115 */
[----:B--2---:R-:W-:Y:S05]  /*56a0*/  @!P2 BRA `(.L_x_90) ;  /* 0x0000007400dca947 */ /* 0x004fea0003800000 */
.L_x_89:
[----:B------:R-:W-:Y:S05]  /*56b0*/  @!P1 BRA `(.L_x_91) ;  /* 0x0000000000309947 */ /* 0x000fea0003800000 */
[----:B------:R-:W-:Y:S01]  /*56c0*/  ISETP.NE.U32.AND P1, PT, R2, RZ, PT ;  /* 0x000000ff0200720c */ /* 0x000fe20003f25070 */
[----:B------:R-:W2:Y:S01]  /*56d0*/  LDCU.64 UR4, c[0x0][0x358] ;  /* 0x00006b00ff0477ac */ /* 0x000ea20008000a00 */
[----:B------:R-:W-:Y:S02]  /*56e0*/  IMAD.MOV.U32 R142, RZ, RZ, 0x1 ;  /* 0x00000001ff8e7424 */ /* 0x000fe400078e00ff */
[----:B------:R-:W-:Y:S11]  /*56f0*/  ISETP.NE.AND.EX P1, PT, R3, RZ, PT, P1 ;  /* 0x000000ff0300720c */ /* 0x000ff60003f25310 */
[----:B------:R-:W-:Y:S02]  /*5700*/  @!UPT UIADD3 URZ, UPT, UPT, URZ, URZ, URZ ;  /* 0x000000fffffff290 */ /* 0x000fe4000fffe0ff */
[----:B------:R-:W3:Y:S01]  /*5710*/  @P1 LDC.64 R10, c[0x0][0xc88] ;  /* 0x00032200ff0a1b82 */ /* 0x000ee20000000a00 */
[----:B-1----:R-:W-:Y:S04]  /*5720*/  @P1 IMAD R0, R4, UR44, RZ ;  /* 0x0000002c04001c24 */ /* 0x002fe8000f8e02ff */
[----:B---3--:R-:W-:Y:S04]  /*5730*/  @P1 IMAD.WIDE R10, R0, 0x4, R10 ;  /* 0x00000004000a1825 */ /* 0x008fe800078e020a */
[----:B------:R-:W-:Y:S01]  /*5740*/  HFMA2 R0, -RZ, RZ, 0, 5.9604644775390625e-08 ;  /* 0x00000001ff007431 */ /* 0x000fe200000001ff */
[----:B--2--5:R2:W5:Y:S04]  /*5750*/  @P1 LDG.E R71, desc[UR4][R10.64] ;  /* 0x000000040a471981 */ /* 0x024568000c1e1900 */
[----:B------:R-:W-:Y:S01]  /*5760*/  @!P1 PRMT R142, R0, 0x7610, R142 ;  /* 0x00007610008e9816 */ /* 0x000fe2000000008e */
[----:B--2---:R-:W3:Y:S06]  /*5770*/  @!P1 LDC R71, c[0x0][0xc80] ;  /* 0x00032000ff479b82 */ /* 0x004eec0000000800 */
.L_x_91:
[----:B---3-5:R-:W-:Y:S01]  /*5780*/  @!P0 FSETP.EQ.AND P1, PT, R71, RZ, PT ;  /* 0x000000ff4700820b */ /* 0x028fe20003f22000 */
[----:B------:R-:W-:Y:S01]  /*5790*/  @!UPT UIADD3 URZ, UPT, UPT, URZ, URZ, URZ ;  /* 0x000000fffffff290 */ /* 0x000fe2000fffe0ff */
[----:B------:R-:W-:Y:S11]  /*57a0*/  @!P0 BRA `(.L_x_92) ;  /* 0x0000000000188947 */ /* 0x000ff60003800000 */
[----:B------:R-:W-:Y:S02]  /*57b0*/  LOP3.LUT P0, RZ, R142, 0xff, RZ, 0xc0, !PT ;  /* 0x000000ff8eff7812 */ /* 0x000fe4000780c0ff */
[----:B------:R-:W-:Y:S04]  /*57c0*/  ISETP.NE.U32.AND P1, PT, R2, RZ, PT ;  /* 0x000000ff0200720c */ /* 0x000fe80003f25070 */
[----:B------:R-:W-:Y:S04]  /*57d0*/  ISETP.NE.AND.EX P1, PT, R3, RZ, PT, P1 ;  /* 0x000000ff0300720c */ /* 0x000fe80003f25310 */
[----:B------:R-:W-:Y:S03]  /*57e0*/  PLOP3.LUT P1, PT, P1, PT, PT, 0x8, 0x80 ;  /* 0x000000000080781c */ /* 0x000fe60000f2e170 */
[----:B------:R-:W-:Y:S11]  /*57f0*/  @P0 FSETP.EQ.AND P1, PT, R71, RZ, PT ;  /* 0x000000ff4700020b */ /* 0x000ff60003f22000 */
[----:B------:R-:W-:Y:S02]  /*5800*/  @!UPT UIADD3 URZ, UPT, UPT, URZ, URZ, URZ ;  /* 0x000000fffffff290 */ /* 0x000fe4000fffe0ff */
.L_x_92:
[----:B------:R-:W2:Y:S01]  /*5810*/  SYNCS.PHASECHK.TRANS64.TRYWAIT P2, [UR21+0x60], R9 ;  /* 0x00006009ff0075a7 */ /* 0x000ea20008041115 */
[----:B------:R-:W-:Y:S01]  /*5820*/  ELECT P0, URZ, PT ;  /* 0x0000000000ff782f */ /* 0x000fe20003800000 */
[----:B------:R-:W-:Y:S03]  /*5830*/  ULOP3.LUT UR4, UR29, 0x1, URZ, 0xc0, !UPT ;  /* 0x000000011d047892 */ /* 0x000fe6000f8ec0ff */
[----:B------:R-:W-:Y:S11]  /*5840*/  PLOP3.LUT P1, PT, P1, P0, PT, 0xf2, 0x2f ;  /* 0x00000000002f781c */ /* 0x000ff60000f21e72 */
[----:B------:R-:W-:Y:S02]  /*5850*/  @!UPT UIADD3 URZ, UPT, UPT, URZ, URZ, URZ ;  /* 0x000000fffffff290 */ /* 0x000fe4000fffe0ff */
[----:B------:R-:W-:Y:S05]  /*5860*/  @!P1 IADD3 R8, P0, PT, R16, 0x980, RZ ;  /* 0x0000098010089810 */ /* 0x000fea0007f1e0ff */
[----:B-1----:R-:W-:Y:S01]  /*5870*/  @!P1 IMAD.X R6, RZ, RZ, R17, P0 ;  /* 0x000000ffff069224 */ /* 0x002fe200000e0611 */
[----:B--2---:R-:W-:Y:S07]  /*5880*/  @!P2 BRA `(.L_x_93) ;  /* 0x00000074007ca947 */ /* 0x004fee0003800000 */
.L_x_179:
[----:B------:R-:W-:Y:S01]  /*5890*/  @!P1 R2UR UR6, R8 ;  /* 0x00000000080692ca */ /* 0x000fe200000e0000 */
[----:B------:R-:W-:Y:S01]  /*58a0*/  VOTEU.ALL UP0, P1 ;  /* 0x0000000000ff7886 */ /* 0x000fe20000800000 */
[----:B------:R-:W-:Y:S01]  /*58b0*/  @!P1 R2UR UR5, R6 ;  /* 0x00000000060592ca */ /* 0x000fe200000e0000 */
[----:B------:R-:W-:Y:S01]  /*58c0*/  UMOV UR10, 0x0 ;  /* 0x00000000000a7882 */ /* 0x000fe20000000000 */
[----:B------:R-:W-:Y:S01]  /*58d0*/  ISETP.NE.AND P0, PT, RZ, UR4, !P1 ;  /* 0x00000004ff007c0c */ /* 0x000fe2000cf05270 */
[----:B------:R-:W-:Y:S01]  /*58e0*/  UMOV UR11, 0x10000000 ;  /* 0x10000000000b7882 */ /* 0x000fe20000000000 */
[----:B------:R-:W-:Y:S02]  /*58f0*/  @!UP0 UIADD3 UR8, UPT, UPT, UR7, 0xc0, URZ ;  /* 0x000000c007088890 */ /* 0x000fe4000fffe0ff */
[----:B------:R-:W-:Y:S01]  /*5900*/  @!UP0 UIADD3 UR32, UPT, UPT, UR21, 0x400, URZ ;  /* 0x0000040015208890 */ /* 0x000fe2000fffe0ff */
[----:B------:R-:W-:Y:S01]  /*5910*/  VOTEU.ALL UP0, P1 ;  /* 0x0000000000ff7886 */ /* 0x000fe20000800000 */
[----:B------:R-:W-:Y:S02]  /*5920*/  UMOV UR36, UR44 ;  /* 0x0000002c00247c82 */ /* 0x000fe40008000000 */
[----:B-1----:R-:W-:Y:S02]  /*5930*/  @!P1 IMAD.U32 R0, RZ, RZ, UR8 ;  /* 0x00000008ff009e24 */ /* 0x002fe4000f8e00ff */
[----:B------:R-:W-:Y:S02]  /*5940*/  IMAD.U32 R10, RZ, RZ, UR6 ;  /* 0x00000006ff0a7e24 */ /* 0x000fe4000f8e00ff */
[----:B------:R-:W-:Y:S02]  /*5950*/  IMAD.U32 R11, RZ, RZ, UR5 ;  /* 0x00000005ff0b7e24 */ /* 0x000fe4000f8e00ff */
[----:B------:R-:W-:Y:S01]  /*5960*/  @P0 IMAD R0, RZ, RZ, UR7 ;  /* 0x00000007ff000e24 */ /* 0x000fe2000f8e02ff */
[----:B------:R-:W-:Y:S02]  /*5970*/  @!P1 R2UR UR8, R10 ;  /* 0x000000000a0892ca */ /* 0x000fe400000e0000 */
[----:B------:R-:W-:Y:S02]  /*5980*/  @!P1 R2UR UR9, R11 ;  /* 0x000000000b0992ca */ /* 0x000fe400000e0000 */
[----:B------:R-:W-:Y:S11]  /*5990*/  PLOP3.LUT P0, PT, P1, PT, PT, 0x8, 0x80 ;  /* 0x000000000080781c */ /* 0x000ff60000f0e170 */
[----:B------:R-:W-:Y:S02]  /*59a0*/  @!UPT UIADD3 URZ, UPT, UPT, URZ, URZ, URZ ;  /* 0x000000fffffff290 */ /* 0x000fe4000fffe0ff */
[----:B------:R-:W-:Y:S01]  /*59b0*/  @P0 R2UR.BROADCAST UR34, R0 ;  /* 0x00000000002202ca */ /* 0x000fe200008e0000 */
[----:B------:R-:W-:Y:S01]  /*59c0*/  @!P1 IMAD.MOV.U32 R0, RZ, RZ, 0x4000 ;  /* 0x00004000ff009424 */ /* 0x000fe200078e00ff */
[----:B------:R-:W-:Y:S05]  /*59d0*/  @!P1 IADD3 R8, P0, PT, R16, 0x980, RZ ;  /* 0x0000098010089810 */ /* 0x000fea0007f1e0ff */
[----:B------:R-:W-:Y:S06]  /*59e0*/  @!P1 IMAD.X R6, RZ, RZ, R17, P0 ;  /* 0x000000ffff069224 */ /* 0x000fec00000e0611 */
[----:B------:R1:W-:Y:S01]  /*59f0*/  @!UP0 UTMALDG.3D [UR32], [UR8], desc[UR10] ;  /* 0x00000a20080085b4 */ /* 0x0003e20008011000 */
[----:B------:R1:W-:Y:S01]  /*5a00*/  @!P1 SYNCS.ARRIVE.TRANS64.RED.A0TR RZ, [UR21+0x40], R0 ;  /* 0x00004000ffff99a7 */ /* 0x0003e20008300415 */
[----:B------:R-:W-:Y:S01]  /*5a10*/  SYNCS.ARRIVE.TRANS64.RED.A1T0 RZ, [UR47], RZ ;  /* 0x000000ffffff79a7 */ /* 0x000fe2000810042f */
[----:B------:R-:W2:Y:S02]  /*5a20*/  SYNCS.PHASECHK.TRANS64.TRYWAIT P2, [UR21+0x68], R9 ;  /* 0x00006809ff0075a7 */ /* 0x000ea40008041115 */
[----:B-12---:R-:W-:Y:S05]  /*5a30*/  @!P2 BRA `(.L_x_94) ;  /* 0x000000740028a947 */ /* 0x006fea0003800000 */
.L_x_181:
[----:B------:R-:W-:Y:S01]  /*5a40*/  @!P1 R2UR UR6, R8 ;  /* 0x00000000080692ca */ /* 0x000fe200000e0000 */
[----:B------:R-:W-:Y:S01]  /*5a50*/  VOTEU.ALL UP0, P1 ;  /* 0x0000000000ff7886 */ /* 0x000fe20000800000 */
[----:B------:R-:W-:Y:S01]  /*5a60*/  @!P1 R2UR UR5, R6 ;  /* 0x00000000060592ca */ /* 0x000fe200000e0000 */
[----:B-1----:R-:W-:Y:S01]  /*5a70*/  @!P1 IMAD.MOV.U32 R0, RZ, RZ, 0x4000 ;  /* 0x00004000ff009424 */ /* 0x002fe200078e00ff */
[----:B------:R-:W-:Y:S01]  /*5a80*/  UMOV UR10, 0x0 ;  /* 0x00000000000a7882 */ /* 0x000fe20000000000 */
[----:B------:R-:W-:Y:S01]  /*5a90*/  UMOV UR11, 0x10000000 ;  /* 0x10000000000b7882 */ /* 0x000fe20000000000 */
[----:B------:R-:W-:Y:S01]  /*5aa0*/  @!UP0 UIADD3 UR24, UPT, UPT, UR21, 0x4400, URZ ;  /* 0x0000440015188890 */ /* 0x000fe2000fffe0ff */
[----:B------:R-:W-:Y:S01]  /*5ab0*/  @!P1 IADD3 R8, P0, PT, R16, 0x980, RZ ;  /* 0x0000098010089810 */ /* 0x000fe20007f1e0ff */
[----:B------:R-:W-:Y:S01]  /*5ac0*/  UMOV UR27, UR35 ;  /* 0x00000023001b7c82 */ /* 0x000fe20008000000 */
[----:B------:R-:W-:Y:S03]  /*5ad0*/  UMOV UR28, UR44 ;  /* 0x0000002c001c7c82 */ /* 0x000fe60008000000 */
[----:B------:R-:W-:Y:S02]  /*5ae0*/  @!P1 IMAD.X R6, RZ, RZ, R17, P0 ;  /* 0x000000ffff069224 */ /* 0x000fe400000e0611 */
[----:B------:R-:W-:Y:S02]  /*5af0*/  IMAD.U32 R10, RZ, RZ, UR6 ;  /* 0x00000006ff0a7e24 */ /* 0x000fe4000f8e00ff */
[----:B------:R-:W-:Y:S01]  /*5b00*/  IMAD.U32 R11, RZ, RZ, UR5 ;  /* 0x00000005ff0b7e24 */ /* 0x000fe2000f8e00ff */
[----:B------:R-:W-:Y:S02]  /*5b10*/  @!UP0 UIMAD UR5, UR4, -0x40, UR7 ;  /* 0xffffffc0040588a4 */ /* 0x000fe4000f8e0207 */
[----:B------:R-:W-:Y:S02]  /*5b20*/  @!P1 R2UR UR8, R10 ;  /* 0x000000000a0892ca */ /* 0x000fe400000e0000 */
[----:B------:R-:W-:Y:S01]  /*5b30*/  @!P1 R2UR UR9, R11 ;  /* 0x000000000b0992ca */ /* 0x000fe200000e0000 */
[----:B------:R-:W-:Y:S01]  /*5b40*/  @!UP0 UIADD3 UR26, UPT, UPT, UR5, 0x80, URZ ;  /* 0x00000080051a8890 */ /* 0x000fe2000fffe0ff */
[----:B------:R-:W-:Y:S11]  /*5b50*/  VOTEU.ALL UP0, P1 ;  /* 0x0000000000ff7886 */ /* 0x000ff60000800000 */
[----:B------:R1:W-:Y:S01]  /*5b60*/  @!UP0 UTMALDG.3D [UR24], [UR8], desc[UR10] ;  /* 0x00000a18080085b4 */ /* 0x0003e20008011000 */
[----:B------:R1:W-:Y:S01]  /*5b70*/  @!P1 SYNCS.ARRIVE.TRANS64.RED.A0TR RZ, [UR21+0x48], R0 ;  /* 0x00004800ffff99a7 */ /* 0x0003e20008300415 */
[----:B------:R-:W-:Y:S01]  /*5b80*/  SYNCS.ARRIVE.TRANS64.RED.A1T0 RZ, [UR46], RZ ;  /* 0x000000ffffff79a7 */ /* 0x000fe2000810042e */
[----:B------:R-:W2:Y:S02]  /*5b90*/  SYNCS.PHASECHK.TRANS64.TRYWAIT P2, [UR21+0x70], R9 ;  /* 0x00007009ff0075a7 */ /* 0x000ea40008041115 */
[----:B-12---:R-:W-:Y:S05]  /*5ba0*/  @!P2 BRA `(.L_x_95) ;  /* 0x0000007000e4a947 */ /* 0x006fea0003800000 */
.L_x_183:
        /* <DEDUP_REMOVED lines=13> */
[----:B------:R-:W-:Y:S02]  /*5c80*/  @!UP0 ULEA UR5, UR4, UR7, 0x6 ;  /* 0x0000000704058291 */ /* 0x000fe4000f8e30ff */
        /* <DEDUP_REMOVED lines=9> */
.L_x_185:
[----:B------:R-:W-:Y:S01]  /*5d20*/  @!P1 R2UR UR6, R8 ;  /* 0x00000000080692ca */ /* 0x000fe200000e0000 */
[----:B------:R-:W-:Y:S01]  /*5d30*/  UMOV UR18, 0x0 ;  /* 0x0000000000127882 */ /* 0x000fe20000000000 */
[----:B------:R-:W-:Y:S01]  /*5d40*/  @!P1 R2UR UR5, R6 ;  /* 0x00000000060592ca */ /* 0x000fe200000e0000 */
[----:B------:R-:W-:Y:S01]  /*5d50*/  VOTEU.ALL UP0, P1 ;  /* 0x0000000000ff7886 */ /* 0x000fe20000800000 */
[----:B------:R-:W-:Y:S01]  /*5d60*/  ISETP.NE.OR P0, PT, RZ, UR4, P1 ;  /* 0x00000004ff007c0c */ /* 0x000fe20008f05670 */
[----:B------:R-:W-:Y:S01]  /*5d70*/  UMOV UR19, 0x10000000 ;  /* 0x1000000000137882 */ /* 0x000fe20000000000 */
[----:B------:R-:W-:Y:S01]  /*5d80*/  UMOV UR11, UR35 ;  /* 0x00000023000b7c82 */ /* 0x000fe20008000000 */
[----:B------:R-:W-:Y:S01]  /*5d90*/  UMOV UR12, UR44 ;  /* 0x0000002c000c7c82 */ /* 0x000fe20008000000 */
[----:B------:R-:W-:Y:S01]  /*5da0*/  @!UP0 UIADD3 UR4, UPT, UPT, UR7, 0xc0, URZ ;  /* 0x000000c007048890 */ /* 0x000fe2000fffe0ff */
[----:B------:R-:W-:Y:S01]  /*5db0*/  VIADD R14, R14, 0x1 ;  /* 0x000000010e0e7836 */ /* 0x000fe20000000000 */
[----:B------:R-:W-:Y:S01]  /*5dc0*/  @!UP0 UIADD3 UR8, UPT, UPT, UR21, 0xc400, URZ ;  /* 0x0000c40015088890 */ /* 0x000fe2000fffe0ff */
[----:B------:R-:W-:Y:S01]  /*5dd0*/  R2UR UR16, R144 ;  /* 0x00000000901072ca */ /* 0x000fe200000e0000 */
[----:B------:R-:W-:Y:S01]  /*5de0*/  @!UP0 UIADD3 UR9, UPT, UPT, UR21, 0x58, URZ ;  /* 0x0000005815098890 */ /* 0x000fe2000fffe0ff */
[----:B------:R-:W-:Y:S01]  /*5df0*/  IMAD.U32 R8, RZ, RZ, UR6 ;  /* 0x00000006ff087e24 */ /* 0x000fe2000f8e00ff */
[----:B------:R-:W-:Y:S01]  /*5e00*/  VOTEU.ALL UP0, P1 ;  /* 0x0000000000ff7886 */ /* 0x000fe20000800000 */
[----:B-1----:R-:W-:Y:S01]  /*5e10*/  @!P1 IMAD.U32 R0, RZ, RZ, UR4 ;  /* 0x00000004ff009e24 */ /* 0x002fe2000f8e00ff */
[----:B------:R-:W-:Y:S01]  /*5e20*/  R2UR UR20, R145 ;  /* 0x00000000911472ca */ /* 0x000fe200000e0000 */
[----:B------:R-:W-:Y:S01]  /*5e30*/  IMAD.U32 R9, RZ, RZ, UR5 ;  /* 0x00000005ff097e24 */ /* 0x000fe2000f8e00ff */
[----:B------:R-:W-:Y:S01]  /*5e40*/  @!P1 R2UR UR4, R8 ;  /* 0x00000000080492ca */ /* 0x000fe200000e0000 */
[----:B------:R-:W-:Y:S01]  /*5e50*/  @!P0 IMAD R0, RZ, RZ, UR7 ;  /* 0x00000007ff008e24 */ /* 0x000fe2000f8e02ff */
[----:B------:R-:W-:Y:S01]  /*5e60*/  PLOP3.LUT P0, PT, P1, PT, PT, 0x8, 0x80 ;  /* 0x000000000080781c */ /* 0x000fe20000f0e170 */
[----:B------:R-:W-:Y:S01]  /*5e70*/  UIADD3 UR29, UPT, UPT, UR29, 0x1, URZ ;  /* 0x000000011d1d7890 */ /* 0x000fe2000fffe0ff */
[----:B------:R-:W-:Y:S01]  /*5e80*/  @!P1 R2UR UR5, R9 ;  /* 0x00000000090592ca */ /* 0x000fe200000e0000 */
[----:B------:R-:W-:Y:S10]  /*5e90*/  UPLOP3.LUT UP3, UPT, UPT, UPT, UPT, 0x80, 0x8 ;  /* 0x000000000008789c */ /* 0x000ff40003f6f070 */
[----:B------:R-:W-:Y:S01]  /*5ea0*/  @P0 R2UR.BROADCAST UR10, R0 ;  /* 0x00000000000a02ca */ /* 0x000fe200008e0000 */
[----:B------:R-:W-:Y:S01]  /*5eb0*/  UIADD3 UR16, UPT, UPT, UR13, UR16, URZ ;  /* 0x000000100d107290 */ /* 0x000fe2000fffe0ff */
[C---:B------:R-:W-:Y:S01]  /*5ec0*/  ISETP.NE.AND P0, PT, R14.reuse, 0x2, PT ;  /* 0x000000020e00780c */ /* 0x040fe20003f05270 */
[----:B------:R-:W-:Y:S01]  /*5ed0*/  UMOV UR44, UR30 ;  /* 0x0000001e002c7c82 */ /* 0x000fe20008000000 */
[----:B------:R-:W-:Y:S01]  /*5ee0*/  LOP3.LUT R15, R15, 0x1, RZ, 0x3c, !PT ;  /* 0x000000010f0f7812 */ /* 0x000fe200078e3cff */
[----:B------:R-:W-:Y:S01]  /*5ef0*/  UIADD3 UR20, UPT, UPT, UR14, UR20, URZ ;  /* 0x000000140e147290 */ /* 0x000fe2000fffe0ff */
[----:B------:R-:W-:Y:S02]  /*5f00*/  SEL R0, RZ, 0x1, P0 ;  /* 0x00000001ff007807 */ /* 0x000fe40000000000 */
[----:B------:R-:W-:Y:S02]  /*5f10*/  SEL R14, R14, RZ, P0 ;  /* 0x000000ff0e0e7207 */ /* 0x000fe40000000000 */
[----:B------:R-:W-:Y:S03]  /*5f20*/  LOP3.LUT R13, R13, R0, RZ, 0x3c, !PT ;  /* 0x000000000d0d7212 */ /* 0x000fe600078e3cff */
[----:B------:R1:W-:Y:S01]  /*5f30*/  @!UP0 UTMALDG.3D [UR8], [UR4], desc[UR18] ;  /* 0x00001208040085b4 */ /* 0x0003e20008011000 */
[----:B------:R1:W-:Y:S01]  /*5f40*/  @!P1 SYNCS.ARRIVE.TRANS64.RED.A0TR RZ, [UR21+0x58], R7 ;  /* 0x00005807ffff99a7 */ /* 0x0003e20008300415 */
[----:B------:R-:W-:Y:S01]  /*5f50*/  SYNCS.ARRIVE.TRANS64.RED.A1T0 RZ, [UR38], RZ ;  /* 0x000000ffffff79a7 */ /* 0x000fe20008100426 */
[----:B------:R-:W-:Y:S05]  /*5f60*/  BRA.U UP1, `(.L_x_97) ;  /* 0xfffffff1013c7547 */ /* 0x000fea000b83ffff */
[----:B------:R-:W-:-:S04]  /*5f70*/  SHF.L.U32 R2, R15, 0x1f, RZ ;  /* 0x0000001f0f027819 */ /* 0x000fc800000006ff */
[----:B------:R-:W2:Y:S02]  /*5f80*/  SYNCS.PHASECHK.TRANS64.TRYWAIT P0, [UR21+0x60], R2 ;  /* 0x00006002ff0075a7 */ /* 0x000ea40008001115 */
[----:B--2---:R-:W-:Y:S05]  /*5f90*/  @!P0 BRA `(.L_x_98) ;  /* 0x0000007000188947 */ /* 0x004fea0003800000 */
.L_x_187:
[----:B------:R-:W3:Y:S02]  /*5fa0*/  SYNCS.PHASECHK.TRANS64.TRYWAIT P0, [UR21+0x68], R2 ;  /* 0x00006802ff0075a7 */ /* 0x000ee40008001115 */
[----:B---3--:R-:W-:Y:S05]  /*5fb0*/  @!P0 BRA `(.L_x_99) ;  /* 0x0000007000288947 */ /* 0x008fea0003800000 */
.L_x_189:
[----:B------:R-:W3:Y:S02]  /*5fc0*/  SYNCS.PHASECHK.TRANS64.TRYWAIT P0, [UR21+0x70], R2 ;  /* 0x00007002ff0075a7 */ /* 0x000ee40008001115 */
[----:B---3--:R-:W-:Y:S05]  /*5fd0*/  @!P0 BRA `(.L_x_100) ;  /* 0x0000007000388947 */ /* 0x008fea0003800000 */
.L_x_191:
[----:B--2---:R-:W-:-:S07]  /*5fe0*/  MOV R0, UR21 ;  /* 0x0000001500007c02 */ /* 0x004fce0008000f00 */
.L_x_101:
[----:B--2---:R-:W-:-:S04]  /*5ff0*/  SHF.L.U32 R2, R15, 0x1f, RZ ;  /* 0x0000001f0f027819 */ /* 0x004fc800000006ff */
[----:B------:R2:W3:Y:S03]  /*6000*/  SYNCS.PHASECHK.TRANS64.TRYWAIT P0, [R0+URZ+0x78], R2 ;  /* 0x00007802000075a7 */ /* 0x0004e600080011ff */
[----:B---3--:R-:W-:Y:S05]  /*6010*/  @!P0 NANOSLEEP.SYNCS 0x989680 ;  /* 0x009896800000895d */ /* 0x008fea0003900000 */
[----:B------:R-:W3:Y:S02]  /*6020*/  @!P0 SYNCS.PHASECHK.TRANS64 P0, [R0+URZ+0x78], R2 ;  /* 0x00007802000085a7 */ /* 0x000ee400080010ff */
[----:B-1-3--:R-:W-:Y:S05]  /*6030*/  @P0 EXIT ;  /* 0x000000000000094d */ /* 0x00afea0003800000 */
[----:B------:R-:W-:Y:S05]  /*6040*/  BRA `(.L_x_101) ;  /* 0xfffffffc00e87947 */ /* 0x000fea000383ffff */
.L_x_86:
[----:B------:R-:W-:-:S06]  /*6050*/  UISETP.GE.AND UP0, UPT, UR17, 0x4, UPT ;  /* 0x000000041100788c */ /* 0x000fcc000bf06270 */
[----:B------:R-:W-:-:S13]  /*6060*/  PLOP3.LUT P0, PT, PT, PT, UP0, 0x80, 0x8 ;  /* 0x000000000008781c */ /* 0x000fda0003f0f008 */
[----:B------:R-:W-:Y:S05]  /*6070*/  @!P0 EXIT ;  /* 0x000000000000894d */ /* 0x000fea0003800000 */
[----:B------:R-:W1:Y:S08]  /*6080*/  S2UR UR4, SR_CgaCtaId ;  /* 0x00000000000479c3 */ /* 0x000e700000008800 */
[----:B------:R-:W-:Y:S01]  /*6090*/  BAR.SYNC.DEFER_BLOCKING 0x6, 0xa0 ;  /* 0x0182800000007b1d */ /* 0x000fe20000010000 */
[C---:B------:R-:W-:Y:S01]  /*60a0*/  IMAD.SHL.U32 R3, R154.reuse, 0x40, RZ ;  /* 0x000000409a037824 */ /* 0x040fe200078e00ff */
[C---:B------:R-:W-:Y:S01]  /*60b0*/  LOP3.LUT R141, R154.reuse, 0x1, RZ, 0xc0, !PT ;  /* 0x000000019a8d7812 */ /* 0x040fe200078ec0ff */
[----:B------:R-:W-:-:S02]  /*60c0*/  IMAD.SHL.U32 R140, R154, 0x8, RZ ;  /* 0x000000089a8c7824 */ /* 0x000fc400078e00ff */
[----:B------:R-:W-:Y:S01]  /*60d0*/  IMAD.U32 R2, R154, 0x10000, RZ ;  /* 0x000100009a027824 */ /* 0x000fe200078e00ff */
[----:B------:R-:W-:Y:S02]  /*60e0*/  UMOV UR46, 0x400 ;  /* 0x00000400002e7882 */ /* 0x000fe40000000000 */
[----:B------:R-:W2:Y:S01]  /*60f0*/  LDC.64 R136, c[0x0][0xc88] ;  /* 0x00032200ff887b82 */ /* 0x000ea20000000a00 */
[----:B------:R-:W-:Y:S01]  /*6100*/  LOP3.LUT R6, R3, 0x1c0, RZ, 0xc0, !PT ;  /* 0x000001c003067812 */ /* 0x000fe200078ec0ff */
[----:B------:R-:W-:Y:S01]  /*6110*/  IMAD.MOV.U32 R153, RZ, RZ, 0x2 ;  /* 0x00000002ff997424 */ /* 0x000fe200078e00ff */
[----:B------:R-:W-:Y:S01]  /*6120*/  ISETP.NE.U32.AND P0, PT, R141, 0x1, PT ;  /* 0x000000018d00780c */ /* 0x000fe20003f05070 */
[----:B------:R-:W-:Y:S01]  /*6130*/  IMAD.MOV.U32 R152, RZ, RZ, 0x4 ;  /* 0x00000004ff987424 */ /* 0x000fe200078e00ff */
[----:B------:R-:W-:Y:S01]  /*6140*/  LOP3.LUT R140, R6, 0x38, R140, 0xf8, !PT ;  /* 0x00000038068c7812 */ /* 0x000fe200078ef88c */
[----:B------:R-:W-:Y:S01]  /*6150*/  IMAD.MOV.U32 R151, RZ, RZ, 0x1 ;  /* 0x00000001ff977424 */ /* 0x000fe200078e00ff */
[----:B------:R-:W-:Y:S01]  /*6160*/  LOP3.LUT R2, R2, 0x600000, RZ, 0xc0, !PT ;  /* 0x0060000002027812 */ /* 0x000fe200078ec0ff */
[----:B------:R-:W3:Y:S01]  /*6170*/  LDC.64 R138, c[0x0][0xc90] ;  /* 0x00032400ff8a7b82 */ /* 0x000ee20000000a00 */
[----:B------:R-:W-:Y:S01]  /*6180*/  R2P PR, R154, 0x6 ;  /* 0x000000069a007804 */ /* 0x000fe20000000000 */
[----:B------:R-:W-:Y:S01]  /*6190*/  IMAD.MOV.U32 R148, RZ, RZ, RZ ;  /* 0x000000ffff947224 */ /* 0x000fe200078e00ff */
[----:B------:R-:W-:Y:S01]  /*61a0*/  LOP3.LUT R140, R140, 0x1e00, R3, 0xf8, !PT ;  /* 0x00001e008c8c7812 */ /* 0x000fe200078ef803 */
[----:B------:R-:W-:Y:S01]  /*61b0*/  IMAD.MOV.U32 R150, RZ, RZ, RZ ;  /* 0x000000ffff967224 */ /* 0x000fe200078e00ff */
[----:B------:R-:W-:Y:S01]  /*61c0*/  P2R R3, PR, RZ, 0x1 ;  /* 0x00000001ff037803 */ /* 0x000fe20000000000 */
[----:B------:R-:W4:Y:S01]  /*61d0*/  LDCU UR62, c[0x0][0x370] ;  /* 0x00006e00ff3e77ac */ /* 0x000f220008000800 */
[----:B------:R-:W-:Y:S01]  /*61e0*/  LOP3.LUT R154, R154, 0x60, RZ, 0xc0, !PT ;  /* 0x000000609a9a7812 */ /* 0x000fe200078ec0ff */
[----:B------:R-:W2:Y:S01]  /*61f0*/  LDC.64 R134, c[0x0][0xcb0] ;  /* 0x00032c00ff867b82 */ /* 0x000ea20000000a00 */
[----:B------:R-:W-:Y:S01]  /*6200*/  SEL R153, R153, 0xfffffffe, !P1 ;  /* 0xfffffffe99997807 */ /* 0x000fe20004800000 */
[----:B-1----:R-:W-:Y:S01]  /*6210*/  ULEA UR46, UR4, UR46, 0x18 ;  /* 0x0000002e042e7291 */ /* 0x002fe2000f8ec0ff */
[----:B------:R-:W-:Y:S01]  /*6220*/  SEL R152, R152, 0xfffffffc, !P2 ;  /* 0xfffffffc98987807 */ /* 0x000fe20005000000 */
[----:B------:R-:W-:Y:S01]  /*6230*/  UMOV UR38, URZ ;  /* 0x000000ff00267c82 */ /* 0x000fe20008000000 */
[----:B------:R-:W1:Y:S03]  /*6240*/  LDCU UR41, c[0x0][0xf0c] ;  /* 0x0001e180ff2977ac */ /* 0x000e660008000800 */
[----:B------:R-:W1:Y:S01]  /*6250*/  LDC.64 R132, c[0x0][0xca8] ;  /* 0x00032a00ff847b82 */ /* 0x000e620000000a00 */
[----:B------:R-:W-:-:S02]  /*6260*/  UIADD3 UR5, UPT, UPT, UR46, 0xb8, URZ ;  /* 0x000000b82e057890 */ /* 0x000fc4000fffe0ff */
[----:B------:R-:W4:Y:S01]  /*6270*/  LDS R0, [UR46+0x110] ;  /* 0x0001102eff007984 */ /* 0x000f220008000800 */
[----:B------:R-:W-:Y:S02]  /*6280*/  UIADD3 UR4, UPT, UPT, UR46, 0x400, URZ ;  /* 0x000004002e047890 */ /* 0x000fe4000fffe0ff */
[----:B------:R-:W-:Y:S01]  /*6290*/  ULOP3.LUT UR5, UR5, 0xfefffff8, URZ, 0xc0, !UPT ;  /* 0xfefffff805057892 */ /* 0x000fe2000f8ec0ff */
[----:B------:R-:W1:Y:S03]  /*62a0*/  LDCU UR40, c[0x0][0xf30] ;  /* 0x0001e600ff2877ac */ /* 0x000e660008000800 */
[----:B------:R-:W-:Y:S02]  /*62b0*/  IMAD.U32 R146, RZ, RZ, UR4 ;  /* 0x00000004ff927e24 */ /* 0x000fe4000f8e00ff */
[----:B------:R-:W-:Y:S01]  /*62c0*/  IMAD.U32 R155, RZ, RZ, UR5 ;  /* 0x00000005ff9b7e24 */ /* 0x000fe2000f8e00ff */
[----:B------:R-:W1:Y:S01]  /*62d0*/  LDCU.64 UR60, c[0x0][0xc88] ;  /* 0x00019100ff3c77ac */ /* 0x000e620008000a00 */
[----:B------:R-:W1:Y:S01]  /*62e0*/  LDCU.64 UR42, c[0x0][0xf28] ;  /* 0x0001e500ff2a77ac */ /* 0x000e620008000a00 */
[----:B------:R-:W1:Y:S01]  /*62f0*/  LDCU.128 UR56, c[0x0][0xf10] ;  /* 0x0001e200ff3877ac */ /* 0x000e620008000c00 */
[----:B------:R-:W1:Y:S01]  /*6300*/  LDCU UR55, c[0x0][0x374] ;  /* 0x00006e80ff3777ac */ /* 0x000e620008000800 */
[----:B------:R-:W-:Y:S01]  /*6310*/  UMOV UR54, URZ ;  /* 0x000000ff00367c82 */ /* 0x000fe20008000000 */
[----:B------:R-:W-:Y:S01]  /*6320*/  UMOV UR52, URZ ;  /* 0x000000ff00347c82 */ /* 0x000fe20008000000 */
[----:B--234-:R-:W-:-:S07]  /*6330*/  IMAD.IADD R2, R0, 0x1, R2 ;  /* 0x0000000100027824 */ /* 0x01cfce00078e0202 */
.L_x_146:
[----:B-1----:R-:W-:Y:S02]  /*6340*/  LEA R8, R148, UR46, 0x3 ;  /* 0x0000002e94087c11 */ /* 0x002fe4000f8e18ff */
[----:B------:R-:W-:Y:S02]  /*6350*/  SHF.L.U32 R0, R150, 0x1f, RZ ;  /* 0x0000001f96007819 */ /* 0x000fe400000006ff */
[----:B------:R-:W-:Y:S02]  /*6360*/  LEA R4, R148, UR46, 0x4 ;  /* 0x0000002e94047c11 */ /* 0x000fe4000f8e20ff */
[----:B------:R-:W2:Y:S02]  /*6370*/  SYNCS.PHASECHK.TRANS64.TRYWAIT P0, [R8+URZ+0x90], R0 ;  /* 0x00009000080075a7 */ /* 0x000ea400080011ff */
[----:B--2---:R-:W-:Y:S05]  /*6380*/  @!P0 BRA `(.L_x_102) ;  /* 0x0000006c00648947 */ /* 0x004fea0003800000 */
.L_x_192:
[----:B------:R-:W3:Y:S01]  /*6390*/  LDS.128 R4, [R4+0xf0] ;  /* 0x0000f00004047984 */ /* 0x000ee20000000c00 */
[----:B------:R-:W-:Y:S01]  /*63a0*/  UISETP.GE.AND UP0, UPT, UR45, 0x1, UPT ;  /* 0x000000012d00788c */ /* 0x000fe2000bf06270 */
[----:B------:R-:W-:Y:S01]  /*63b0*/  @!PT LDS RZ, [RZ] ;  /* 0x00000000fffff984 */ /* 0x000fe20000000800 */
[----:B------:R-:W-:Y:S01]  /*63c0*/  @!PT LDS RZ, [RZ] ;  /* 0x00000000fffff984 */ /* 0x000fe20000000800 */
[----:B------:R-:W-:Y:S01]  /*63d0*/  @!PT LDS RZ, [RZ] ;  /* 0x00000000fffff984 */ /* 0x000fe20000000800 */
[----:B------:R-:W-:Y:S01]  /*63e0*/  @!PT LDS RZ, [RZ] ;  /* 0x00000000fffff984 */ /* 0x000fe20000000800 */
[----:B------:R4:W-:Y:S06]  /*63f0*/  MEMBAR.ALL.CTA ;  /* 0x0000000000007992 */ /* 0x0009ec0000008000 */
[----:B----4-:R-:W4:Y:S01]  /*6400*/  FENCE.VIEW.ASYNC.S ;  /* 0x00000000000073c6 */ /* 0x010f220000000000 */
[----:B---3--:R-:W-:Y:S11]  /*6410*/  LOP3.LUT P0, RZ, R6, 0x1, RZ, 0xc0, !PT ;  /* 0x0000000106ff7812 */ /* 0x008ff6000780c0ff */
[----:B------:R-:W-:Y:S02]  /*6420*/  @!UPT UIADD3 URZ, UPT, UPT, URZ, URZ, URZ ;  /* 0x000000fffffff290 */ /* 0x000fe4000fffe0ff */
[----:B----4-:R-:W-:Y:S01]  /*6430*/  VOTEU.ANY UP1, P0 ;  /* 0x0000000000ff7886 */ /* 0x010fe20000020100 */
[----:B------:R-:W-:Y:S01]  /*6440*/  PLOP3.LUT P0, PT, PT, PT, UP1, 0x80, 0x8 ;  /* 0x000000000008781c */ /* 0x000fe20003f0f018 */
[----:B------:R-:W-:Y:S06]  /*6450*/  UP2UR UR4, UPR, URZ, 0x2 ;  /* 0x00000002ff047883 */ /* 0x000fec0008000000 */
[----:B------:R-:W-:Y:S06]  /*6460*/  IMAD.U32 R156, RZ, RZ, UR4 ;  /* 0x00000004ff9c7e24 */ /* 0x000fec000f8e00ff */
[----:B--2---:R-:W-:Y:S02]  /*6470*/  @P0 SHF.R.U32.HI R0, RZ, 0x10, R5 ;  /* 0x00000010ff000819 */ /* 0x004fe40000011605 */
        /* <DEDUP_REMOVED lines=12> */
[----:B------:R-:W3:Y:S01]  /*6540*/  LDCU UR12, c[0x0][0xf20] ;  /* 0x0001e400ff0c77ac */ /* 0x000ee20008000800 */
[----:B-1----:R-:W-:Y:S02]  /*6550*/  UIMAD.WIDE.U32 UR4, UR55, UR59, URZ ;  /* 0x0000003b370472a5 */ /* 0x002fe4000f8e00ff */
[----:B------:R-:W-:Y:S02]  /*6560*/  UIMAD.WIDE.U32 UR6, UR62, UR56, URZ ;  /* 0x000000383e0672a5 */ /* 0x000fe4000f8e00ff */
[----:B------:R-:W-:Y:S02]  /*6570*/  UISETP.NE.AND UP0, UPT, UR58, 0x1, UPT ;  /* 0x000000013a00788c */ /* 0x000fe4000bf05270 */
[----:B------:R-:W-:Y:S02]  /*6580*/  UIMAD.WIDE.U32 UR8, UR36, UR59, URZ ;  /* 0x0000003b240872a5 */ /* 0x000fe4000f8e00ff */
[----:B------:R-:W-:Y:S02]  /*6590*/  UISETP.NE.AND UP1, UPT, UR41, 0x1, UPT ;  /* 0x000000012900788c */ /* 0x000fe4000bf25270 */
[----:B------:R-:W-:Y:S02]  /*65a0*/  UIMAD.WIDE.U32 UR10, UR37, UR56, URZ ;  /* 0x00000038250a72a5 */ /* 0x000fe4000f8e00ff */
[----:B------:R-:W-:Y:S01]  /*65b0*/  UISETP.NE.AND UP2, UPT, UR45, 0x1, UPT ;  /* 0x000000012d00788c */ /* 0x000fe2000bf45270 */
[----:B------:R-:W-:Y:S02]  /*65c0*/  UMOV UR4, UR5 ;  /* 0x0000000500047c82 */ /* 0x000fe40008000000 */
[----:B---3--:R-:W-:Y:S03]  /*65d0*/  USHF.R.U32.HI UR5, URZ, UR12, UR4 ;  /* 0x0000000cff057299 */ /* 0x008fe60008011604 */
[----:B------:R-:W-:Y:S02]  /*65e0*/  UMOV UR4, UR7 ;  /* 0x0000000700047c82 */ /* 0x000fe40008000000 */
[----:B------:R-:W-:Y:S02]  /*65f0*/  USHF.R.U32.HI UR7, URZ, UR57, UR4 ;  /* 0x00000039ff077299 */ /* 0x000fe40008011604 */
[----:B------:R-:W-:Y:S02]  /*6600*/  USEL UR4, UR55, UR5, !UP0 ;  /* 0x0000000537047287 */ /* 0x000fe4000c000000 */
[----:B------:R-:W-:Y:S01]  /*6610*/  USEL UR7, UR62, UR7, !UP1 ;  /* 0x000000073e077287 */ /* 0x000fe2000c800000 */
[----:B------:R-:W-:Y:S01]  /*6620*/  UMOV UR5, UR9 ;  /* 0x0000000900057c82 */ /* 0x000fe20008000000 */
[----:B------:R-:W-:Y:S02]  /*6630*/  UIMAD.WIDE.U32 UR8, UR4, UR42, URZ ;  /* 0x0000002a040872a5 */ /* 0x000fe4000f8e00ff */
[----:B------:R-:W-:Y:S03]  /*6640*/  USHF.R.U32.HI UR6, URZ, UR12, UR5 ;  /* 0x0000000cff067299 */ /* 0x000fe60008011605 */
[----:B------:R-:W-:Y:S01]  /*6650*/  UMOV UR5, UR11 ;  /* 0x0000000b00057c82 */ /* 0x000fe20008000000 */
[----:B------:R-:W-:Y:S02]  /*6660*/  UIMAD.WIDE.U32 UR10, UR7, UR42, URZ ;  /* 0x0000002a070a72a5 */ /* 0x000fe4000f8e00ff */
[----:B------:R-:W-:Y:S02]  /*6670*/  USEL UR6, UR36, UR6, !UP0 ;  /* 0x0000000624067287 */ /* 0x000fe4000c000000 */
[----:B------:R-:W-:Y:S01]  /*6680*/  USHF.R.U32.HI UR5, URZ, UR57, UR5 ;  /* 0x00000039ff057299 */ /* 0x000fe20008011605 */
[----:B------:R-:W-:Y:S02]  /*6690*/  UMOV UR8, UR9 ;  /* 0x0000000900087c82 */ /* 0x000fe40008000000 */
[----:B------:R-:W-:Y:S01]  /*66a0*/  UMOV UR10, UR11 ;  /* 0x0000000b000a7c82 */ /* 0x000fe20008000000 */
[----:B------:R-:W-:Y:S02]  /*66b0*/  @UP2 USHF.R.U32.HI UR4, URZ, UR43, UR8 ;  /* 0x0000002bff042299 */ /* 0x000fe40008011608 */
[----:B------:R-:W-:Y:S02]  /*66c0*/  @UP2 USHF.R.U32.HI UR7, URZ, UR43, UR10 ;  /* 0x0000002bff072299 */ /* 0x000fe4000801160a */
[----:B------:R-:W-:Y:S02]  /*66d0*/  UIMAD UR4, UR45, UR4, URZ ;  /* 0x000000042d0472a4 */ /* 0x000fe4000f8e02ff */
        /* <DEDUP_REMOVED lines=8> */
[----:B------:R-:W-:Y:S02]  /*6760*/  USEL UR11, UR6, UR4, !UP2 ;  /* 0x00000004060b7287 */ /* 0x000fe4000d000000 */
[----:B------:R-:W-:Y:S02]  /*6770*/  UIADD3 UR8, UPT, UPT, -UR5, URZ, URZ ;  /* 0x000000ff05087290 */ /* 0x000fe4000fffe1ff */
[----:B------:R-:W-:Y:S01]  /*6780*/  UIADD3 UR10, UPT, UPT, -UR11, URZ, URZ ;  /* 0x000000ff0b0a7290 */ /* 0x000fe2000fffe1ff */
[----:B------:R-:W-:Y:S01]  /*6790*/  @!UP0 UMOV UR4, UR9 ;  /* 0x0000000900048c82 */ /* 0x000fe20008000000 */
[----:B------:R-:W-:Y:S02]  /*67a0*/  UIADD3 UR9, UPT, UPT, -UR6, URZ, URZ ;  /* 0x000000ff06097290 */ /* 0x000fe4000fffe1ff */
[----:B------:R-:W-:Y:S02]  /*67b0*/  @!UP0 USHF.R.U32.HI UR4, URZ, UR43, UR4 ;  /* 0x0000002bff048299 */ /* 0x000fe40008011604 */
[----:B------:R-:W-:Y:S02]  /*67c0*/  UIMAD UR10, UR45, UR10, UR6 ;  /* 0x0000000a2d0a72a4 */ /* 0x000fe4000f8e0206 */
[----:B------:R-:W-:Y:S04]  /*67d0*/  @!UP0 USEL UR4, UR5, UR4, !UP2 ;  /* 0x0000000405048287 */ /* 0x000fe8000d000000 */
[----:B------:R-:W-:Y:S02]  /*67e0*/  @!UP0 UIMAD UR10, UR7, UR10, UR4 ;  /* 0x0000000a070a82a4 */ /* 0x000fe4000f8e0204 */
[----:B------:R-:W-:Y:S02]  /*67f0*/  @!UP0 UIADD3 UR11, UPT, UPT, UR11, -UR4, URZ ;  /* 0x800000040b0b8290 */ /* 0x000fe4000fffe0ff */
[----:B------:R-:W-:Y:S02]  /*6800*/  UIMAD UR7, UR41, UR8, UR37 ;  /* 0x00000008290772a4 */ /* 0x000fe4000f8e0225 */
[----:B------:R-:W-:Y:S02]  /*6810*/  @!UP0 UIMAD UR6, UR11, UR45, UR5 ;  /* 0x0000002d0b0682a4 */ /* 0x000fe4000f8e0205 */
[----:B------:R-:W-:Y:S01]  /*6820*/  UIMAD UR4, UR58, UR9, UR36 ;  /* 0x000000093a0472a4 */ /* 0x000fe2000f8e0224 */
[----:B------:R-:W-:Y:S02]  /*6830*/  @!UP0 UMOV UR5, UR10 ;  /* 0x0000000a00058c82 */ /* 0x000fe40008000000 */
[----:B------:R-:W-:Y:S02]  /*6840*/  UIMAD UR37, UR5, UR41, UR7 ;  /* 0x00000029052572a4 */ /* 0x000fe4000f8e0207 */
[----:B------:R-:W-:Y:S11]  /*6850*/  UIMAD UR36, UR6, UR58, UR4 ;  /* 0x0000003a062472a4 */ /* 0x000ff6000f8e0204 */
[----:B------:R-:W-:Y:S01]  /*6860*/  @!UPT UIADD3 URZ, UPT, UPT, URZ, URZ, URZ ;  /* 0x000000fffffff290 */ /* 0x000fe2000fffe0ff */
.L_x_103:
[----:B-1----:R-:W-:Y:S01]  /*6870*/  UISETP.NE.AND UP0, UPT, UR40, 0x1, UPT ;  /* 0x000000012800788c */ /* 0x002fe2000bf05270 */
[----:B------:R-:W-:Y:S01]  /*6880*/  LOP3.LUT P0, RZ, R146, 0x3f0, RZ, 0xc0, !PT ;  /* 0x000003f092ff7812 */ /* 0x000fe2000780c0ff */
[----:B------:R-:W-:Y:S01]  /*6890*/  USHF.L.U32 UR53, UR16, 0x8, URZ ;  /* 0x0000000810357899 */ /* 0x000fe200080006ff */
[----:B------:R-:W-:Y:S01]  /*68a0*/  BSSY.RECONVERGENT B6, `(.L_x_104) ;  /* 0x0000034000067945 */ /* 0x000fe20003800200 */
[----:B------:R-:W-:Y:S01]  /*68b0*/  USHF.L.U32 UR50, UR20, 0x7, URZ ;  /* 0x0000000714327899 */ /* 0x000fe200080006ff */
[----:B------:R-:W-:Y:S06]  /*68c0*/  IADD3 R148, PT, PT, R148, 0x1, RZ ;  /* 0x0000000194947810 */ /* 0x000fec0007ffe0ff */
[----:B------:R-:W1:Y:S01]  /*68d0*/  @!UP0 LDCU.128 UR12, c[0x0][0xf10] ;  /* 0x0001e200ff0c87ac */ /* 0x000e620008000c00 */
[----:B------:R-:W3:Y:S01]  /*68e0*/  @!UP0 LDCU UR5, c[0x0][0xf0c] ;  /* 0x0001e180ff0587ac */ /* 0x000ee20008000800 */
[----:B------:R-:W4:Y:S01]  /*68f0*/  @!UP0 LDCU UR10, c[0x0][0xf20] ;  /* 0x0001e400ff0a87ac */ /* 0x000f220008000800 */
[----:B-1----:R-:W-:Y:S02]  /*6900*/  UIMAD.WIDE.U32 UR8, UR37, UR12, URZ ;  /* 0x0000000c250872a5 */ /* 0x002fe4000f8e00ff */
[----:B------:R-:W-:Y:S02]  /*6910*/  UIMAD.WIDE.U32 UR6, UR36, UR15, URZ ;  /* 0x0000000f240672a5 */ /* 0x000fe4000f8e00ff */
[----:B------:R-:W-:Y:S03]  /*6920*/  @!UP0 UISETP.NE.AND UP1, UPT, UR14, 0x1, UPT ;  /* 0x000000010e00888c */ /* 0x000fe6000bf25270 */
[----:B------:R-:W-:Y:S01]  /*6930*/  @!UP0 UMOV UR4, UR9 ;  /* 0x0000000900048c82 */ /* 0x000fe20008000000 */
[----:B---3--:R-:W-:Y:S02]  /*6940*/  @!UP0 UISETP.NE.AND UP2, UPT, UR5, 0x1, UPT ;  /* 0x000000010500888c */ /* 0x008fe4000bf45270 */
[----:B------:R-:W-:Y:S01]  /*6950*/  @!UP0 USHF.R.U32.HI UR4, URZ, UR13, UR4 ;  /* 0x0000000dff048299 */ /* 0x000fe20008011604 */
[----:B------:R-:W-:Y:S02]  /*6960*/  @!UP0 UMOV UR6, UR7 ;  /* 0x0000000700068c82 */ /* 0x000fe40008000000 */
[----:B----4-:R-:W-:Y:S02]  /*6970*/  @!UP0 USHF.R.U32.HI UR6, URZ, UR10, UR6 ;  /* 0x0000000aff068299 */ /* 0x010fe40008011606 */
[----:B------:R-:W-:Y:S02]  /*6980*/  @!UP0 USEL UR7, UR37, UR4, !UP2 ;  /* 0x0000000425078287 */ /* 0x000fe4000d000000 */
[----:B------:R-:W-:Y:S04]  /*6990*/  @!UP0 USEL UR6, UR36, UR6, !UP1 ;  /* 0x0000000624068287 */ /* 0x000fe8000c800000 */
[----:B------:R-:W-:Y:S02]  /*69a0*/  @!UP0 UIADD3 UR4, UPT, UPT, -UR7, UR6, URZ ;  /* 0x0000000607048290 */ /* 0x000fe4000fffe1ff */
[----:B------:R-:W-:Y:S02]  /*69b0*/  @!UP0 UIADD3 UR6, UPT, UPT, UR7, -UR6, URZ ;  /* 0x8000000607068290 */ /* 0x000fe4000fffe0ff */
[----:B------:R-:W-:Y:S02]  /*69c0*/  @!UP0 UIMAD UR37, UR4, UR5, UR37 ;  /* 0x00000005042582a4 */ /* 0x000fe4000f8e0225 */
[----:B------:R-:W-:Y:S01]  /*69d0*/  @!UP0 UIMAD UR36, UR6, UR14, UR36 ;  /* 0x0000000e062482a4 */ /* 0x000fe2000f8e0224 */
[----:B------:R-:W-:Y:S11]  /*69e0*/  @!P0 BRA `(.L_x_105) ;  /* 0x00000000007c8947 */ /* 0x000ff60003800000 */
[----:B------:R-:W1:Y:S01]  /*69f0*/  LDCU.64 UR8, c[0x4][0x80] ;  /* 0x01001000ff0877ac */ /* 0x000e620008000a00 */
[----:B------:R-:W-:Y:S01]  /*6a00*/  MOV R16, 0x0 ;  /* 0x0000000000107802 */ /* 0x000fe20000000f00 */
[----:B------:R-:W-:Y:S02]  /*6a10*/  HFMA2 R12, -RZ, RZ, 0, 5.9604644775390625e-08 ;  /* 0x00000001ff0c7431 */ /* 0x000fe400000001ff */
[----:B------:R-:W-:Y:S01]  /*6a20*/  IMAD.MOV.U32 R8, RZ, RZ, 0x70 ;  /* 0x00000070ff087424 */ /* 0x000fe200078e00ff */
[----:B------:R3:W4:Y:S01]  /*6a30*/  LDC.64 R14, c[0x4][R16] ;  /* 0x01000000100e7b82 */ /* 0x0007220000000a00 */
[----:B------:R-:W2:Y:S01]  /*6a40*/  LDCU.64 UR6, c[0x4][0x88] ;  /* 0x01001100ff0677ac */ /* 0x000ea20008000a00 */
[----:B------:R-:W-:Y:S01]  /*6a50*/  IMAD.MOV.U32 R13, RZ, RZ, RZ ;  /* 0x000000ffff0d7224 */ /* 0x000fe200078e00ff */
[----:B------:R-:W2:Y:S01]  /*6a60*/  LDCU.64 UR4, c[0x4][0x8] ;  /* 0x01000100ff0477ac */ /* 0x000ea20008000a00 */
[----:B-1----:R-:W-:Y:S01]  /*6a70*/  MOV R5, UR9 ;  /* 0x0000000900057c02 */ /* 0x002fe20008000f00 */
[----:B------:R-:W-:Y:S01]  /*6a80*/  IMAD.U32 R4, RZ, RZ, UR8 ;  /* 0x00000008ff047e24 */ /* 0x000fe2000f8e00ff */
[----:B--2---:R-:W-:Y:S01]  /*6a90*/  MOV R7, UR7 ;  /* 0x0000000700077c02 */ /* 0x004fe20008000f00 */
[----:B------:R-:W-:Y:S01]  /*6aa0*/  IMAD.U32 R6, RZ, RZ, UR6 ;  /* 0x00000006ff067e24 */ /* 0x000fe2000f8e00ff */
[----:B------:R-:W-:Y:S01]  /*6ab0*/  MOV R11, UR5 ;  /* 0x00000005000b7c02 */ /* 0x000fe20008000f00 */
[----:B------:R-:W-:Y:S02]  /*6ac0*/  IMAD.U32 R10, RZ, RZ, UR4 ;  /* 0x00000004ff0a7e24 */ /* 0x000fe4000f8e00ff */
[----:B------:R-:W-:Y:S07]  /*6ad0*/  LEPC R20, `(.L_x_106) ;  /* 0x000000001014794e */ /* 0x000fee0000000000 */
[----:B---345:R-:W-:Y:S05]  /*6ae0*/  CALL.ABS.NOINC R14 ;  /* 0x000000000e007343 */ /* 0x038fea0003c00000 */
.L_x_106:
[----:B------:R-:W1:Y:S01]  /*6af0*/  LDCU.64 UR8, c[0x4][0x80] ;  /* 0x01001000ff0877ac */ /* 0x000e620008000a00 */
[----:B------:R-:W2:Y:S01]  /*6b00*/  LDC.64 R16, c[0x4][R16] ;  /* 0x0100000010107b82 */ /* 0x000ea20000000a00 */
[----:B------:R-:W-:Y:S02]  /*6b10*/  HFMA2 R12, -RZ, RZ, 0, 5.9604644775390625e-08 ;  /* 0x00000001ff0c7431 */ /* 0x000fe400000001ff */
[----:B------:R-:W-:Y:S02]  /*6b20*/  IMAD.MOV.U32 R8, RZ, RZ, 0x70 ;  /* 0x00000070ff087424 */ /* 0x000fe400078e00ff */
[----:B------:R-:W-:Y:S01]  /*6b30*/  IMAD.MOV.U32 R13, RZ, RZ, RZ ;  /* 0x000000ffff0d7224 */ /* 0x000fe200078e00ff */
[----:B------:R-:W3:Y:S01]  /*6b40*/  LDCU.64 UR6, c[0x4][0x88] ;  /* 0x01001100ff0677ac */ /* 0x000ee20008000a00 */
[----:B------:R-:W4:Y:S01]  /*6b50*/  LDCU.64 UR4, c[0x4][0x8] ;  /* 0x01000100ff0477ac */ /* 0x000f220008000a00 */
[----:B-1----:R-:W-:Y:S02]  /*6b60*/  MOV R4, UR8 ;  /* 0x0000000800047c02 */ /* 0x002fe40008000f00 */
[----:B------:R-:W-:Y:S02]  /*6b70*/  MOV R5, UR9 ;  /* 0x0000000900057c02 */ /* 0x000fe40008000f00 */
[----:B---3--:R-:W-:Y:S01]  /*6b80*/  MOV R7, UR7 ;  /* 0x0000000700077c02 */ /* 0x008fe20008000f00 */
[----:B------:R-:W-:Y:S01]  /*6b90*/  IMAD.U32 R6, RZ, RZ, UR6 ;  /* 0x00000006ff067e24 */ /* 0x000fe2000f8e00ff */
[----:B----4-:R-:W-:Y:S01]  /*6ba0*/  MOV R11, UR5 ;  /* 0x00000005000b7c02 */ /* 0x010fe20008000f00 */
[----:B------:R-:W-:Y:S02]  /*6bb0*/  IMAD.U32 R10, RZ, RZ, UR4 ;  /* 0x00000004ff0a7e24 */ /* 0x000fe4000f8e00ff */
[----:B------:R-:W-:Y:S07]  /*6bc0*/  LEPC R20, `(.L_x_105) ;  /* 0x000000001014794e */ /* 0x000fee0000000000 */
[----:B--2---:R-:W-:Y:S05]  /*6bd0*/  CALL.ABS.NOINC R16 ;  /* 0x0000000010007343 */ /* 0x004fea0003c00000 */
.L_x_105:
[----:B------:R-:W-:Y:S05]  /*6be0*/  BSYNC.RECONVERGENT B6 ;  /* 0x0000000000067941 */ /* 0x000fea0003800200 */
.L_x_104:
[----:B------:R-:W-:Y:S02]  /*6bf0*/  ISETP.NE.U32.AND P0, PT, RZ, UR60, PT ;  /* 0x0000003cff007c0c */ /* 0x000fe4000bf05070 */
[C---:B------:R-:W-:Y:S02]  /*6c00*/  ISETP.NE.U32.AND P3, PT, R138.reuse, RZ, PT ;  /* 0x000000ff8a00720c */ /* 0x040fe40003f65070 */
[----:B------:R-:W-:Y:S02]  /*6c10*/  ISETP.NE.U32.AND P4, PT, R138, RZ, PT ;  /* 0x000000ff8a00720c */ /* 0x000fe40003f85070 */
[----:B------:R-:W-:Y:S02]  /*6c20*/  ISETP.NE.AND.EX P0, PT, RZ, UR61, PT, P0 ;  /* 0x0000003dff007c0c */ /* 0x000fe4000bf05300 */
[C---:B------:R-:W-:Y:S02]  /*6c30*/  ISETP.NE.AND.EX P3, PT, R139.reuse, RZ, PT, P3 ;  /* 0x000000ff8b00720c */ /* 0x040fe40003f65330 */
[----:B------:R-:W-:Y:S02]  /*6c40*/  ISETP.NE.AND.EX P4, PT, R139, RZ, P0, P4 ;  /* 0x000000ff8b00720c */ /* 0x000fe40000785340 */
[----:B------:R-:W-:Y:S02]  /*6c50*/  ISETP.NE.U32.AND P5, PT, R134, RZ, PT ;  /* 0x000000ff8600720c */ /* 0x000fe40003fa5070 */
[----:B------:R-:W-:Y:S02]  /*6c60*/  ISETP.NE.U32.AND P2, PT, RZ, UR60, PT ;  /* 0x0000003cff007c0c */ /* 0x000fe4000bf45070 */
[----:B------:R-:W-:Y:S02]  /*6c70*/  PLOP3.LUT P1, PT, PT, PT, PT, 0x8, 0x80 ;  /* 0x000000000080781c */ /* 0x000fe40003f2e170 */
[----:B------:R-:W-:Y:S02]  /*6c80*/  ISETP.NE.AND.EX P5, PT, R135, RZ, PT, P5 ;  /* 0x000000ff8700720c */ /* 0x000fe40003fa5350 */
[----:B------:R-:W-:Y:S03]  /*6c90*/  ISETP.NE.AND.EX P2, PT, RZ, UR61, PT, P2 ;  /* 0x0000003dff007c0c */ /* 0x000fe6000bf45320 */
[----:B------:R-:W-:Y:S01]  /*6ca0*/  @!P4 PLOP3.LUT P1, PT, P3, PT, PT, 0x80, 0x8 ;  /* 0x000000000008c81c */ /* 0x000fe20001f2f070 */
[----:B------:R-:W-:Y:S01]  /*6cb0*/  @!UPT UIADD3 URZ, UPT, UPT, URZ, URZ, URZ ;  /* 0x000000fffffff290 */ /* 0x000fe2000fffe0ff */
[----:B------:R-:W-:Y:S11]  /*6cc0*/  @!P3 BRA `(.L_x_107) ;  /* 0x000000000030b947 */ /* 0x000ff60003800000 */
[----:B------:R-:W-:Y:S01]  /*6cd0*/  ISETP.NE.U32.AND P0, PT, R136, RZ, PT ;  /* 0x000000ff8800720c */ /* 0x000fe20003f05070 */
[----:B------:R-:W1:Y:S01]  /*6ce0*/  LDCU.64 UR4, c[0x0][0x358] ;  /* 0x00006b00ff0477ac */ /* 0x000e620008000a00 */
[----:B------:R-:W-:Y:S02]  /*6cf0*/  IMAD.MOV.U32 R142, RZ, RZ, 0x1 ;  /* 0x00000001ff8e7424 */ /* 0x000fe400078e00ff */
[----:B------:R-:W-:Y:S11]  /*6d00*/  ISETP.NE.AND.EX P0, PT, R137, RZ, PT, P0 ;  /* 0x000000ff8900720c */ /* 0x000ff60003f05300 */
[----:B------:R-:W-:Y:S02]  /*6d10*/  @!UPT UIADD3 URZ, UPT, UPT, URZ, URZ, URZ ;  /* 0x000000fffffff290 */ /* 0x000fe4000fffe0ff */
[----:B------:R-:W3:Y:S01]  /*6d20*/  @P0 LDC.64 R4, c[0x0][0xc88] ;  /* 0x00032200ff040b82 */ /* 0x000ee20000000a00 */
[----:B--2---:R-:W-:Y:S04]  /*6d30*/  @P0 IMAD R0, R138, UR44, RZ ;  /* 0x0000002c8a000c24 */ /* 0x004fe8000f8e02ff */
[----:B---3--:R-:W-:Y:S04]  /*6d40*/  @P0 IMAD.WIDE R4, R0, 0x4, R4 ;  /* 0x0000000400040825 */ /* 0x008fe800078e0204 */
[----:B------:R-:W-:Y:S01]  /*6d50*/  HFMA2 R0, -RZ, RZ, 0, 5.9604644775390625e-08 ;  /* 0x00000001ff007431 */ /* 0x000fe200000001ff */
[----:B-1---5:R1:W5:Y:S04]  /*6d60*/  @P0 LDG.E R71, desc[UR4][R4.64] ;  /* 0x0000000404470981 */ /* 0x022368000c1e1900 */
[----:B------:R-:W-:Y:S01]  /*6d70*/  @!P0 PRMT R142, R0, 0x7610, R142 ;  /* 0x00007610008e8816 */ /* 0x000fe2000000008e */
[----:B-1----:R-:W3:Y:S06]  /*6d80*/  @!P0 LDC R71, c[0x0][0xc80] ;  /* 0x00032000ff478b82 */ /* 0x002eec0000000800 */
.L_x_107:
[----:B------:R-:W-:Y:S05]  /*6d90*/  @!P5 BRA `(.L_x_108) ;  /* 0x000000000024d947 */ /* 0x000fea0003800000 */
[----:B------:R-:W-:Y:S01]  /*6da0*/  ISETP.NE.U32.AND P0, PT, R132, RZ, PT ;  /* 0x000000ff8400720c */ /* 0x000fe20003f05070 */
[----:B------:R-:W1:Y:S03]  /*6db0*/  LDCU.64 UR4, c[0x0][0x358] ;  /* 0x00006b00ff0477ac */ /* 0x000e660008000a00 */
[----:B------:R-:W-:Y:S11]  /*6dc0*/  ISETP.NE.AND.EX P0, PT, R133, RZ, PT, P0 ;  /* 0x000000ff8500720c */ /* 0x000ff60003f05300 */
[----:B------:R-:W-:Y:S02]  /*6dd0*/  @!UPT UIADD3 URZ, UPT, UPT, URZ, URZ, URZ ;  /* 0x000000fffffff290 */ /* 0x000fe4000fffe0ff */
[----:B------:R-:W4:Y:S01]  /*6de0*/  @P0 LDC.64 R4, c[0x0][0xca8] ;  /* 0x00032a00ff040b82 */ /* 0x000f220000000a00 */
[----:B--2---:R-:W-:Y:S04]  /*6df0*/  @P0 IMAD R0, R134, UR44, RZ ;  /* 0x0000002c86000c24 */ /* 0x004fe8000f8e02ff */
[----:B----4-:R-:W-:Y:S05]  /*6e00*/  @P0 IMAD.WIDE R4, R0, 0x4, R4 ;  /* 0x0000000400040825 */ /* 0x010fea00078e0204 */
[----:B-1---5:R1:W5:Y:S02]  /*6e10*/  @P0 LDG.E R68, desc[UR4][R4.64] ;  /* 0x0000000404440981 */ /* 0x022364000c1e1900 */
[----:B-1----:R-:W4:Y:S02]  /*6e20*/  @!P0 LDC R68, c[0x0][0xca0] ;  /* 0x00032800ff448b82 */ /* 0x002f240000000800 */
.L_x_108:
[----:B---3-5:R-:W-:Y:S01]  /*6e30*/  FSETP.NEU.AND P0, PT, R71, RZ, PT ;  /* 0x000000ff4700720b */ /* 0x028fe20003f0d000 */
[----:B------:R-:W-:Y:S01]  /*6e40*/  IMAD.U32 R3, RZ, RZ, UR38 ;  /* 0x00000026ff037e24 */ /* 0x000fe2000f8e00ff */
[----:B------:R-:W-:Y:S01]  /*6e50*/  SEL R4, RZ, 0xffffffff, P2 ;  /* 0xffffffffff047807 */ /* 0x000fe20001000000 */
[----:B------:R-:W-:Y:S01]  /*6e60*/  IMAD.SHL.U32 R164, R140, 0x2, RZ ;  /* 0x000000028ca47824 */ /* 0x000fe200078e00ff */
[----:B------:R-:W-:Y:S01]  /*6e70*/  @!P4 LOP3.LUT P2, RZ, R142, 0xff, RZ, 0xc0, !PT ;  /* 0x000000ff8effc812 */ /* 0x000fe2000784c0ff */
[----:B------:R-:W-:Y:S01]  /*6e80*/  IMAD.SHL.U32 R75, R152, 0x10, RZ ;  /* 0x00000010984b7824 */ /* 0x000fe200078e00ff */
[----:B--2---:R-:W-:Y:S01]  /*6e90*/  @!P4 SEL R0, RZ, 0xffffffff, P0 ;  /* 0xffffffffff00c807 */ /* 0x004fe20000000000 */
[----:B------:R-:W-:Y:S01]  /*6ea0*/  VIADD R163, R164, UR46 ;  /* 0x0000002ea4a37c36 */ /* 0x000fe20008000000 */
[----:B------:R-:W-:Y:S01]  /*6eb0*/  LOP3.LUT R151, R151, 0x1, RZ, 0x3c, !PT ;  /* 0x0000000197977812 */ /* 0x000fe200078e3cff */
[----:B------:R-:W-:Y:S01]  /*6ec0*/  IMAD.MOV.U32 R85, RZ, RZ, -0x10 ;  /* 0xfffffff0ff557424 */ /* 0x000fe200078e00ff */
[----:B------:R-:W-:Y:S01]  /*6ed0*/  @P1 SEL R0, R4, R0, !P2 ;  /* 0x0000000004001207 */ /* 0x000fe20005000000 */
[----:B------:R-:W-:Y:S01]  /*6ee0*/  IMAD.SHL.U32 R84, R153, 0x10, RZ ;  /* 0x0000001099547824 */ /* 0x000fe200078e00ff */
[----:B------:R-:W-:Y:S01]  /*6ef0*/  SHF.L.U32 R3, R3, 0x1f, RZ ;  /* 0x0000001f03037819 */ /* 0x000fe200000006ff */
[C---:B------:R-:W-:Y:S01]  /*6f00*/  IMAD.IADD R149, R163.reuse, 0x1, R75 ;  /* 0x00000001a3957824 */ /* 0x040fe200078e024b */
[----:B------:R-:W-:Y:S01]  /*6f10*/  @!P4 LOP3.LUT R0, R0, 0x1, RZ, 0xc0, !PT ;  /* 0x000000010000c812 */ /* 0x000fe200078ec0ff */
[----:B------:R-:W-:Y:S01]  /*6f20*/  IMAD.IADD R162, R163, 0x1, R84 ;  /* 0x00000001a3a27824 */ /* 0x000fe200078e0254 */
[----:B------:R-:W-:Y:S01]  /*6f30*/  BSSY B1, `(.L_x_109) ;  /* 0x000004d000017945 */ /* 0x000fe20003800000 */
[----:B------:R-:W-:Y:S01]  /*6f40*/  IMAD.IADD R159, R84, 0x1, R149 ;  /* 0x00000001549f7824 */ /* 0x000fe200078e0295 */
[----:B------:R-:W-:Y:S01]  /*6f50*/  ISETP.NE.U32.OR P5, PT, R0, 0x1, P4 ;  /* 0x000000010000780c */ /* 0x000fe200027a5470 */
[----:B------:R-:W-:Y:S01]  /*6f60*/  IMAD.MOV.U32 R86, RZ, RZ, 0x1 ;  /* 0x00000001ff567424 */ /* 0x000fe200078e00ff */
[----:B------:R-:W-:Y:S01]  /*6f70*/  LOP3.LUT P4, R147, R142, 0xff, RZ, 0xc0, !PT ;  /* 0x000000ff8e937812 */ /* 0x000fe2000788c0ff */
[----:B------:R-:W-:Y:S01]  /*6f80*/  IMAD.MOV.U32 R74, RZ, RZ, RZ ;  /* 0x000000ffff4a7224 */ /* 0x000fe200078e00ff */
[----:B------:R-:W-:Y:S02]  /*6f90*/  P2R R157, PR, RZ, 0x20 ;  /* 0x00000020ff9d7803 */ /* 0x000fe40000000000 */
[----:B------:R-:W-:Y:S02]  /*6fa0*/  CS2R R130, SRZ ;  /* 0x0000000000827805 */ /* 0x000fe4000001ff00 */
[----:B------:R-:W-:Y:S02]  /*6fb0*/  CS2R R128, SRZ ;  /* 0x0000000000807805 */ /* 0x000fe4000001ff00 */
[----:B------:R-:W-:Y:S02]  /*6fc0*/  CS2R R122, SRZ ;  /* 0x00000000007a7805 */ /* 0x000fe4000001ff00 */
[----:B------:R-:W-:Y:S02]  /*6fd0*/  CS2R R120, SRZ ;  /* 0x0000000000787805 */ /* 0x000fe4000001ff00 */
[----:B------:R-:W-:Y:S02]  /*6fe0*/  CS2R R114, SRZ ;  /* 0x0000000000727805 */ /* 0x000fe4000001ff00 */
[----:B------:R-:W-:Y:S02]  /*6ff0*/  CS2R R112, SRZ ;  /* 0x0000000000707805 */ /* 0x000fe4000001ff00 */
[----:B------:R-:W-:Y:S02]  /*7000*/  CS2R R106, SRZ ;  /* 0x00000000006a7805 */ /* 0x000fe4000001ff00 */
[----:B------:R-:W-:Y:S02]  /*7010*/  CS2R R104, SRZ ;  /* 0x0000000000687805 */ /* 0x000fe4000001ff00 */
[----:B------:R-:W-:Y:S02]  /*7020*/  @P5 SHF.L.U32 R0, R151, 0x1f, RZ ;  /* 0x0000001f97005819 */ /* 0x000fe400000006ff */
[----:B------:R-:W-:Y:S02]  /*7030*/  CS2R R98, SRZ ;  /* 0x0000000000627805 */ /* 0x000fe4000001ff00 */
[----:B------:R-:W-:Y:S02]  /*7040*/  CS2R R96, SRZ ;  /* 0x0000000000607805 */ /* 0x000fe4000001ff00 */
[----:B------:R-:W-:Y:S01]  /*7050*/  CS2R R90, SRZ ;  /* 0x00000000005a7805 */ /* 0x000fe2000001ff00 */
[----:B------:R1:W2:Y:S01]  /*7060*/  @P5 SYNCS.PHASECHK.TRANS64.TRYWAIT P2, [UR46+0x40], R0 ;  /* 0x00004000ff0055a7 */ /* 0x0002a2000804112e */
[----:B------:R-:W-:Y:S02]  /*7070*/  CS2R R88, SRZ ;  /* 0x0000000000587805 */ /* 0x000fe4000001ff00 */
[----:B------:R-:W-:Y:S02]  /*7080*/  CS2R R82, SRZ ;  /* 0x0000000000527805 */ /* 0x000fe4000001ff00 */
[----:B------:R-:W-:Y:S02]  /*7090*/  CS2R R80, SRZ ;  /* 0x0000000000507805 */ /* 0x000fe4000001ff00 */
[----:B------:R-:W-:Y:S02]  /*70a0*/  CS2R R78, SRZ ;  /* 0x00000000004e7805 */ /* 0x000fe4000001ff00 */
[----:B------:R-:W-:Y:S01]  /*70b0*/  CS2R R76, SRZ ;  /* 0x00000000004c7805 */ /* 0x000fe2000001ff00 */
[----:B------:R3:W3:Y:S01]  /*70c0*/  SYNCS.PHASECHK.TRANS64.TRYWAIT P1, [UR46+0xb0], R3 ;  /* 0x0000b003ff0075a7 */ /* 0x0006e2000802112e */
[----:B-1----:R-:W-:Y:S02]  /*70d0*/  SEL R0, RZ, 0xffffffff, P0 ;  /* 0xffffffffff007807 */ /* 0x002fe40000000000 */
[----:B------:R-:W-:Y:S02]  /*70e0*/  ISETP.NE.AND P0, PT, RZ, UR38, PT ;  /* 0x00000026ff007c0c */ /* 0x000fe4000bf05270 */
[----:B------:R-:W-:Y:S02]  /*70f0*/  @P3 SEL R0, R4, R0, !P4 ;  /* 0x0000000004003207 */ /* 0x000fe40006000000 */
[----:B------:R-:W-:Y:S02]  /*7100*/  SEL R70, RZ, 0xc0, P0 ;  /* 0x000000c0ff467807 */ /* 0x000fe40000000000 */
[----:B------:R-:W-:Y:S04]  /*7110*/  LOP3.LUT R0, R0, 0x1, RZ, 0xc0, !PT ;  /* 0x0000000100007812 */ /* 0x000fe800078ec0ff */
[----:B------:R-:W-:Y:S01]  /*7120*/  ISETP.NE.U32.AND P3, PT, R0, 0x1, PT ;  /* 0x000000010000780c */ /* 0x000fe20003f65070 */
[----:B------:R-:W-:Y:S03]  /*7130*/  IMAD.U32 R0, RZ, RZ, UR38 ;  /* 0x00000026ff007e24 */ /* 0x000fe6000f8e00ff */
[----:B------:R-:W-:Y:S01]  /*7140*/  P2R R87, PR, RZ, 0x8 ;  /* 0x00000008ff577803 */ /* 0x000fe20000000000 */
[----:B------:R-:W-:Y:S01]  /*7150*/  IMAD R69, R0, 0xc0, R2 ;  /* 0x000000c000457824 */ /* 0x000fe200078e0202 */
[----:B------:R-:W-:Y:S04]  /*7160*/  ISETP.NE.U32.AND P3, PT, R141, 0x1, PT ;  /* 0x000000018d00780c */ /* 0x000fe80003f65070 */
[----:B------:R-:W-:Y:S05]  /*7170*/  SEL R85, R85, 0x10, !P3 ;  /* 0x0000001055557807 */ /* 0x000fea0005800000 */
[----:B------:R-:W-:Y:S02]  /*7180*/  IMAD.IADD R163, R163, 0x1, R85 ;  /* 0x00000001a3a37824 */ /* 0x000fe400078e0255 */
[C---:B------:R-:W-:Y:S02]  /*7190*/  IMAD.IADD R161, R85.reuse, 0x1, R162 ;  /* 0x0000000155a17824 */ /* 0x040fe400078e02a2 */
[C---:B------:R-:W-:Y:S02]  /*71a0*/  IMAD.IADD R160, R85.reuse, 0x1, R149 ;  /* 0x0000000155a07824 */ /* 0x040fe400078e0295 */
[----:B------:R-:W-:Y:S01]  /*71b0*/  IMAD.IADD R158, R85, 0x1, R159 ;  /* 0x00000001559e7824 */ /* 0x000fe200078e029f */
[----:B--2---:R-:W-:Y:S01]  /*71c0*/  @P5 SEL R86, RZ, 0x1, !P2 ;  /* 0x00000001ff565807 */ /* 0x004fe20005000000 */
[----:B------:R-:W-:Y:S06]  /*71d0*/  @!P5 BRA `(.L_x_110) ;  /* 0x000000000088d947 */ /* 0x000fec0003800000 */
[----:B------:R-:W-:Y:S01]  /*71e0*/  IMAD.MOV.U32 R131, RZ, RZ, RZ ;  /* 0x000000ffff837224 */ /* 0x000fe200078e00ff */
[----:B------:R-:W-:Y:S01]  /*71f0*/  ISETP.NE.AND P0, PT, R86, RZ, PT ;  /* 0x000000ff5600720c */ /* 0x000fe20003f05270 */
[----:B------:R-:W-:Y:S01]  /*7200*/  BSSY B0, `(.L_x_111) ;  /* 0x0000014000007945 */ /* 0x000fe20003800000 */
        /* <DEDUP_REMOVED lines=14> */
[----:B------:R-:W-:Y:S01]  /*72f0*/  CS2R R128, SRZ ;  /* 0x0000000000807805 */ /* 0x000fe2000001ff00 */
[----:B------:R-:W-:Y:S06]  /*7300*/  @P0 BRA `(.L_x_112) ;  /* 0x00000000000c0947 */ /* 0x000fec0003800000 */
[----:B------:R-:W-:Y:S04]  /*7310*/  SHF.L.U32 R4, R151, 0x1f, RZ ;  /* 0x0000001f97047819 */ /* 0x000fe800000006ff */
[----:B------:R-:W1:Y:S02]  /*7320*/  SYNCS.PHASECHK.TRANS64.TRYWAIT P0, [UR46+0x40], R4 ;  /* 0x00004004ff0075a7 */ /* 0x000e64000800112e */
[----:B-1----:R-:W-:Y:S05]  /*7330*/  @!P0 BRA `(.L_x_113) ;  /* 0x0000005c008c8947 */ /* 0x002fea0003800000 */
.L_x_112:
[----:B------:R-:W-:Y:S05]  /*7340*/  BSYNC B0 ;  /* 0x0000000000007941 */ /* 0x000fea0003800000 */
.L_x_111:
[----:B------:R-:W-:Y:S01]  /*7350*/  ISETP.NE.AND P0, PT, R87, RZ, PT ;  /* 0x000000ff5700720c */ /* 0x000fe20003f05270 */
[----:B------:R-:W-:Y:S11]  /*7360*/  HFMA2 R74, -RZ, RZ, 0, 5.9604644775390625e-08 ;  /* 0x00000001ff4a7431 */ /* 0x000ff600000001ff */
[----:B------:R-:W-:Y:S01]  /*7370*/  @!UPT UIADD3 URZ, UPT, UPT, URZ, URZ, URZ ;  /* 0x000000fffffff290 */ /* 0x000fe2000fffe0ff */
[----:B------:R2:W1:Y:S04]  /*7380*/  @P0 LDS.128 R76, [R164+UR46+0x400] ;  /* 0x0004002ea44c0984 */ /* 0x0004680008000c00 */
[----:B------:R2:W1:Y:S04]  /*7390*/  @P0 LDS.128 R80, [R163+0x400] ;  /* 0x00040000a3500984 */ /* 0x0004680000000c00 */
[----:B------:R2:W1:Y:S04]  /*73a0*/  @P0 LDS.128 R88, [R162+0x400] ;  /* 0x00040000a2580984 */ /* 0x0004680000000c00 */
[----:B------:R2:W1:Y:S04]  /*73b0*/  @P0 LDS.128 R96, [R161+0x400] ;  /* 0x00040000a1600984 */ /* 0x0004680000000c00 */
[----:B------:R2:W1:Y:S04]  /*73c0*/  @P0 LDS.128 R104, [R149+0x400] ;  /* 0x0004000095680984 */ /* 0x0004680000000c00 */
[----:B------:R2:W1:Y:S04]  /*73d0*/  @P0 LDS.128 R112, [R160+0x400] ;  /* 0x00040000a0700984 */ /* 0x0004680000000c00 */
[----:B------:R2:W1:Y:S04]  /*73e0*/  @P0 LDS.128 R120, [R159+0x400] ;  /* 0x000400009f780984 */ /* 0x0004680000000c00 */
[----:B------:R2:W1:Y:S02]  /*73f0*/  @P0 LDS.128 R128, [R158+0x400] ;  /* 0x000400009e800984 */ /* 0x0004640000000c00 */
.L_x_110:
[----:B------:R-:W-:Y:S05]  /*7400*/  BSYNC B1 ;  /* 0x0000000000017941 */ /* 0x000fea0003800000 */
.L_x_109:
[----:B------:R-:W-:Y:S05]  /*7410*/  IMAD.IADD R16, R69, 0x1, R70 ;  /* 0x0000000145107824 */ /* 0x000fea00078e0246 */
[----:B-1----:R-:W-:Y:S04]  /*7420*/  SHF.R.U32.HI R0, RZ, 0x15, R16 ;  /* 0x00000015ff007819 */ /* 0x002fe80000011610 */
[----:B------:R-:W-:Y:S01]  /*7430*/  LOP3.LUT P0, RZ, R0, 0x3, R143, 0x48, !PT ;  /* 0x0000000300ff7812 */ /* 0x000fe2000780488f */
[----:B------:R-:W-:Y:S01]  /*7440*/  @!UPT UIADD3 URZ, UPT, UPT, URZ, URZ, URZ ;  /* 0x000000fffffff290 */ /* 0x000fe2000fffe0ff */
[----:B---3--:R-:W-:Y:S11]  /*7450*/  @P1 BRA `(.L_x_114) ;  /* 0x0000000000081947 */ /* 0x008ff60003800000 */
[----:B------:R-:W1:Y:S02]  /*7460*/  SYNCS.PHASECHK.TRANS64.TRYWAIT P1, [UR46+0xb0], R3 ;  /* 0x0000b003ff0075a7 */ /* 0x000e64000802112e */
[----:B-1----:R-:W-:Y:S05]  /*7470*/  @!P1 BRA `(.L_x_115) ;  /* 0x0000005c00549947 */ /* 0x002fea0003800000 */
.L_x_114:
[----:B------:R-:W-:Y:S05]  /*7480*/  @!P0 BRA `(.L_x_116) ;  /* 0x0000000000408947 */ /* 0x000fea0003800000 */
[----:B------:R-:W3:Y:S01]  /*7490*/  LDCU.64 UR8, c[0x4][0x70] ;  /* 0x01000e00ff0877ac */ /* 0x000ee20008000a00 */
[----:B------:R-:W-:Y:S01]  /*74a0*/  MOV R15, 0x0 ;  /* 0x00000000000f7802 */ /* 0x000fe20000000f00 */
[----:B------:R-:W-:Y:S02]  /*74b0*/  HFMA2 R12, -RZ, RZ, 0, 5.9604644775390625e-08 ;  /* 0x00000001ff0c7431 */ /* 0x000fe400000001ff */
[----:B------:R-:W-:Y:S02]  /*74c0*/  IMAD.MOV.U32 R8, RZ, RZ, 0x192 ;  /* 0x00000192ff087424 */ /* 0x000fe400078e00ff */
[----:B------:R-:W-:Y:S01]  /*74d0*/  IMAD.MOV.U32 R13, RZ, RZ, RZ ;  /* 0x000000ffff0d7224 */ /* 0x000fe200078e00ff */
[----:B------:R-:W5:Y:S01]  /*74e0*/  LDCU.64 UR6, c[0x4][0x78] ;  /* 0x01000f00ff0677ac */ /* 0x000f620008000a00 */
[----:B------:R-:W1:Y:S01]  /*74f0*/  LDC.64 R14, c[0x4][R15] ;  /* 0x010000000f0e7b82 */ /* 0x000e620000000a00 */
[----:B------:R-:W2:Y:S01]  /*7500*/  LDCU.64 UR4, c[0x4][0x10] ;  /* 0x01000200ff0477ac */ /* 0x000ea20008000a00 */
[----:B---3--:R-:W-:Y:S01]  /*7510*/  MOV R5, UR9 ;  /* 0x0000000900057c02 */ /* 0x008fe20008000f00 */
[----:B------:R-:W-:Y:S01]  /*7520*/  IMAD.U32 R4, RZ, RZ, UR8 ;  /* 0x00000008ff047e24 */ /* 0x000fe2000f8e00ff */
[----:B-----5:R-:W-:Y:S01]  /*7530*/  MOV R7, UR7 ;  /* 0x0000000700077c02 */ /* 0x020fe20008000f00 */
[----:B------:R-:W-:Y:S01]  /*7540*/  IMAD.U32 R6, RZ, RZ, UR6 ;  /* 0x00000006ff067e24 */ /* 0x000fe2000f8e00ff */
[----:B--2---:R-:W-:Y:S01]  /*7550*/  MOV R11, UR5 ;  /* 0x00000005000b7c02 */ /* 0x004fe20008000f00 */
[----:B------:R-:W-:Y:S02]  /*7560*/  IMAD.U32 R10, RZ, RZ, UR4 ;  /* 0x00000004ff0a7e24 */ /* 0x000fe4000f8e00ff */
[----:B------:R-:W-:Y:S07]  /*7570*/  LEPC R20, `(.L_x_116) ;  /* 0x000000001014794e */ /* 0x000fee0000000000 */
[----:B-1--4-:R-:W-:Y:S05]  /*7580*/  CALL.ABS.NOINC R14 ;  /* 0x000000000e007343 */ /* 0x012fea0003c00000 */
.L_x_116:
[----:B------:R-:W-:Y:S01]  /*7590*/  SHF.L.U32 R72, R76, 0x10, RZ ;  /* 0x000000104c487819 */ /* 0x000fe200000006ff */
[----:B------:R-:W-:Y:S05]  /*75a0*/  WARPSYNC.ALL ;  /* 0x0000000000007948 */ /* 0x000fea0003800000 */
[----:B------:R-:W-:Y:S01]  /*75b0*/  R2UR UR4, R16 ;  /* 0x00000000100472ca */ /* 0x000fe200000e0000 */
[----:B------:R-:W-:Y:S01]  /*75c0*/  BSSY.RECONVERGENT B0, `(.L_x_117) ;  /* 0x0000101000007945 */ /* 0x000fe20003800200 */
[----:B------:R-:W-:Y:S02]  /*75d0*/  LOP3.LUT R73, R77, 0xffff0000, RZ, 0xc0, !PT ;  /* 0xffff00004d497812 */ /* 0x000fe400078ec0ff */
[----:B------:R-:W-:Y:S02]  /*75e0*/  R2UR UR5, R155 ;  /* 0x000000009b0572ca */ /* 0x000fe400000e0000 */
[----:B------:R-:W-:Y:S07]  /*75f0*/  ISETP.NE.AND P0, PT, R154, RZ, PT ;  /* 0x000000ff9a00720c */ /* 0x000fee0003f05270 */
[----:B------:R-:W3:Y:S01]  /*7600*/  LDTM.x64 R4, tmem[UR4] ;  /* 0x00000004000479ee */ /* 0x000ee20008340000 */
[----:B------:R-:W-:Y:S03]  /*7610*/  NOP ;  /* 0x0000000000007918 */ /* 0x000fe60000000000 */
[----:B---3--:R-:W-:Y:S01]  /*7620*/  SYNCS.ARRIVE.TRANS64.RED.A1T0 RZ, [UR5], RZ ;  /* 0x000000ffffff79a7 */ /* 0x008fe20008100405 */
[----:B-1--4-:R-:W-:Y:S01]  /*7630*/  FMUL R0, R68, R4 ;  /* 0x0000000444007220 */ /* 0x012fe20000400000 */
[----:B------:R-:W-:Y:S01]  /*7640*/  LOP3.LUT R4, R76, 0xffff0000, RZ, 0xc0, !PT ;  /* 0xffff00004c047812 */ /* 0x000fe200078ec0ff */
[C---:B------:R-:W-:Y:S01]  /*7650*/  FMUL R3, R68.reuse, R5 ;  /* 0x0000000544037220 */ /* 0x040fe20000400000 */
[C---:B------:R-:W-:Y:S01]  /*7660*/  FMUL R5, R68.reuse, R9 ;  /* 0x0000000944057220 */ /* 0x040fe20000400000 */
[----:B------:R-:W-:Y:S01]  /*7670*/  FFMA R0, R71, R72, R0 ;  /* 0x0000004847007223 */ /* 0x000fe20000000000 */
[----:B------:R-:W-:Y:S01]  /*7680*/  SHF.L.U32 R72, R77, 0x10, RZ ;  /* 0x000000104d487819 */ /* 0x000fe200000006ff */
[----:B------:R-:W-:Y:S01]  /*7690*/  FFMA R3, R71, R4, R3 ;  /* 0x0000000447037223 */ /* 0x000fe20000000003 */
[C---:B------:R-:W-:Y:S01]  /*76a0*/  FMUL R4, R68.reuse, R8 ;  /* 0x0000000844047220 */ /* 0x040fe20000400000 */
[C---:B------:R-:W-:Y:S01]  /*76b0*/  FMUL R8, R68.reuse, R12 ;  /* 0x0000000c44087220 */ /* 0x040fe20000400000 */
[C---:B------:R-:W-:Y:S01]  /*76c0*/  FMUL R12, R68.reuse, R16 ;  /* 0x00000010440c7220 */ /* 0x040fe20000400000 */
[C---:B------:R-:W-:Y:S01]  /*76d0*/  FMUL R16, R68.reuse, R20 ;  /* 0x0000001444107220 */ /* 0x040fe20000400000 */
[----:B------:R-:W-:Y:S01]  /*76e0*/  F2FP.BF16.F32.PACK_AB R92, R3, R0 ;  /* 0x00000000035c723e */ /* 0x000fe200000010ff */
[----:B------:R-:W-:Y:S01]  /*76f0*/  FMUL R20, R68, R24 ;  /* 0x0000001844147220 */ /* 0x000fe20000400000 */
[----:B------:R-:W-:Y:S01]  /*7700*/  LOP3.LUT R0, R78, 0xffff0000, RZ, 0xc0, !PT ;  /* 0xffff00004e007812 */ /* 0x000fe200078ec0ff */
[C---:B------:R-:W-:Y:S01]  /*7710*/  FMUL R24, R68.reuse, R28 ;  /* 0x0000001c44187220 */ /* 0x040fe20000400000 */
[----:B------:R-:W-:Y:S01]  /*7720*/  SHF.L.U32 R3, R79, 0x10, RZ ;  /* 0x000000104f037819 */ /* 0x000fe200000006ff */
[C---:B------:R-:W-:Y:S01]  /*7730*/  FMUL R28, R68.reuse, R32 ;  /* 0x00000020441c7220 */ /* 0x040fe20000400000 */
        /* <DEDUP_REMOVED lines=15> */
[----:B------:R-:W-:Y:S01]  /*7830*/  FMUL R60, R68, R64 ;  /* 0x00000040443c7220 */ /* 0x000fe20000400000 */
[----:B------:R-:W-:Y:S01]  /*7840*/  SHF.L.U32 R64, R78, 0x10, RZ ;  /* 0x000000104e407819 */ /* 0x000fe200000006ff */
[C---:B------:R-:W-:Y:S01]  /*7850*/  FMUL R7, R68.reuse, R7 ;  /* 0x0000000744077220 */ /* 0x040fe20000400000 */
[C---:B------:R-:W-:Y:S01]  /*7860*/  FMUL R37, R68.reuse, R41 ;  /* 0x0000002944257220 */ /* 0x040fe20000400000 */
[C---:B------:R-:W-:Y:S01]  /*7870*/  FMUL R41, R68.reuse, R45 ;  /* 0x0000002d44297220 */ /* 0x040fe20000400000 */
[C---:B------:R-:W-:Y:S01]  /*7880*/  FMUL R45, R68.reuse, R49 ;  /* 0x00000031442d7220 */ /* 0x040fe20000400000 */
[C---:B------:R-:W-:Y:S01]  /*7890*/  FFMA R6, R71.reuse, R72, R6 ;  /* 0x0000004847067223 */ /* 0x040fe20000000006 */
[C---:B------:R-:W-:Y:S01]  /*78a0*/  FMUL R49, R68.reuse, R53 ;  /* 0x0000003544317220 */ /* 0x040fe20000400000 */
[C---:B------:R-:W-:Y:S01]  /*78b0*/  FFMA R7, R71.reuse, R73, R7 ;  /* 0x0000004947077223 */ /* 0x040fe20000000007 */
[C---:B------:R-:W-:Y:S01]  /*78c0*/  FMUL R53, R68.reuse, R57 ;  /* 0x0000003944357220 */ /* 0x040fe20000400000 */
[----:B------:R-:W-:Y:S01]  /*78d0*/  FFMA R4, R71, R64, R4 ;  /* 0x0000004047047223 */ /* 0x000fe20000000004 */
[----:B------:R-:W-:Y:S01]  /*78e0*/  LOP3.LUT R64, R79, 0xffff0000, RZ, 0xc0, !PT ;  /* 0xffff00004f407812 */ /* 0x000fe200078ec0ff */
[C---:B------:R-:W-:Y:S01]  /*78f0*/  FMUL R10, R68.reuse, R10 ;  /* 0x0000000a440a7220 */ /* 0x040fe20000400000 */
[----:B------:R-:W-:Y:S01]  /*7900*/  F2FP.BF16.F32.PACK_AB R93, R7, R6 ;  /* 0x00000006075d723e */ /* 0x000fe200000010ff */
[C---:B------:R-:W-:Y:S01]  /*7910*/  FMUL R57, R68.reuse, R61 ;  /* 0x0000003d44397220 */ /* 0x040fe20000400000 */
[----:B------:R-:W-:Y:S01]  /*7920*/  LOP3.LUT R6, R83, 0xffff0000, RZ, 0xc0, !PT ;  /* 0xffff000053067812 */ /* 0x000fe200078ec0ff */
[----:B------:R-:W-:Y:S01]  /*7930*/  FMUL R61, R68, R65 ;  /* 0x00000041443d7220 */ /* 0x000fe20000400000 */
[C---:B------:R-:W-:Y:S01]  /*7940*/  SHF.L.U32 R65, R80.reuse, 0x10, RZ ;  /* 0x0000001050417819 */ /* 0x040fe200000006ff */
[C---:B------:R-:W-:Y:S01]  /*7950*/  FFMA R5, R71.reuse, R0, R5 ;  /* 0x0000000047057223 */ /* 0x040fe20000000005 */
[----:B------:R-:W-:Y:S01]  /*7960*/  LOP3.LUT R0, R80, 0xffff0000, RZ, 0xc0, !PT ;  /* 0xffff000050007812 */ /* 0x000fe200078ec0ff */
[C---:B------:R-:W-:Y:S01]  /*7970*/  FMUL R11, R68.reuse, R11 ;  /* 0x0000000b440b7220 */ /* 0x040fe20000400000 */
[----:B------:R-:W-:Y:S01]  /*7980*/  FFMA R10, R71, R3, R10 ;  /* 0x00000003470a7223 */ /* 0x000fe2000000000a */
[----:B------:R-:W-:Y:S01]  /*7990*/  SHF.L.U32 R3, R81, 0x10, RZ ;  /* 0x0000001051037819 */ /* 0x000fe200000006ff */
[----:B------:R-:W-:Y:S01]  /*79a0*/  FMUL R14, R68, R14 ;  /* 0x0000000e440e7220 */ /* 0x000fe20000400000 */
[----:B------:R-:W-:Y:S01]  /*79b0*/  F2FP.BF16.F32.PACK_AB R94, R5, R4 ;  /* 0x00000004055e723e */ /* 0x000fe200000010ff */
[C---:B------:R-:W-:Y:S01]  /*79c0*/  FFMA R11, R71.reuse, R64, R11 ;  /* 0x00000040470b7223 */ /* 0x040fe2000000000b */
[C---:B------:R-:W-:Y:S01]  /*79d0*/  LOP3.LUT R4, R82.reuse, 0xffff0000, RZ, 0xc0, !PT ;  /* 0xffff000052047812 */ /* 0x040fe200078ec0ff */
[----:B------:R-:W-:Y:S01]  /*79e0*/  FFMA R8, R71, R65, R8 ;  /* 0x0000004147087223 */ /* 0x000fe20000000008 */
[----:B------:R-:W-:Y:S01]  /*79f0*/  SHF.L.U32 R5, R83, 0x10, RZ ;  /* 0x0000001053057819 */ /* 0x000fe200000006ff */
[----:B------:R-:W-:Y:S01]  /*7a00*/  FFMA R9, R71, R0, R9 ;  /* 0x0000000047097223 */ /* 0x000fe20000000009 */
[----:B------:R-:W-:Y:S01]  /*7a10*/  LOP3.LUT R0, R81, 0xffff0000, RZ, 0xc0, !PT ;  /* 0xffff000051007812 */ /* 0x000fe200078ec0ff */
[----:B------:R-:W-:Y:S01]  /*7a20*/  FFMA R14, R71, R3, R14 ;  /* 0x00000003470e7223 */ /* 0x000fe2000000000e */
[----:B------:R-:W-:Y:S01]  /*7a30*/  SHF.L.U32 R3, R82, 0x10, RZ ;  /* 0x0000001052037819 */ /* 0x000fe200000006ff */
[C---:B------:R-:W-:Y:S01]  /*7a40*/  FMUL R15, R68.reuse, R15 ;  /* 0x0000000f440f7220 */ /* 0x040fe20000400000 */
[----:B------:R-:W-:Y:S01]  /*7a50*/  F2FP.BF16.F32.PACK_AB R95, R11, R10 ;  /* 0x0000000a0b5f723e */ /* 0x000fe200000010ff */
[----:B------:R-:W-:Y:S01]  /*7a60*/  FMUL R18, R68, R18 ;  /* 0x0000001244127220 */ /* 0x000fe20000400000 */
[----:B------:R-:W-:Y:S01]  /*7a70*/  F2FP.BF16.F32.PACK_AB R8, R9, R8 ;  /* 0x000000080908723e */ /* 0x000fe200000010ff */
[C---:B------:R-:W-:Y:S01]  /*7a80*/  FFMA R15, R71.reuse, R0, R15 ;  /* 0x00000000470f7223 */ /* 0x040fe2000000000f */
[----:B------:R-:W-:Y:S01]  /*7a90*/  SHF.L.U32 R0, R88, 0x10, RZ ;  /* 0x0000001058007819 */ /* 0x000fe200000006ff */
[----:B------:R-:W-:Y:S01]  /*7aa0*/  FMUL R19, R68, R19 ;  /* 0x0000001344137220 */ /* 0x000fe20000400000 */
[C---:B------:R-:W-:Y:S01]  /*7ab0*/  FFMA R12, R71.reuse, R3, R12 ;  /* 0x00000003470c7223 */ /* 0x040fe2000000000c */
[----:B------:R-:W-:Y:S01]  /*7ac0*/  LOP3.LUT R3, R88, 0xffff0000, RZ, 0xc0, !PT ;  /* 0xffff000058037812 */ /* 0x000fe200078ec0ff */
[C---:B------:R-:W-:Y:S01]  /*7ad0*/  FFMA R13, R71.reuse, R4, R13 ;  /* 0x00000004470d7223 */ /* 0x040fe2000000000d */
[----:B------:R-:W-:Y:S01]  /*7ae0*/  LOP3.LUT R4, R90, 0xffff0000, RZ, 0xc0, !PT ;  /* 0xffff00005a047812 */ /* 0x000fe200078ec0ff */
[----:B------:R-:W-:Y:S01]  /*7af0*/  FFMA R18, R71, R5, R18 ;  /* 0x0000000547127223 */ /* 0x000fe20000000012 */
[----:B------:R-:W-:Y:S01]  /*7b00*/  SHF.L.U32 R5, R91, 0x10, RZ ;  /* 0x000000105b057819 */ /* 0x000fe200000006ff */
[----:B------:R-:W-:Y:S01]  /*7b10*/  FFMA R19, R71, R6, R19 ;  /* 0x0000000647137223 */ /* 0x000fe20000000013 */
[----:B------:R-:W-:Y:S01]  /*7b20*/  LOP3.LUT R6, R91, 0xffff0000, RZ, 0xc0, !PT ;  /* 0xffff00005b067812 */ /* 0x000fe200078ec0ff */
[----:B------:R-:W-:Y:S01]  /*7b30*/  FFMA R16, R71, R0, R16 ;  /* 0x0000000047107223 */ /* 0x000fe20000000010 */
[----:B------:R-:W-:Y:S01]  /*7b40*/  SHF.L.U32 R0, R89, 0x10, RZ ;  /* 0x0000001059007819 */ /* 0x000fe200000006ff */
[----:B------:R-:W-:Y:S01]  /*7b50*/  FMUL R22, R68, R22 ;  /* 0x0000001644167220 */ /* 0x000fe20000400000 */
[----:B------:R-:W-:Y:S01]  /*7b60*/  F2FP.BF16.F32.PACK_AB R9, R15, R14 ;  /* 0x0000000e0f09723e */ /* 0x000fe200000010ff */
[C---:B------:R-:W-:Y:S01]  /*7b70*/  FFMA R17, R71.reuse, R3, R17 ;  /* 0x0000000347117223 */ /* 0x040fe20000000011 */
[----:B------:R-:W-:Y:S01]  /*7b80*/  SHF.L.U32 R3, R90, 0x10, RZ ;  /* 0x000000105a037819 */ /* 0x000fe200000006ff */
[----:B------:R-:W-:Y:S01]  /*7b90*/  FFMA R22, R71, R0, R22 ;  /* 0x0000000047167223 */ /* 0x000fe20000000016 */
[----:B------:R-:W-:Y:S01]  /*7ba0*/  LOP3.LUT R0, R89, 0xffff0000, RZ, 0xc0, !PT ;  /* 0xffff000059007812 */ /* 0x000fe200078ec0ff */
[C---:B------:R-:W-:Y:S01]  /*7bb0*/  FMUL R23, R68.reuse, R23 ;  /* 0x0000001744177220 */ /* 0x040fe20000400000 */
[----:B------:R-:W-:Y:S01]  /*7bc0*/  F2FP.BF16.F32.PACK_AB R10, R13, R12 ;  /* 0x0000000c0d0a723e */ /* 0x000fe200000010ff */
[----:B------:R-:W-:Y:S01]  /*7bd0*/  FMUL R26, R68, R26 ;  /* 0x0000001a441a7220 */ /* 0x000fe20000400000 */
[----:B------:R-:W-:Y:S01]  /*7be0*/  F2FP.BF16.F32.PACK_AB R11, R19, R18 ;  /* 0x00000012130b723e */ /* 0x000fe200000010ff */
[----:B------:R-:W-:Y:S01]  /*7bf0*/  FFMA R23, R71, R0, R23 ;  /* 0x0000000047177223 */ /* 0x000fe20000000017 */
[----:B------:R-:W-:Y:S01]  /*7c00*/  SHF.L.U32 R0, R96, 0x10, RZ ;  /* 0x0000001060007819 */ /* 0x000fe200000006ff */
[----:B------:R-:W-:Y:S01]  /*7c10*/  FMUL R27, R68, R27 ;  /* 0x0000001b441b7220 */ /* 0x000fe20000400000 */
[----:B------:R-:W-:Y:S01]  /*7c20*/  F2FP.BF16.F32.PACK_AB R16, R17, R16 ;  /* 0x000000101110723e */ /* 0x000fe200000010ff */
[C---:B------:R-:W-:Y:S01]  /*7c30*/  FFMA R20, R71.reuse, R3, R20 ;  /* 0x0000000347147223 */ /* 0x040fe20000000014 */
[----:B------:R-:W-:Y:S01]  /*7c40*/  LOP3.LUT R3, R96, 0xffff0000, RZ, 0xc0, !PT ;  /* 0xffff000060037812 */ /* 0x000fe200078ec0ff */
[----:B------:R-:W-:Y:S01]  /*7c50*/  FFMA R21, R71, R4, R21 ;  /* 0x0000000447157223 */ /* 0x000fe20000000015 */
[----:B------:R-:W-:Y:S01]  /*7c60*/  SHF.L.U32 R4, R97, 0x10, RZ ;  /* 0x0000001061047819 */ /* 0x000fe200000006ff */
[----:B------:R-:W-:Y:S01]  /*7c70*/  FFMA R26, R71, R5, R26 ;  /* 0x00000005471a7223 */ /* 0x000fe2000000001a */
[----:B------:R-:W-:Y:S01]  /*7c80*/  F2FP.BF16.F32.PACK_AB R17, R23, R22 ;  /* 0x000000161711723e */ /* 0x000fe200000010ff */
[----:B------:R-:W-:Y:S01]  /*7c90*/  FFMA R27, R71, R6, R27 ;  /* 0x00000006471b7223 */ /* 0x000fe2000000001b */
[----:B------:R-:W-:Y:S01]  /*7ca0*/  F2FP.BF16.F32.PACK_AB R18, R21, R20 ;  /* 0x000000141512723e */ /* 0x000fe200000010ff */
[----:B------:R-:W-:Y:S01]  /*7cb0*/  FFMA R24, R71, R0, R24 ;  /* 0x0000000047187223 */ /* 0x000fe20000000018 */
[----:B------:R-:W-:Y:S01]  /*7cc0*/  LOP3.LUT R0, R97, 0xffff0000, RZ, 0xc0, !PT ;  /* 0xffff000061007812 */ /* 0x000fe200078ec0ff */
[C---:B------:R-:W-:Y:S01]  /*7cd0*/  FMUL R30, R68.reuse, R30 ;  /* 0x0000001e441e7220 */ /* 0x040fe20000400000 */
[----:B------:R-:W-:Y:S01]  /*7ce0*/  F2FP.BF16.F32.PACK_AB R19, R27, R26 ;  /* 0x0000001a1b13723e */ /* 0x000fe200000010ff */
[----:B------:R-:W-:Y:S01]  /*7cf0*/  FMUL R31, R68, R31 ;  /* 0x0000001f441f7220 */ /* 0x000fe20000400000 */
[----:B------:R-:W-:Y:S01]  /*7d00*/  SHF.L.U32 R5, R131, 0x10, RZ ;  /* 0x0000001083057819 */ /* 0x000fe200000006ff */
[C---:B------:R-:W-:Y:S01]  /*7d10*/  FFMA R25, R71.reuse, R3, R25 ;  /* 0x0000000347197223 */ /* 0x040fe20000000019 */
[C---:B------:R-:W-:Y:S01]  /*7d20*/  SHF.L.U32 R3, R98.reuse, 0x10, RZ ;  /* 0x0000001062037819 */ /* 0x040fe200000006ff */
[----:B------:R-:W-:Y:S01]  /*7d30*/  FFMA R30, R71, R4, R30 ;  /* 0x00000004471e7223 */ /* 0x000fe2000000001e */
[----:B------:R-:W-:Y:S01]  /*7d40*/  SHF.L.U32 R4, R99, 0x10, RZ ;  /* 0x0000001063047819 */ /* 0x000fe200000006ff */
[C---:B------:R-:W-:Y:S01]  /*7d50*/  FFMA R31, R71.reuse, R0, R31 ;  /* 0x00000000471f7223 */ /* 0x040fe2000000001f */
[----:B------:R-:W-:Y:S01]  /*7d60*/  LOP3.LUT R0, R98, 0xffff0000, RZ, 0xc0, !PT ;  /* 0xffff000062007812 */ /* 0x000fe200078ec0ff */
[----:B------:R-:W-:Y:S01]  /*7d70*/  FFMA R28, R71, R3, R28 ;  /* 0x00000003471c7223 */ /* 0x000fe2000000001c */
[----:B------:R-:W-:Y:S01]  /*7d80*/  LOP3.LUT R3, R99, 0xffff0000, RZ, 0xc0, !PT ;  /* 0xffff000063037812 */ /* 0x000fe200078ec0ff */
[----:B------:R-:W-:Y:S01]  /*7d90*/  FMUL R34, R68, R34 ;  /* 0x0000002244227220 */ /* 0x000fe20000400000 */
[----:B------:R-:W-:Y:S01]  /*7da0*/  F2FP.BF16.F32.PACK_AB R24, R25, R24 ;  /* 0x000000181918723e */ /* 0x000fe200000010ff */
[----:B------:R-:W-:Y:S01]  /*7db0*/  FFMA R29, R71, R0, R29 ;  /* 0x00000000471d7223 */ /* 0x000fe2000000001d */
[----:B------:R-:W-:Y:S01]  /*7dc0*/  SHF.L.U32 R0, R104, 0x10, RZ ;  /* 0x0000001068007819 */ /* 0x000fe200000006ff */
[----:B------:R-:W-:Y:S01]  /*7dd0*/  FMUL R35, R68, R35 ;  /* 0x0000002344237220 */ /* 0x000fe20000400000 */
[----:B------:R-:W-:Y:S01]  /*7de0*/  F2FP.BF16.F32.PACK_AB R25, R31, R30 ;  /* 0x0000001e1f19723e */ /* 0x000fe200000010ff */
[----:B------:R-:W-:Y:S01]  /*7df0*/  FFMA R34, R71, R4, R34 ;  /* 0x0000000447227223 */ /* 0x000fe20000000022 */
[----:B------:R-:W-:Y:S01]  /*7e00*/  SHF.L.U32 R4, R105, 0x10, RZ ;  /* 0x0000001069047819 */ /* 0x000fe200000006ff */
[C---:B------:R-:W-:Y:S01]  /*7e10*/  FFMA R35, R71.reuse, R3, R35 ;  /* 0x0000000347237223 */ /* 0x040fe20000000023 */
[----:B------:R-:W-:Y:S01]  /*7e20*/  LOP3.LUT R3, R104, 0xffff0000, RZ, 0xc0, !PT ;  /* 0xffff000068037812 */ /* 0x000fe200078ec0ff */
[----:B------:R-:W-:Y:S01]  /*7e30*/  FFMA R32, R71, R0, R32 ;  /* 0x0000000047207223 */ /* 0x000fe20000000020 */
[----:B------:R-:W-:Y:S01]  /*7e40*/  LOP3.LUT R0, R105, 0xffff0000, RZ, 0xc0, !PT ;  /* 0xffff000069007812 */ /* 0x000fe200078ec0ff */
[C---:B------:R-:W-:Y:S01]  /*7e50*/  FMUL R38, R68.reuse, R38 ;  /* 0x0000002644267220 */ /* 0x040fe20000400000 */
[----:B------:R-:W-:Y:S01]  /*7e60*/  F2FP.BF16.F32.PACK_AB R26, R29, R28 ;  /* 0x0000001c1d1a723e */ /* 0x000fe200000010ff */
[----:B------:R-:W-:Y:S01]  /*7e70*/  FMUL R39, R68, R39 ;  /* 0x0000002744277220 */ /* 0x000fe20000400000 */
[----:B------:R-:W-:Y:S01]  /*7e80*/  F2FP.BF16.F32.PACK_AB R27, R35, R34 ;  /* 0x00000022231b723e */ /* 0x000fe200000010ff */
[C---:B------:R-:W-:Y:S01]  /*7e90*/  FFMA R33, R71.reuse, R3, R33 ;  /* 0x0000000347217223 */ /* 0x040fe20000000021 */
[C---:B------:R-:W-:Y:S01]  /*7ea0*/  SHF.L.U32 R3, R106.reuse, 0x10, RZ ;  /* 0x000000106a037819 */ /* 0x040fe200000006ff */
[C---:B------:R-:W-:Y:S01]  /*7eb0*/  FFMA R38, R71.reuse, R4, R38 ;  /* 0x0000000447267223 */ /* 0x040fe20000000026 */
[----:B------:R-:W-:Y:S01]  /*7ec0*/  LOP3.LUT R4, R106, 0xffff0000, RZ, 0xc0, !PT ;  /* 0xffff00006a047812 */ /* 0x000fe200078ec0ff */
[----:B------:R-:W-:Y:S01]  /*7ed0*/  FFMA R39, R71, R0, R39 ;  /* 0x0000000047277223 */ /* 0x000fe20000000027 */
[----:B------:R-:W-:Y:S01]  /*7ee0*/  SHF.L.U32 R0, R107, 0x10, RZ ;  /* 0x000000106b007819 */ /* 0x000fe200000006ff */
[----:B------:R-:W-:Y:S01]  /*7ef0*/  FMUL R42, R68, R42 ;  /* 0x0000002a442a7220 */ /* 0x000fe20000400000 */
[----:B------:R-:W-:Y:S01]  /*7f00*/  F2FP.BF16.F32.PACK_AB R32, R33, R32 ;  /* 0x000000202120723e */ /* 0x000fe200000010ff */
[----:B------:R-:W-:Y:S01]  /*7f10*/  FFMA R36, R71, R3, R36 ;  /* 0x0000000347247223 */ /* 0x000fe20000000024 */
[----:B------:R-:W-:Y:S01]  /*7f20*/  LOP3.LUT R3, R107, 0xffff0000, RZ, 0xc0, !PT ;  /* 0xffff00006b037812 */ /* 0x000fe200078ec0ff */
[----:B------:R1:W-:Y:S01]  /*7f30*/  STS.128 [R164+UR46+0x400], R92 ;  /* 0x0004005ca4007988 */ /* 0x0003e20008000c2e */
[----:B------:R-:W-:Y:S01]  /*7f40*/  F2FP.BF16.F32.PACK_AB R33, R39, R38 ;  /* 0x000000262721723e */ /* 0x000fe200000010ff */
[----:B------:R-:W-:Y:S01]  /*7f50*/  FFMA R37, R71, R4, R37 ;  /* 0x0000000447257223 */ /* 0x000fe20000000025 */
[----:B------:R-:W-:Y:S01]  /*7f60*/  SHF.L.U32 R4, R113, 0x10, RZ ;  /* 0x0000001071047819 */ /* 0x000fe200000006ff */
[----:B------:R-:W-:Y:S01]  /*7f70*/  FFMA R42, R71, R0, R42 ;  /* 0x00000000472a7223 */ /* 0x000fe2000000002a */
[----:B------:R-:W-:Y:S01]  /*7f80*/  SHF.L.U32 R0, R112, 0x10, RZ ;  /* 0x0000001070007819 */ /* 0x000fe200000006ff */
[----:B------:R-:W-:Y:S01]  /*7f90*/  FMUL R43, R68, R43 ;  /* 0x0000002b442b7220 */ /* 0x000fe20000400000 */
[----:B------:R-:W-:Y:S01]  /*7fa0*/  F2FP.BF16.F32.PACK_AB R34, R37, R36 ;  /* 0x000000242522723e */ /* 0x000fe200000010ff */
[----:B------:R1:W-:Y:S01]  /*7fb0*/  STS.128 [R163+0x400], R8 ;  /* 0x00040008a3007388 */ /* 0x0003e20000000c00 */
[----:B------:R-:W-:Y:S01]  /*7fc0*/  LOP3.LUT R6, R131, 0xffff0000, RZ, 0xc0, !PT ;  /* 0xffff000083067812 */ /* 0x000fe200078ec0ff */
[C---:B------:R-:W-:Y:S01]  /*7fd0*/  FFMA R43, R71.reuse, R3, R43 ;  /* 0x00000003472b7223 */ /* 0x040fe2000000002b */
[----:B------:R-:W-:Y:S01]  /*7fe0*/  LOP3.LUT R3, R112, 0xffff0000, RZ, 0xc0, !PT ;  /* 0xffff000070037812 */ /* 0x000fe200078ec0ff */
[----:B------:R-:W-:Y:S01]  /*7ff0*/  FFMA R40, R71, R0, R40 ;  /* 0x0000000047287223 */ /* 0x000fe20000000028 */
[----:B------:R-:W-:Y:S01]  /*8000*/  LOP3.LUT R0, R113, 0xffff0000, RZ, 0xc0, !PT ;  /* 0xffff000071007812 */ /* 0x000fe200078ec0ff */
[C---:B------:R-:W-:Y:S01]  /*8010*/  FMUL R46, R68.reuse, R46 ;  /* 0x0000002e442e7220 */ /* 0x040fe20000400000 */
[----:B------:R-:W-:Y:S01]  /*8020*/  F2FP.BF16.F32.PACK_AB R35, R43, R42 ;  /* 0x0000002a2b23723e */ /* 0x000fe200000010ff */
[----:B------:R1:W-:Y:S01]  /*8030*/  STS.128 [R162+0x400], R16 ;  /* 0x00040010a2007388 */ /* 0x0003e20000000c00 */
[----:B------:R-:W-:Y:S01]  /*8040*/  FMUL R47, R68, R47 ;  /* 0x0000002f442f7220 */ /* 0x000fe20000400000 */
[C---:B------:R-:W-:Y:S01]  /*8050*/  FFMA R41, R71.reuse, R3, R41 ;  /* 0x0000000347297223 */ /* 0x040fe20000000029 */
[C---:B------:R-:W-:Y:S01]  /*8060*/  SHF.L.U32 R3, R114.reuse, 0x10, RZ ;  /* 0x0000001072037819 */ /* 0x040fe200000006ff */
[----:B------:R-:W-:Y:S01]  /*8070*/  FFMA R46, R71, R4, R46 ;  /* 0x00000004472e7223 */ /* 0x000fe2000000002e */
[----:B------:R-:W-:Y:S01]  /*8080*/  SHF.L.U32 R4, R115, 0x10, RZ ;  /* 0x0000001073047819 */ /* 0x000fe200000006ff */
[C---:B------:R-:W-:Y:S01]  /*8090*/  FFMA R47, R71.reuse, R0, R47 ;  /* 0x00000000472f7223 */ /* 0x040fe2000000002f */
[----:B------:R-:W-:Y:S01]  /*80a0*/  LOP3.LUT R0, R114, 0xffff0000, RZ, 0xc0, !PT ;  /* 0xffff000072007812 */ /* 0x000fe200078ec0ff */
[----:B------:R-:W-:Y:S01]  /*80b0*/  FFMA R44, R71, R3, R44 ;  /* 0x00000003472c7223 */ /* 0x000fe2000000002c */
[----:B------:R-:W-:Y:S01]  /*80c0*/  SHF.L.U32 R3, R120, 0x10, RZ ;  /* 0x0000001078037819 */ /* 0x000fe200000006ff */
[----:B------:R1:W-:Y:S01]  /*80d0*/  STS.128 [R161+0x400], R24 ;  /* 0x00040018a1007388 */ /* 0x0003e20000000c00 */
[----:B------:R-:W-:Y:S01]  /*80e0*/  F2FP.BF16.F32.PACK_AB R40, R41, R40 ;  /* 0x000000282928723e */ /* 0x000fe200000010ff */
[----:B------:R-:W-:Y:S01]  /*80f0*/  FFMA R45, R71, R0, R45 ;  /* 0x00000000472d7223 */ /* 0x000fe2000000002d */
[----:B------:R-:W-:Y:S01]  /*8100*/  LOP3.LUT R0, R115, 0xffff0000, RZ, 0xc0, !PT ;  /* 0xffff000073007812 */ /* 0x000fe200078ec0ff */
[C---:B------:R-:W-:Y:S01]  /*8110*/  FMUL R50, R68.reuse, R50 ;  /* 0x0000003244327220 */ /* 0x040fe20000400000 */
[----:B------:R-:W-:Y:S01]  /*8120*/  F2FP.BF16.F32.PACK_AB R41, R47, R46 ;  /* 0x0000002e2f29723e */ /* 0x000fe200000010ff */
[----:B------:R-:W-:Y:S01]  /*8130*/  FMUL R51, R68, R51 ;  /* 0x0000003344337220 */ /* 0x000fe20000400000 */
[----:B------:R-:W-:Y:S01]  /*8140*/  F2FP.BF16.F32.PACK_AB R42, R45, R44 ;  /* 0x0000002c2d2a723e */ /* 0x000fe200000010ff */
[----:B------:R1:W-:Y:S01]  /*8150*/  STS.128 [R149+0x400], R32 ;  /* 0x0004002095007388 */ /* 0x0003e20000000c00 */
[C---:B------:R-:W-:Y:S01]  /*8160*/  FFMA R50, R71.reuse, R4, R50 ;  /* 0x0000000447327223 */ /* 0x040fe20000000032 */
[----:B------:R-:W-:Y:S01]  /*8170*/  LOP3.LUT R4, R120, 0xffff0000, RZ, 0xc0, !PT ;  /* 0xffff000078047812 */ /* 0x000fe200078ec0ff */
[----:B------:R-:W-:Y:S01]  /*8180*/  FFMA R51, R71, R0, R51 ;  /* 0x0000000047337223 */ /* 0x000fe20000000033 */
[----:B------:R-:W-:Y:S01]  /*8190*/  SHF.L.U32 R0, R121, 0x10, RZ ;  /* 0x0000001079007819 */ /* 0x000fe200000006ff */
[C---:B------:R-:W-:Y:S01]  /*81a0*/  FMUL R54, R68.reuse, R54 ;  /* 0x0000003644367220 */ /* 0x040fe20000400000 */
[----:B------:R-:W-:Y:S01]  /*81b0*/  FFMA R48, R71, R3, R48 ;  /* 0x0000000347307223 */ /* 0x000fe20000000030 */
[----:B------:R-:W-:Y:S01]  /*81c0*/  LOP3.LUT R3, R121, 0xffff0000, RZ, 0xc0, !PT ;  /* 0xffff000079037812 */ /* 0x000fe200078ec0ff */
[----:B------:R-:W-:Y:S01]  /*81d0*/  FFMA R49, R71, R4, R49 ;  /* 0x0000000447317223 */ /* 0x000fe20000000031 */
[----:B------:R-:W-:Y:S01]  /*81e0*/  SHF.L.U32 R4, R123, 0x10, RZ ;  /* 0x000000107b047819 */ /* 0x000fe200000006ff */
[C---:B------:R-:W-:Y:S01]  /*81f0*/  FFMA R54, R71.reuse, R0, R54 ;  /* 0x0000000047367223 */ /* 0x040fe20000000036 */
[----:B------:R-:W-:Y:S01]  /*8200*/  FMUL R55, R68, R55 ;  /* 0x0000003744377220 */ /* 0x000fe20000400000 */
[----:B------:R-:W-:Y:S01]  /*8210*/  SHF.L.U32 R0, R122, 0x10, RZ ;  /* 0x000000107a007819 */ /* 0x000fe200000006ff */
[C---:B------:R-:W-:Y:S01]  /*8220*/  FMUL R58, R68.reuse, R58 ;  /* 0x0000003a443a7220 */ /* 0x040fe20000400000 */
[----:B------:R-:W-:Y:S01]  /*8230*/  FMUL R59, R68, R59 ;  /* 0x0000003b443b7220 */ /* 0x000fe20000400000 */
[C---:B------:R-:W-:Y:S01]  /*8240*/  FFMA R55, R71.reuse, R3, R55 ;  /* 0x0000000347377223 */ /* 0x040fe20000000037 */
[----:B------:R-:W-:Y:S01]  /*8250*/  LOP3.LUT R3, R122, 0xffff0000, RZ, 0xc0, !PT ;  /* 0xffff00007a037812 */ /* 0x000fe200078ec0ff */
[----:B------:R-:W-:Y:S01]  /*8260*/  FFMA R52, R71, R0, R52 ;  /* 0x0000000047347223 */ /* 0x000fe20000000034 */
[----:B------:R-:W-:Y:S01]  /*8270*/  LOP3.LUT R0, R123, 0xffff0000, RZ, 0xc0, !PT ;  /* 0xffff00007b007812 */ /* 0x000fe200078ec0ff */
[----:B------:R-:W-:Y:S01]  /*8280*/  FMUL R62, R68, R62 ;  /* 0x0000003e443e7220 */ /* 0x000fe20000400000 */
[----:B------:R-:W-:Y:S01]  /*8290*/  F2FP.BF16.F32.PACK_AB R43, R51, R50 ;  /* 0x00000032332b723e */ /* 0x000fe200000010ff */
[C---:B------:R-:W-:Y:S01]  /*82a0*/  FFMA R53, R71.reuse, R3, R53 ;  /* 0x0000000347357223 */ /* 0x040fe20000000035 */
[C---:B------:R-:W-:Y:S01]  /*82b0*/  FFMA R58, R71.reuse, R4, R58 ;  /* 0x00000004473a7223 */ /* 0x040fe2000000003a */
[----:B------:R-:W-:Y:S01]  /*82c0*/  FFMA R59, R71, R0, R59 ;  /* 0x00000000473b7223 */ /* 0x000fe2000000003b */
[C---:B------:R-:W-:Y:S01]  /*82d0*/  SHF.L.U32 R3, R128.reuse, 0x10, RZ ;  /* 0x0000001080037819 */ /* 0x040fe200000006ff */
[----:B------:R1:W-:Y:S01]  /*82e0*/  STS.128 [R160+0x400], R40 ;  /* 0x00040028a0007388 */ /* 0x0003e20000000c00 */
[----:B------:R-:W-:Y:S01]  /*82f0*/  LOP3.LUT R0, R128, 0xffff0000, RZ, 0xc0, !PT ;  /* 0xffff000080007812 */ /* 0x000fe200078ec0ff */
[----:B------:R-:W-:Y:S01]  /*8300*/  FMUL R63, R68, R63 ;  /* 0x0000003f443f7220 */ /* 0x000fe20000400000 */
[----:B------:R-:W-:Y:S01]  /*8310*/  SHF.L.U32 R4, R129, 0x10, RZ ;  /* 0x0000001081047819 */ /* 0x000fe200000006ff */
[C---:B------:R-:W-:Y:S01]  /*8320*/  FFMA R56, R71.reuse, R3, R56 ;  /* 0x0000000347387223 */ /* 0x040fe20000000038 */
[C---:B------:R-:W-:Y:S01]  /*8330*/  SHF.L.U32 R3, R130.reuse, 0x10, RZ ;  /* 0x0000001082037819 */ /* 0x040fe200000006ff */
[----:B------:R-:W-:Y:S01]  /*8340*/  FFMA R57, R71, R0, R57 ;  /* 0x0000000047397223 */ /* 0x000fe20000000039 */
[----:B------:R-:W-:Y:S01]  /*8350*/  LOP3.LUT R0, R129, 0xffff0000, RZ, 0xc0, !PT ;  /* 0xffff000081007812 */ /* 0x000fe200078ec0ff */
[----:B------:R-:W-:Y:S01]  /*8360*/  FFMA R62, R71, R4, R62 ;  /* 0x00000004473e7223 */ /* 0x000fe2000000003e */
[----:B------:R-:W-:Y:S01]  /*8370*/  LOP3.LUT R4, R130, 0xffff0000, RZ, 0xc0, !PT ;  /* 0xffff000082047812 */ /* 0x000fe200078ec0ff */
[C---:B------:R-:W-:Y:S01]  /*8380*/  FMUL R66, R68.reuse, R66 ;  /* 0x0000004244427220 */ /* 0x040fe20000400000 */
[----:B------:R-:W-:Y:S01]  /*8390*/  F2FP.BF16.F32.PACK_AB R48, R49, R48 ;  /* 0x000000303130723e */ /* 0x000fe200000010ff */
[----:B------:R-:W-:Y:S01]  /*83a0*/  FFMA R63, R71, R0, R63 ;  /* 0x00000000473f7223 */ /* 0x000fe2000000003f */
[----:B------:R-:W-:Y:S01]  /*83b0*/  FMUL R67, R68, R67 ;  /* 0x0000004344437220 */ /* 0x000fe20000400000 */
[----:B------:R-:W-:Y:S01]  /*83c0*/  F2FP.BF16.F32.PACK_AB R49, R55, R54 ;  /* 0x000000363731723e */ /* 0x000fe200000010ff */
[----:B------:R-:W-:Y:S01]  /*83d0*/  FFMA R60, R71, R3, R60 ;  /* 0x00000003473c7223 */ /* 0x000fe2000000003c */
[----:B------:R-:W-:Y:S01]  /*83e0*/  F2FP.BF16.F32.PACK_AB R50, R53, R52 ;  /* 0x000000343532723e */ /* 0x000fe200000010ff */
[----:B------:R-:W-:Y:S01]  /*83f0*/  FFMA R61, R71, R4, R61 ;  /* 0x00000004473d7223 */ /* 0x000fe2000000003d */
[----:B------:R-:W-:Y:S01]  /*8400*/  F2FP.BF16.F32.PACK_AB R51, R59, R58 ;  /* 0x0000003a3b33723e */ /* 0x000fe200000010ff */
[C---:B------:R-:W-:Y:S01]  /*8410*/  FFMA R66, R71.reuse, R5, R66 ;  /* 0x0000000547427223 */ /* 0x040fe20000000042 */
[----:B------:R-:W-:Y:S01]  /*8420*/  FFMA R67, R71, R6, R67 ;  /* 0x0000000647437223 */ /* 0x000fe20000000043 */
[----:B------:R-:W-:Y:S02]  /*8430*/  F2FP.BF16.F32.PACK_AB R56, R57, R56 ;  /* 0x000000383938723e */ /* 0x000fe400000010ff */
[----:B------:R1:W-:Y:S01]  /*8440*/  STS.128 [R159+0x400], R48 ;  /* 0x000400309f007388 */ /* 0x0003e20000000c00 */
[----:B------:R-:W-:Y:S02]  /*8450*/  F2FP.BF16.F32.PACK_AB R57, R63, R62 ;  /* 0x0000003e3f39723e */ /* 0x000fe400000010ff */
[----:B------:R-:W-:Y:S02]  /*8460*/  F2FP.BF16.F32.PACK_AB R58, R61, R60 ;  /* 0x0000003c3d3a723e */ /* 0x000fe400000010ff */
[----:B------:R-:W-:Y:S05]  /*8470*/  F2FP.BF16.F32.PACK_AB R59, R67, R66 ;  /* 0x00000042433b723e */ /* 0x000fea00000010ff */
[----:B------:R1:W-:Y:S01]  /*8480*/  STS.128 [R158+0x400], R56 ;  /* 0x000400389e007388 */ /* 0x0003e20000000c00 */
[----:B------:R-:W-:Y:S01]  /*8490*/  @!PT LDS RZ, [RZ] ;  /* 0x00000000fffff984 */ /* 0x000fe20000000800 */
[----:B------:R-:W-:Y:S01]  /*84a0*/  @!PT LDS RZ, [RZ] ;  /* 0x00000000fffff984 */ /* 0x000fe20000000800 */
[----:B------:R-:W-:Y:S01]  /*84b0*/  @!PT LDS RZ, [RZ] ;  /* 0x00000000fffff984 */ /* 0x000fe20000000800 */
[----:B------:R-:W-:Y:S01]  /*84c0*/  @!PT LDS RZ, [RZ] ;  /* 0x00000000fffff984 */ /* 0x000fe20000000800 */
[----:B------:R3:W-:Y:S07]  /*84d0*/  MEMBAR.ALL.CTA ;  /* 0x0000000000007992 */ /* 0x0007ee0000008000 */
[----:B---3--:R-:W3:Y:S02]  /*84e0*/  FENCE.VIEW.ASYNC.S ;  /* 0x00000000000073c6 */ /* 0x008ee40000000000 */
[----:B---3--:R-:W-:Y:S06]  /*84f0*/  BAR.SYNC.DEFER_BLOCKING 0x1, 0x80 ;  /* 0x0042000000007b1d */ /* 0x008fec0000010000 */
[----:B------:R-:W-:Y:S05]  /*8500*/  @P0 BRA `(.L_x_118) ;  /* 0x0000000000300947 */ /* 0x000fea0003800000 */
[----:B------:R-:W3:Y:S01]  /*8510*/  LDCU.64 UR6, c[0x0][0x348] ;  /* 0x00006900ff0677ac */ /* 0x000ee20008000a00 */
[----:B------:R-:W-:Y:S01]  /*8520*/  R2UR UR5, R70 ;  /* 0x00000000460572ca */ /* 0x000fe200000e0000 */
[----:B------:R-:W-:Y:S01]  /*8530*/  UIADD3 UR4, UPT, UPT, UR46, 0x400, URZ ;  /* 0x000004002e047890 */ /* 0x000fe2000fffe0ff */
[----:B------:R-:W-:Y:S05]  /*8540*/  UMOV UR51, UR44 ;  /* 0x0000002c00337c82 */ /* 0x000fea0008000000 */
[----:B------:R-:W-:Y:S06]  /*8550*/  IMAD.U32 R146, RZ, RZ, UR4 ;  /* 0x00000004ff927e24 */ /* 0x000fec000f8e00ff */
[----:B------:R-:W-:Y:S01]  /*8560*/  UIADD3 UR49, UPT, UPT, UR53, UR5, URZ ;  /* 0x0000000535317290 */ /* 0x000fe2000fffe0ff */
[----:B------:R-:W-:Y:S01]  /*8570*/  R2UR UR48, R146 ;  /* 0x00000000923072ca */ /* 0x000fe200000e0000 */
[----:B---3--:R-:W-:Y:S04]  /*8580*/  UIADD3 UR4, UP0, UPT, UR6, 0xa80, URZ ;  /* 0x00000a8006047890 */ /* 0x008fe8000ff1e0ff */
[----:B------:R-:W-:Y:S09]  /*8590*/  UIADD3.X UR5, UPT, UPT, URZ, UR7, URZ, UP0, !UPT ;  /* 0x00000007ff057290 */ /* 0x000ff200087fe4ff */
[----:B------:R3:W-:Y:S01]  /*85a0*/  UTMASTG.3D [UR48], [UR4] ;  /* 0x00000030040073b5 */ /* 0x0007e20008010000 */
[----:B------:R0:W-:Y:S01]  /*85b0*/  UTMACMDFLUSH ;  /* 0x00000000000079b7 */ /* 0x0001e20000000000 */
[----:B---3--:R-:W-:Y:S04]  /*85c0*/  DEPBAR.LE SB0, 0x1 ;  /* 0x000080400000791a */ /* 0x008fe80000000000 */
.L_x_118:
[----:B------:R-:W-:Y:S05]  /*85d0*/  BSYNC.RECONVERGENT B0 ;  /* 0x0000000000007941 */ /* 0x000fea0003800200 */
.L_x_117:
[----:B------:R-:W-:Y:S01]  /*85e0*/  BAR.SYNC.DEFER_BLOCKING 0x1, 0x80 ;  /* 0x0042000000007b1d */ /* 0x000fe20000010000 */
[----:B------:R-:W-:Y:S01]  /*85f0*/  ISETP.NE.AND P1, PT, R157, RZ, PT ;  /* 0x000000ff9d00720c */ /* 0x000fe20003f25270 */
[----:B------:R-:W-:Y:S01]  /*8600*/  UISETP.NE.AND UP0, UPT, UR54, URZ, UPT ;  /* 0x000000ff3600728c */ /* 0x000fe2000bf05270 */
[----:B------:R-:W-:Y:S11]  /*8610*/  LEA R3, R74, UR46, 0x3 ;  /* 0x0000002e4a037c11 */ /* 0x000ff6000f8e18ff */
[----:B------:R-:W-:Y:S01]  /*8620*/  @P1 SHF.L.U32 R5, R151, 0x1f, RZ ;  /* 0x0000001f97051819 */ /* 0x000fe200000006ff */
[----:B------:R-:W-:Y:S06]  /*8630*/  BRA.U !UP0, `(.L_x_119) ;  /* 0x0000000108247547 */ /* 0x000fec000b800000 */
[----:B------:R-:W3:Y:S01]  /*8640*/  S2R R0, SR_CgaCtaId ;  /* 0x0000000000007919 */ /* 0x000ee20000008800 */
[----:B------:R-:W-:Y:S01]  /*8650*/  IMAD.U32 R4, RZ, RZ, UR52 ;  /* 0x00000034ff047e24 */ /* 0x000fe2000f8e00ff */
[----:B------:R-:W-:Y:S04]  /*8660*/  UIADD3 UR4, UPT, UPT, UR52, 0x1, URZ ;  /* 0x0000000134047890 */ /* 0x000fe8000fffe0ff */
[----:B------:R-:W-:Y:S01]  /*8670*/  @P1 LEA R4, R4, UR46, 0x3 ;  /* 0x0000002e04041c11 */ /* 0x000fe2000f8e18ff */
[----:B------:R-:W-:Y:S04]  /*8680*/  UISETP.NE.AND UP0, UPT, UR4, 0x4, UPT ;  /* 0x000000040400788c */ /* 0x000fe8000bf05270 */
[----:B------:R-:W-:Y:S01]  /*8690*/  @P1 VIADD R4, R4, 0x60 ;  /* 0x0000006004041836 */ /* 0x000fe20000000000 */
[----:B------:R-:W-:Y:S04]  /*86a0*/  USEL UR52, UR4, URZ, UP0 ;  /* 0x000000ff04347287 */ /* 0x000fe80008000000 */
[----:B---3--:R-:W-:Y:S04]  /*86b0*/  @P1 PRMT R0, R0, 0x654, R4 ;  /* 0x0000065400001816 */ /* 0x008fe80000000004 */
[----:B------:R3:W-:Y:S04]  /*86c0*/  @P1 SYNCS.ARRIVE.TRANS64.RED.A1T0 RZ, [R0+URZ], RZ ;  /* 0x000000ff00ff19a7 */ /* 0x0007e800081004ff */
.L_x_119:
[----:B------:R-:W4:Y:S01]  /*86d0*/  @P1 SYNCS.PHASECHK.TRANS64.TRYWAIT P0, [R3+URZ+0x40], R5 ;  /* 0x00004005030015a7 */ /* 0x000f2200080011ff */
[----:B------:R-:W-:Y:S01]  /*86e0*/  UISETP.NE.AND UP0, UPT, UR38, URZ, UPT ;  /* 0x000000ff2600728c */ /* 0x000fe2000bf05270 */
[----:B------:R-:W-:Y:S01]  /*86f0*/  BSSY B1, `(.L_x_120) ;  /* 0x0000021000017945 */ /* 0x000fe20003800000 */
[----:B------:R-:W-:Y:S02]  /*8700*/  UMOV UR4, 0x80 ;  /* 0x0000008000047882 */ /* 0x000fe40000000000 */
[----:B------:R-:W-:Y:S01]  /*8710*/  USEL UR39, UR4, 0x40, !UP0 ;  /* 0x0000004004277887 */ /* 0x000fe2000c000000 */
[----:B----4-:R-:W-:Y:S01]  /*8720*/  @P1 SEL R86, RZ, 0x1, !P0 ;  /* 0x00000001ff561807 */ /* 0x010fe20004000000 */
[----:B------:R-:W-:Y:S10]  /*8730*/  @!P1 BRA `(.L_x_121) ;  /* 0x0000000000709947 */ /* 0x000ff40003800000 */
[----:B------:R-:W-:Y:S01]  /*8740*/  ISETP.NE.AND P1, PT, R87, RZ, PT ;  /* 0x000000ff5700720c */ /* 0x000fe20003f25270 */
[----:B------:R-:W-:Y:S01]  /*8750*/  BSSY B0, `(.L_x_122) ;  /* 0x000000b000007945 */ /* 0x000fe20003800000 */
[----:B------:R-:W-:Y:S11]  /*8760*/  ISETP.NE.AND P0, PT, R86, RZ, PT ;  /* 0x000000ff5600720c */ /* 0x000ff60003f05270 */
[----:B------:R-:W-:Y:S05]  /*8770*/  @P1 IMAD R7, R74, 0x4000, R164 ;  /* 0x000040004a071824 */ /* 0x000fea00078e02a4 */
[----:B------:R-:W-:Y:S04]  /*8780*/  @P1 IADD3 R6, PT, PT, R7, UR46, RZ ;  /* 0x0000002e07061c10 */ /* 0x000fe8000fffe0ff */
[----:B------:R-:W-:Y:S01]  /*8790*/  @P1 IADD3 R5, PT, PT, R84, R6, RZ ;  /* 0x0000000654051210 */ /* 0x000fe20007ffe0ff */
[--C-:B------:R-:W-:Y:S02]  /*87a0*/  @P1 IMAD.IADD R4, R75, 0x1, R6.reuse ;  /* 0x000000014b041824 */ /* 0x100fe400078e0206 */
[----:B------:R-:W-:Y:S01]  /*87b0*/  @P1 IMAD.IADD R6, R85, 0x1, R6 ;  /* 0x0000000155061824 */ /* 0x000fe200078e0206 */
[----:B------:R-:W-:Y:S06]  /*87c0*/  @P0 BRA `(.L_x_123) ;  /* 0x00000000000c0947 */ /* 0x000fec0003800000 */
[----:B---3--:R-:W-:Y:S04]  /*87d0*/  SHF.L.U32 R0, R151, 0x1f, RZ ;  /* 0x0000001f97007819 */ /* 0x008fe800000006ff */
[----:B------:R-:W3:Y:S02]  /*87e0*/  SYNCS.PHASECHK.TRANS64.TRYWAIT P0, [R3+URZ+0x40], R0 ;  /* 0x00004000030075a7 */ /* 0x000ee400080011ff */
[----:B---3--:R-:W-:Y:S05]  /*87f0*/  @!P0 BRA `(.L_x_124) ;  /* 0x00000048008c8947 */ /* 0x008fea0003800000 */
.L_x_123:
[----:B------:R-:W-:Y:S05]  /*8800*/  BSYNC B0 ;  /* 0x0000000000007941 */ /* 0x000fea0003800000 */
.L_x_122:
[----:B------:R-:W-:Y:S01]  /*8810*/  ISETP.NE.AND P0, PT, R87, RZ, PT ;  /* 0x000000ff5700720c */ /* 0x000fe20003f05270 */
[----:B------:R-:W-:Y:S11]  /*8820*/  VIADD R74, R74, 0x1 ;  /* 0x000000014a4a7836 */ /* 0x000ff60000000000 */
[----:B------:R-:W-:Y:S01]  /*8830*/  @!UPT UIADD3 URZ, UPT, UPT, URZ, URZ, URZ ;  /* 0x000000fffffff290 */ /* 0x000fe2000fffe0ff */
[----:B------:R4:W1:Y:S01]  /*8840*/  @P0 LDS.128 R80, [R6+0x400] ;  /* 0x0004000006500984 */ /* 0x0008620000000c00 */
[--C-:B---3--:R-:W-:Y:S01]  /*8850*/  @P0 IMAD.IADD R0, R84, 0x1, R4.reuse ;  /* 0x0000000154000824 */ /* 0x108fe200078e0204 */
[C---:B------:R-:W-:Y:S02]  /*8860*/  @P0 IADD3 R3, PT, PT, R85.reuse, R5, RZ ;  /* 0x0000000555030210 */ /* 0x040fe40007ffe0ff */
[----:B------:R3:W1:Y:S04]  /*8870*/  @P0 LDS.128 R88, [R5+0x400] ;  /* 0x0004000005580984 */ /* 0x0006680000000c00 */
[----:B------:R1:W1:Y:S04]  /*8880*/  @P0 LDS.128 R76, [R7+UR46+0x400] ;  /* 0x0004002e074c0984 */ /* 0x0002680008000c00 */
[----:B------:R1:W1:Y:S04]  /*8890*/  @P0 LDS.128 R96, [R3+0x400] ;  /* 0x0004000003600984 */ /* 0x0002680000000c00 */
[----:B------:R1:W1:Y:S04]  /*88a0*/  @P0 LDS.128 R104, [R4+0x400] ;  /* 0x0004000004680984 */ /* 0x0002680000000c00 */
[----:B------:R1:W1:Y:S01]  /*88b0*/  @P0 LDS.128 R120, [R0+0x400] ;  /* 0x0004000000780984 */ /* 0x0002620000000c00 */
[C---:B----4-:R-:W-:Y:S01]  /*88c0*/  @P0 IMAD.IADD R6, R85.reuse, 0x1, R4 ;  /* 0x0000000155060824 */ /* 0x050fe200078e0204 */
[----:B---3--:R-:W-:Y:S04]  /*88d0*/  @P0 IADD3 R5, PT, PT, R85, R0, RZ ;  /* 0x0000000055050210 */ /* 0x008fe80007ffe0ff */
[----:B------:R4:W3:Y:S04]  /*88e0*/  @P0 LDS.128 R112, [R6+0x400] ;  /* 0x0004000006700984 */ /* 0x0008e80000000c00 */
[----:B------:R4:W1:Y:S02]  /*88f0*/  @P0 LDS.128 R128, [R5+0x400] ;  /* 0x0004000005800984 */ /* 0x0008640000000c00 */
.L_x_121:
[----:B------:R-:W-:Y:S05]  /*8900*/  BSYNC B1 ;  /* 0x0000000000017941 */ /* 0x000fea0003800000 */
.L_x_120:
[----:B-1----:R-:W-:Y:S05]  /*8910*/  VIADD R16, R69, UR39 ;  /* 0x0000002745107c36 */ /* 0x002fea0008000000 */
[----:B---3--:R-:W-:Y:S04]  /*8920*/  SHF.R.U32.HI R0, RZ, 0x15, R16 ;  /* 0x00000015ff007819 */ /* 0x008fe80000011610 */
[----:B------:R-:W-:Y:S11]  /*8930*/  LOP3.LUT P0, RZ, R0, 0x3, R143, 0x48, !PT ;  /* 0x0000000300ff7812 */ /* 0x000ff6000780488f */
[----:B------:R-:W-:Y:S02]  /*8940*/  @!UPT UIADD3 URZ, UPT, UPT, URZ, URZ, URZ ;  /* 0x000000fffffff290 */ /* 0x000fe4000fffe0ff */
[----:B------:R-:W-:Y:S05]  /*8950*/  @!P0 BRA `(.L_x_125) ;  /* 0x0000000000408947 */ /* 0x000fea0003800000 */
[----:B------:R-:W4:Y:S01]  /*8960*/  LDCU.64 UR8, c[0x4][0x70] ;  /* 0x01000e00ff0877ac */ /* 0x000f220008000a00 */
[----:B------:R-:W-:Y:S01]  /*8970*/  MOV R15, 0x0 ;  /* 0x00000000000f7802 */ /* 0x000fe20000000f00 */
[----:B------:R-:W-:Y:S02]  /*8980*/  HFMA2 R12, -RZ, RZ, 0, 5.9604644775390625e-08 ;  /* 0x00000001ff0c7431 */ /* 0x000fe400000001ff */
[----:B------:R-:W-:Y:S02]  /*8990*/  IMAD.MOV.U32 R8, RZ, RZ, 0x192 ;  /* 0x00000192ff087424 */ /* 0x000fe400078e00ff */
[----:B------:R-:W-:Y:S01]  /*89a0*/  IMAD.MOV.U32 R13, RZ, RZ, RZ ;  /* 0x000000ffff0d7224 */ /* 0x000fe200078e00ff */
[----:B------:R-:W1:Y:S01]  /*89b0*/  LDCU.64 UR6, c[0x4][0x78] ;  /* 0x01000f00ff0677ac */ /* 0x000e620008000a00 */
[----:B------:R-:W3:Y:S01]  /*89c0*/  LDC.64 R14, c[0x4][R15] ;  /* 0x010000000f0e7b82 */ /* 0x000ee20000000a00 */
[----:B------:R-:W5:Y:S01]  /*89d0*/  LDCU.64 UR4, c[0x4][0x10] ;  /* 0x01000200ff0477ac */ /* 0x000f620008000a00 */
[----:B----4-:R-:W-:Y:S01]  /*89e0*/  MOV R5, UR9 ;  /* 0x0000000900057c02 */ /* 0x010fe20008000f00 */
[----:B------:R-:W-:Y:S01]  /*89f0*/  IMAD.U32 R4, RZ, RZ, UR8 ;  /* 0x00000008ff047e24 */ /* 0x000fe2000f8e00ff */
[----:B-1----:R-:W-:Y:S01]  /*8a00*/  MOV R7, UR7 ;  /* 0x0000000700077c02 */ /* 0x002fe20008000f00 */
[----:B------:R-:W-:Y:S01]  /*8a10*/  IMAD.U32 R6, RZ, RZ, UR6 ;  /* 0x00000006ff067e24 */ /* 0x000fe2000f8e00ff */
[----:B-----5:R-:W-:Y:S01]  /*8a20*/  MOV R11, UR5 ;  /* 0x00000005000b7c02 */ /* 0x020fe20008000f00 */
[----:B------:R-:W-:Y:S02]  /*8a30*/  IMAD.U32 R10, RZ, RZ, UR4 ;  /* 0x00000004ff0a7e24 */ /* 0x000fe4000f8e00ff */
[----:B------:R-:W-:Y:S07]  /*8a40*/  LEPC R20, `(.L_x_125) ;  /* 0x000000001014794e */ /* 0x000fee0000000000 */
[----:B--23--:R-:W-:Y:S05]  /*8a50*/  CALL.ABS.NOINC R14 ;  /* 0x000000000e007343 */ /* 0x00cfea0003c00000 */
.L_x_125:
[----:B------:R-:W-:Y:S01]  /*8a60*/  SHF.L.U32 R70, R76, 0x10, RZ ;  /* 0x000000104c467819 */ /* 0x000fe200000006ff */
[----:B------:R-:W-:Y:S05]  /*8a70*/  WARPSYNC.ALL ;  /* 0x0000000000007948 */ /* 0x000fea0003800000 */
[----:B------:R-:W-:Y:S01]  /*8a80*/  R2UR UR4, R16 ;  /* 0x00000000100472ca */ /* 0x000fe200000e0000 */
[----:B------:R-:W1:Y:S01]  /*8a90*/  S2R R165, SR_CgaCtaId ;  /* 0x0000000000a57919 */ /* 0x000e620000008800 */
[----:B------:R-:W-:Y:S01]  /*8aa0*/  LOP3.LUT R72, R79, 0xffff0000, RZ, 0xc0, !PT ;  /* 0xffff00004f487812 */ /* 0x000fe200078ec0ff */
[----:B------:R-:W-:Y:S01]  /*8ab0*/  BSSY.RECONVERGENT B0, `(.L_x_126) ;  /* 0x0000102000007945 */ /* 0x000fe20003800200 */
[----:B------:R-:W-:Y:S02]  /*8ac0*/  ISETP.NE.AND P6, PT, R157, RZ, PT ;  /* 0x000000ff9d00720c */ /* 0x000fe40003fc5270 */
[----:B------:R-:W-:Y:S07]  /*8ad0*/  ISETP.NE.AND P0, PT, R154, RZ, PT ;  /* 0x000000ff9a00720c */ /* 0x000fee0003f05270 */
[----:B----4-:R-:W3:Y:S02]  /*8ae0*/  LDTM.x64 R4, tmem[UR4] ;  /* 0x00000004000479ee */ /* 0x010ee40008340000 */
[----:B---3--:R-:W-:Y:S01]  /*8af0*/  FMUL R0, R68, R4 ;  /* 0x0000000444007220 */ /* 0x008fe20000400000 */
[----:B------:R-:W-:Y:S01]  /*8b00*/  LOP3.LUT R4, R76, 0xffff0000, RZ, 0xc0, !PT ;  /* 0xffff00004c047812 */ /* 0x000fe200078ec0ff */
[C---:B------:R-:W-:Y:S01]  /*8b10*/  FMUL R3, R68.reuse, R5 ;  /* 0x0000000544037220 */ /* 0x040fe20000400000 */
[----:B------:R-:W-:Y:S01]  /*8b20*/  SHF.L.U32 R5, R77, 0x10, RZ ;  /* 0x000000104d057819 */ /* 0x000fe200000006ff */
[----:B------:R-:W-:Y:S01]  /*8b30*/  FMUL R6, R68, R6 ;  /* 0x0000000644067220 */ /* 0x000fe20000400000 */
[----:B------:R-:W-:Y:S01]  /*8b40*/  FFMA R0, R71, R70, R0 ;  /* 0x0000004647007223 */ /* 0x000fe20000000000 */
[----:B------:R-:W-:Y:S01]  /*8b50*/  LOP3.LUT R70, R77, 0xffff0000, RZ, 0xc0, !PT ;  /* 0xffff00004d467812 */ /* 0x000fe200078ec0ff */
[C---:B------:R-:W-:Y:S01]  /*8b60*/  FFMA R3, R71.reuse, R4, R3 ;  /* 0x0000000447037223 */ /* 0x040fe20000000003 */
[----:B------:R-:W-:Y:S01]  /*8b70*/  FFMA R6, R71, R5, R6 ;  /* 0x0000000547067223 */ /* 0x000fe20000000006 */
[----:B------:R-:W-:Y:S01]  /*8b80*/  SHF.L.U32 R5, R78, 0x10, RZ ;  /* 0x000000104e057819 */ /* 0x000fe200000006ff */
[C---:B------:R-:W-:Y:S01]  /*8b90*/  FMUL R7, R68.reuse, R7 ;  /* 0x0000000744077220 */ /* 0x040fe20000400000 */
[C---:B------:R-:W-:Y:S01]  /*8ba0*/  FMUL R4, R68.reuse, R8 ;  /* 0x0000000844047220 */ /* 0x040fe20000400000 */
[----:B------:R-:W-:Y:S01]  /*8bb0*/  F2FP.BF16.F32.PACK_AB R92, R3, R0 ;  /* 0x00000000035c723e */ /* 0x000fe200000010ff */
[----:B------:R-:W-:Y:S01]  /*8bc0*/  FMUL R0, R68, R9 ;  /* 0x0000000944007220 */ /* 0x000fe20000400000 */
[----:B------:R-:W-:Y:S01]  /*8bd0*/  LOP3.LUT R8, R78, 0xffff0000, RZ, 0xc0, !PT ;  /* 0xffff00004e087812 */ /* 0x000fe200078ec0ff */
[----:B------:R-:W-:Y:S01]  /*8be0*/  FFMA R7, R71, R70, R7 ;  /* 0x0000004647077223 */ /* 0x000fe20000000007 */
[----:B------:R-:W-:Y:S01]  /*8bf0*/  SHF.L.U32 R70, R79, 0x10, RZ ;  /* 0x000000104f467819 */ /* 0x000fe200000006ff */
[----:B------:R-:W-:Y:S01]  /*8c00*/  FFMA R4, R71, R5, R4 ;  /* 0x0000000547047223 */ /* 0x000fe20000000004 */
[----:B------:R-:W-:Y:S01]  /*8c10*/  LOP3.LUT R9, R80, 0xffff0000, RZ, 0xc0, !PT ;  /* 0xffff000050097812 */ /* 0x000fe200078ec0ff */
[C---:B------:R-:W-:Y:S01]  /*8c20*/  FMUL R3, R68.reuse, R10 ;  /* 0x0000000a44037220 */ /* 0x040fe20000400000 */
[----:B------:R-:W-:Y:S01]  /*8c30*/  F2FP.BF16.F32.PACK_AB R93, R7, R6 ;  /* 0x00000006075d723e */ /* 0x000fe200000010ff */
[----:B------:R-:W-:Y:S01]  /*8c40*/  FMUL R5, R68, R11 ;  /* 0x0000000b44057220 */ /* 0x000fe20000400000 */
[----:B------:R-:W-:Y:S01]  /*8c50*/  LOP3.LUT R10, R83, 0xffff0000, RZ, 0xc0, !PT ;  /* 0xffff0000530a7812 */ /* 0x000fe200078ec0ff */
[C---:B------:R-:W-:Y:S01]  /*8c60*/  FFMA R0, R71.reuse, R8, R0 ;  /* 0x0000000847007223 */ /* 0x040fe20000000000 */
[----:B------:R-:W-:Y:S01]  /*8c70*/  SHF.L.U32 R8, R80, 0x10, RZ ;  /* 0x0000001050087819 */ /* 0x000fe200000006ff */
[----:B------:R-:W-:Y:S01]  /*8c80*/  FFMA R3, R71, R70, R3 ;  /* 0x0000004647037223 */ /* 0x000fe20000000003 */
[----:B------:R-:W-:Y:S01]  /*8c90*/  SHF.L.U32 R70, R89, 0x10, RZ ;  /* 0x0000001059467819 */ /* 0x000fe200000006ff */
[----:B------:R-:W-:Y:S01]  /*8ca0*/  FFMA R5, R71, R72, R5 ;  /* 0x0000004847057223 */ /* 0x000fe20000000005 */
[----:B------:R-:W-:Y:S01]  /*8cb0*/  F2FP.BF16.F32.PACK_AB R94, R0, R4 ;  /* 0x00000004005e723e */ /* 0x000fe200000010ff */
[C---:B------:R-:W-:Y:S01]  /*8cc0*/  FMUL R6, R68.reuse, R12 ;  /* 0x0000000c44067220 */ /* 0x040fe20000400000 */
[C---:B------:R-:W-:Y:S01]  /*8cd0*/  FMUL R7, R68.reuse, R13 ;  /* 0x0000000d44077220 */ /* 0x040fe20000400000 */
[----:B------:R-:W-:Y:S01]  /*8ce0*/  FMUL R0, R68, R14 ;  /* 0x0000000e44007220 */ /* 0x000fe20000400000 */
[----:B------:R-:W-:Y:S01]  /*8cf0*/  F2FP.BF16.F32.PACK_AB R95, R5, R3 ;  /* 0x00000003055f723e */ /* 0x000fe200000010ff */
[----:B------:R-:W-:Y:S01]  /*8d00*/  FFMA R6, R71, R8, R6 ;  /* 0x0000000847067223 */ /* 0x000fe20000000006 */
[----:B------:R-:W-:Y:S01]  /*8d10*/  SHF.L.U32 R5, R81, 0x10, RZ ;  /* 0x0000001051057819 */ /* 0x000fe200000006ff */
[----:B------:R-:W-:Y:S01]  /*8d20*/  FFMA R7, R71, R9, R7 ;  /* 0x0000000947077223 */ /* 0x000fe20000000007 */
[----:B------:R-:W-:Y:S01]  /*8d30*/  LOP3.LUT R8, R81, 0xffff0000, RZ, 0xc0, !PT ;  /* 0xffff000051087812 */ /* 0x000fe200078ec0ff */
[----:B------:R-:W-:Y:S01]  /*8d40*/  STS.128 [R164+UR46+0x4400], R92 ;  /* 0x0044005ca4007988 */ /* 0x000fe20008000c2e */
[----:B------:R-:W-:Y:S01]  /*8d50*/  SHF.L.U32 R9, R82, 0x10, RZ ;  /* 0x0000001052097819 */ /* 0x000fe200000006ff */
[C---:B------:R-:W-:Y:S01]  /*8d60*/  FMUL R3, R68.reuse, R15 ;  /* 0x0000000f44037220 */ /* 0x040fe20000400000 */
[----:B------:R-:W-:Y:S01]  /*8d70*/  F2FP.BF16.F32.PACK_AB R100, R7, R6 ;  /* 0x000000060764723e */ /* 0x000fe200000010ff */
[----:B------:R-:W-:Y:S01]  /*8d80*/  FMUL R4, R68, R16 ;  /* 0x0000001044047220 */ /* 0x000fe20000400000 */
[C---:B------:R-:W-:Y:S01]  /*8d90*/  FFMA R0, R71.reuse, R5, R0 ;  /* 0x0000000547007223 */ /* 0x040fe20000000000 */
[C---:B------:R-:W-:Y:S01]  /*8da0*/  FFMA R3, R71.reuse, R8, R3 ;  /* 0x0000000847037223 */ /* 0x040fe20000000003 */
[----:B------:R-:W-:Y:S01]  /*8db0*/  LOP3.LUT R8, R82, 0xffff0000, RZ, 0xc0, !PT ;  /* 0xffff000052087812 */ /* 0x000fe200078ec0ff */
[----:B------:R-:W-:Y:S01]  /*8dc0*/  FFMA R4, R71, R9, R4 ;  /* 0x0000000947047223 */ /* 0x000fe20000000004 */
[----:B------:R-:W-:Y:S01]  /*8dd0*/  SHF.L.U32 R9, R83, 0x10, RZ ;  /* 0x0000001053097819 */ /* 0x000fe200000006ff */
[C---:B------:R-:W-:Y:S01]  /*8de0*/  FMUL R5, R68.reuse, R17 ;  /* 0x0000001144057220 */ /* 0x040fe20000400000 */
[----:B------:R-:W-:Y:S01]  /*8df0*/  F2FP.BF16.F32.PACK_AB R101, R3, R0 ;  /* 0x000000000365723e */ /* 0x000fe200000010ff */
[C---:B------:R-:W-:Y:S01]  /*8e00*/  FMUL R6, R68.reuse, R18 ;  /* 0x0000001244067220 */ /* 0x040fe20000400000 */
[----:B------:R-:W-:Y:S01]  /*8e10*/  FMUL R7, R68, R19 ;  /* 0x0000001344077220 */ /* 0x000fe20000400000 */
[C---:B------:R-:W-:Y:S01]  /*8e20*/  FFMA R5, R71.reuse, R8, R5 ;  /* 0x0000000847057223 */ /* 0x040fe20000000005 */
[C---:B------:R-:W-:Y:S01]  /*8e30*/  SHF.L.U32 R8, R88.reuse, 0x10, RZ ;  /* 0x0000001058087819 */ /* 0x040fe200000006ff */
[----:B------:R-:W-:Y:S01]  /*8e40*/  FFMA R6, R71, R9, R6 ;  /* 0x0000000947067223 */ /* 0x000fe20000000006 */
[----:B------:R-:W-:Y:S01]  /*8e50*/  LOP3.LUT R9, R88, 0xffff0000, RZ, 0xc0, !PT ;  /* 0xffff000058097812 */ /* 0x000fe200078ec0ff */
[C---:B------:R-:W-:Y:S01]  /*8e60*/  FMUL R0, R68.reuse, R20 ;  /* 0x0000001444007220 */ /* 0x040fe20000400000 */
[----:B------:R-:W-:Y:S01]  /*8e70*/  F2FP.BF16.F32.PACK_AB R102, R5, R4 ;  /* 0x000000040566723e */ /* 0x000fe200000010ff */
[C---:B------:R-:W-:Y:S01]  /*8e80*/  FMUL R3, R68.reuse, R21 ;  /* 0x0000001544037220 */ /* 0x040fe20000400000 */
[C---:B------:R-:W-:Y:S01]  /*8e90*/  FFMA R7, R71.reuse, R10, R7 ;  /* 0x0000000a47077223 */ /* 0x040fe20000000007 */
[C---:B------:R-:W-:Y:S01]  /*8ea0*/  FFMA R0, R71.reuse, R8, R0 ;  /* 0x0000000847007223 */ /* 0x040fe20000000000 */
[C---:B------:R-:W-:Y:S01]  /*8eb0*/  FMUL R20, R68.reuse, R38 ;  /* 0x0000002644147220 */ /* 0x040fe20000400000 */
[----:B------:R-:W-:Y:S01]  /*8ec0*/  FFMA R3, R71, R9, R3 ;  /* 0x0000000947037223 */ /* 0x000fe20000000003 */
[C---:B------:R-:W-:Y:S01]  /*8ed0*/  FMUL R38, R68.reuse, R56 ;  /* 0x0000003844267220 */ /* 0x040fe20000400000 */
[----:B------:R-:W-:Y:S01]  /*8ee0*/  F2FP.BF16.F32.PACK_AB R103, R7, R6 ;  /* 0x000000060767723e */ /* 0x000fe200000010ff */
[C---:B------:R-:W-:Y:S01]  /*8ef0*/  FMUL R4, R68.reuse, R22 ;  /* 0x0000001644047220 */ /* 0x040fe20000400000 */
[C---:B------:R-:W-:Y:S01]  /*8f00*/  FMUL R5, R68.reuse, R23 ;  /* 0x0000001744057220 */ /* 0x040fe20000400000 */
[----:B------:R-:W-:Y:S01]  /*8f10*/  F2FP.BF16.F32.PACK_AB R56, R3, R0 ;  /* 0x000000000338723e */ /* 0x000fe200000010ff */
[----:B------:R-:W-:Y:S01]  /*8f20*/  FMUL R14, R68, R32 ;  /* 0x00000020440e7220 */ /* 0x000fe20000400000 */
[----:B------:R-:W-:Y:S01]  /*8f30*/  LOP3.LUT R0, R89, 0xffff0000, RZ, 0xc0, !PT ;  /* 0xffff000059007812 */ /* 0x000fe200078ec0ff */
[----:B------:R-:W-:Y:S01]  /*8f40*/  STS.128 [R163+0x4400], R100 ;  /* 0x00440064a3007388 */ /* 0x000fe20000000c00 */
[----:B------:R-:W-:Y:S01]  /*8f50*/  SHF.L.U32 R3, R90, 0x10, RZ ;  /* 0x000000105a037819 */ /* 0x000fe200000006ff */
[C---:B------:R-:W-:Y:S01]  /*8f60*/  FMUL R15, R68.reuse, R33 ;  /* 0x00000021440f7220 */ /* 0x040fe20000400000 */
[----:B------:R-:W-:Y:S01]  /*8f70*/  FMUL R32, R68, R50 ;  /* 0x0000003244207220 */ /* 0x000fe20000400000 */
[----:B------:R-:W-:Y:S01]  /*8f80*/  LOP3.LUT R50, R90, 0xffff0000, RZ, 0xc0, !PT ;  /* 0xffff00005a327812 */ /* 0x000fe200078ec0ff */
[C---:B------:R-:W-:Y:S01]  /*8f90*/  FMUL R6, R68.reuse, R24 ;  /* 0x0000001844067220 */ /* 0x040fe20000400000 */
[C---:B------:R-:W-:Y:S01]  /*8fa0*/  FMUL R16, R68.reuse, R34 ;  /* 0x0000002244107220 */ /* 0x040fe20000400000 */
[C---:B------:R-:W-:Y:S01]  /*8fb0*/  FMUL R33, R68.reuse, R51 ;  /* 0x0000003344217220 */ /* 0x040fe20000400000 */
[----:B------:R-:W-:Y:S01]  /*8fc0*/  SHF.L.U32 R51, R91, 0x10, RZ ;  /* 0x000000105b337819 */ /* 0x000fe200000006ff */
[----:B------:R-:W-:Y:S01]  /*8fd0*/  FFMA R4, R71, R70, R4 ;  /* 0x0000004647047223 */ /* 0x000fe20000000004 */
[C---:B------:R-:W-:Y:S01]  /*8fe0*/  FMUL R7, R68.reuse, R25 ;  /* 0x0000001944077220 */ /* 0x040fe20000400000 */
[----:B------:R-:W-:Y:S01]  /*8ff0*/  FMUL R34, R68, R52 ;  /* 0x0000003444227220 */ /* 0x000fe20000400000 */
[----:B------:R-:W-:Y:S01]  /*9000*/  LOP3.LUT R52, R91, 0xffff0000, RZ, 0xc0, !PT ;  /* 0xffff00005b347812 */ /* 0x000fe200078ec0ff */
[C---:B------:R-:W-:Y:S01]  /*9010*/  FFMA R5, R71.reuse, R0, R5 ;  /* 0x0000000047057223 */ /* 0x040fe20000000005 */
[----:B------:R-:W-:Y:S01]  /*9020*/  SHF.L.U32 R0, R96, 0x10, RZ ;  /* 0x0000001060007819 */ /* 0x000fe200000006ff */
[C---:B------:R-:W-:Y:S01]  /*9030*/  FMUL R8, R68.reuse, R26 ;  /* 0x0000001a44087220 */ /* 0x040fe20000400000 */
[----:B------:R-:W-:Y:S01]  /*9040*/  FMUL R9, R68, R27 ;  /* 0x0000001b44097220 */ /* 0x000fe20000400000 */
[C---:B------:R-:W-:Y:S01]  /*9050*/  FFMA R6, R71.reuse, R3, R6 ;  /* 0x0000000347067223 */ /* 0x040fe20000000006 */
[----:B------:R-:W-:Y:S01]  /*9060*/  LOP3.LUT R3, R96, 0xffff0000, RZ, 0xc0, !PT ;  /* 0xffff000060037812 */ /* 0x000fe200078ec0ff */
[C---:B------:R-:W-:Y:S01]  /*9070*/  FMUL R10, R68.reuse, R28 ;  /* 0x0000001c440a7220 */ /* 0x040fe20000400000 */
[----:B------:R-:W-:Y:S01]  /*9080*/  FFMA R7, R71, R50, R7 ;  /* 0x0000003247077223 */ /* 0x000fe20000000007 */
[C---:B------:R-:W-:Y:S01]  /*9090*/  FMUL R21, R68.reuse, R39 ;  /* 0x0000002744157220 */ /* 0x040fe20000400000 */
[C---:B------:R-:W-:Y:S01]  /*90a0*/  FMUL R39, R68.reuse, R57 ;  /* 0x0000003944277220 */ /* 0x040fe20000400000 */
[----:B------:R-:W-:Y:S01]  /*90b0*/  F2FP.BF16.F32.PACK_AB R57, R5, R4 ;  /* 0x000000040539723e */ /* 0x000fe200000010ff */
[----:B------:R-:W-:Y:S01]  /*90c0*/  FFMA R8, R71, R51, R8 ;  /* 0x0000003347087223 */ /* 0x000fe20000000008 */
[----:B------:R-:W-:Y:S01]  /*90d0*/  SHF.L.U32 R4, R97, 0x10, RZ ;  /* 0x0000001061047819 */ /* 0x000fe200000006ff */
[C---:B------:R-:W-:Y:S01]  /*90e0*/  FMUL R11, R68.reuse, R29 ;  /* 0x0000001d440b7220 */ /* 0x040fe20000400000 */
[----:B------:R-:W-:Y:S01]  /*90f0*/  SHF.L.U32 R5, R107, 0x10, RZ ;  /* 0x000000106b057819 */ /* 0x000fe200000006ff */
[C---:B------:R-:W-:Y:S01]  /*9100*/  FFMA R9, R71.reuse, R52, R9 ;  /* 0x0000003447097223 */ /* 0x040fe20000000009 */
[----:B------:R-:W-:Y:S01]  /*9110*/  FFMA R10, R71, R0, R10 ;  /* 0x00000000470a7223 */ /* 0x000fe2000000000a */
[----:B------:R-:W-:Y:S01]  /*9120*/  LOP3.LUT R0, R97, 0xffff0000, RZ, 0xc0, !PT ;  /* 0xffff000061007812 */ /* 0x000fe200078ec0ff */
[----:B------:R-:W-:Y:S01]  /*9130*/  FMUL R12, R68, R30 ;  /* 0x0000001e440c7220 */ /* 0x000fe20000400000 */
[C---:B------:R-:W-:Y:S01]  /*9140*/  FFMA R11, R71.reuse, R3, R11 ;  /* 0x00000003470b7223 */ /* 0x040fe2000000000b */
[----:B------:R-:W-:Y:S01]  /*9150*/  SHF.L.U32 R3, R98, 0x10, RZ ;  /* 0x0000001062037819 */ /* 0x000fe200000006ff */
[C---:B------:R-:W-:Y:S01]  /*9160*/  FMUL R13, R68.reuse, R31 ;  /* 0x0000001f440d7220 */ /* 0x040fe20000400000 */
[----:B------:R-:W-:Y:S01]  /*9170*/  FFMA R12, R71, R4, R12 ;  /* 0x00000004470c7223 */ /* 0x000fe2000000000c */
[----:B------:R-:W-:Y:S01]  /*9180*/  SHF.L.U32 R4, R99, 0x10, RZ ;  /* 0x0000001063047819 */ /* 0x000fe200000006ff */
[----:B------:R-:W-:Y:S01]  /*9190*/  FMUL R17, R68, R35 ;  /* 0x0000002344117220 */ /* 0x000fe20000400000 */
[C---:B------:R-:W-:Y:S01]  /*91a0*/  FFMA R13, R71.reuse, R0, R13 ;  /* 0x00000000470d7223 */ /* 0x040fe2000000000d */
[----:B------:R-:W-:Y:S01]  /*91b0*/  LOP3.LUT R0, R98, 0xffff0000, RZ, 0xc0, !PT ;  /* 0xffff000062007812 */ /* 0x000fe200078ec0ff */
[----:B------:R-:W-:Y:S01]  /*91c0*/  FFMA R14, R71, R3, R14 ;  /* 0x00000003470e7223 */ /* 0x000fe2000000000e */
[----:B------:R-:W-:Y:S01]  /*91d0*/  LOP3.LUT R3, R99, 0xffff0000, RZ, 0xc0, !PT ;  /* 0xffff000063037812 */ /* 0x000fe200078ec0ff */
[C---:B------:R-:W-:Y:S01]  /*91e0*/  FMUL R18, R68.reuse, R36 ;  /* 0x0000002444127220 */ /* 0x040fe20000400000 */
        /* <DEDUP_REMOVED lines=9> */
[C---:B------:R-:W-:Y:S01]  /*9280*/  FMUL R22, R68.reuse, R40 ;  /* 0x0000002844167220 */ /* 0x040fe20000400000 */
[----:B------:R-:W-:Y:S01]  /*9290*/  FMUL R23, R68, R41 ;  /* 0x0000002944177220 */ /* 0x000fe20000400000 */
[----:B------:R-:W-:Y:S01]  /*92a0*/  FFMA R19, R71, R3, R19 ;  /* 0x0000000347137223 */ /* 0x000fe20000000013 */
[----:B------:R-:W-:Y:S01]  /*92b0*/  SHF.L.U32 R3, R106, 0x10, RZ ;  /* 0x000000106a037819 */ /* 0x000fe200000006ff */
[C---:B------:R-:W-:Y:S01]  /*92c0*/  FMUL R40, R68.reuse, R58 ;  /* 0x0000003a44287220 */ /* 0x040fe20000400000 */
[----:B------:R-:W-:Y:S01]  /*92d0*/  F2FP.BF16.F32.PACK_AB R58, R7, R6 ;  /* 0x00000006073a723e */ /* 0x000fe200000010ff */
[----:B------:R-:W-:Y:S01]  /*92e0*/  FMUL R41, R68, R59 ;  /* 0x0000003b44297220 */ /* 0x000fe20000400000 */
[----:B------:R-:W-:Y:S01]  /*92f0*/  F2FP.BF16.F32.PACK_AB R59, R9, R8 ;  /* 0x00000008093b723e */ /* 0x000fe200000010ff */
[C---:B------:R-:W-:Y:S01]  /*9300*/  FFMA R20, R71.reuse, R4, R20 ;  /* 0x0000000447147223 */ /* 0x040fe20000000014 */
[----:B------:R-:W-:Y:S01]  /*9310*/  LOP3.LUT R4, R106, 0xffff0000, RZ, 0xc0, !PT ;  /* 0xffff00006a047812 */ /* 0x000fe200078ec0ff */
[----:B------:R-:W-:Y:S01]  /*9320*/  FFMA R21, R71, R0, R21 ;  /* 0x0000000047157223 */ /* 0x000fe20000000015 */
[----:B------:R-:W-:Y:S01]  /*9330*/  LOP3.LUT R6, R107, 0xffff0000, RZ, 0xc0, !PT ;  /* 0xffff00006b067812 */ /* 0x000fe200078ec0ff */
[----:B------:R-:W-:Y:S01]  /*9340*/  FMUL R24, R68, R42 ;  /* 0x0000002a44187220 */ /* 0x000fe20000400000 */
[----:B------:R-:W-:Y:S01]  /*9350*/  SHF.L.U32 R0, R112, 0x10, RZ ;  /* 0x0000001070007819 */ /* 0x000fe200000006ff */
[----:B------:R-:W-:Y:S01]  /*9360*/  FMUL R25, R68, R43 ;  /* 0x0000002b44197220 */ /* 0x000fe20000400000 */
[----:B------:R-:W-:Y:S01]  /*9370*/  F2FP.BF16.F32.PACK_AB R8, R11, R10 ;  /* 0x0000000a0b08723e */ /* 0x000fe200000010ff */
[----:B------:R-:W-:Y:S01]  /*9380*/  FFMA R22, R71, R3, R22 ;  /* 0x0000000347167223 */ /* 0x000fe20000000016 */
[----:B------:R-:W-:Y:S01]  /*9390*/  LOP3.LUT R3, R112, 0xffff0000, RZ, 0xc0, !PT ;  /* 0xffff000070037812 */ /* 0x000fe200078ec0ff */
[C---:B------:R-:W-:Y:S01]  /*93a0*/  FMUL R26, R68.reuse, R44 ;  /* 0x0000002c441a7220 */ /* 0x040fe20000400000 */
[----:B------:R-:W-:Y:S01]  /*93b0*/  F2FP.BF16.F32.PACK_AB R9, R13, R12 ;  /* 0x0000000c0d09723e */ /* 0x000fe200000010ff */
[----:B------:R-:W-:Y:S01]  /*93c0*/  STS.128 [R162+0x4400], R56 ;  /* 0x00440038a2007388 */ /* 0x000fe20000000c00 */
[----:B------:R-:W-:Y:S01]  /*93d0*/  F2FP.BF16.F32.PACK_AB R10, R15, R14 ;  /* 0x0000000e0f0a723e */ /* 0x000fe200000010ff */
[----:B------:R-:W-:Y:S01]  /*93e0*/  FFMA R23, R71, R4, R23 ;  /* 0x0000000447177223 */ /* 0x000fe20000000017 */
[----:B------:R-:W-:Y:S01]  /*93f0*/  F2FP.BF16.F32.PACK_AB R11, R17, R16 ;  /* 0x00000010110b723e */ /* 0x000fe200000010ff */
[----:B------:R-:W-:Y:S01]  /*9400*/  FFMA R24, R71, R5, R24 ;  /* 0x0000000547187223 */ /* 0x000fe20000000018 */
[----:B------:R-:W-:Y:S01]  /*9410*/  SHF.L.U32 R4, R113, 0x10, RZ ;  /* 0x0000001071047819 */ /* 0x000fe200000006ff */
[C---:B------:R-:W-:Y:S01]  /*9420*/  FMUL R27, R68.reuse, R45 ;  /* 0x0000002d441b7220 */ /* 0x040fe20000400000 */
[----:B------:R-:W-:Y:S01]  /*9430*/  F2FP.BF16.F32.PACK_AB R12, R19, R18 ;  /* 0x00000012130c723e */ /* 0x000fe200000010ff */
[----:B------:R-:W-:Y:S01]  /*9440*/  FFMA R25, R71, R6, R25 ;  /* 0x0000000647197223 */ /* 0x000fe20000000019 */
[----:B------:R-:W-:Y:S01]  /*9450*/  F2FP.BF16.F32.PACK_AB R13, R21, R20 ;  /* 0x00000014150d723e */ /* 0x000fe200000010ff */
[----:B------:R-:W-:Y:S01]  /*9460*/  FFMA R26, R71, R0, R26 ;  /* 0x00000000471a7223 */ /* 0x000fe2000000001a */
[----:B------:R-:W-:Y:S01]  /*9470*/  LOP3.LUT R0, R113, 0xffff0000, RZ, 0xc0, !PT ;  /* 0xffff000071007812 */ /* 0x000fe200078ec0ff */
[----:B------:R-:W-:Y:S01]  /*9480*/  FMUL R28, R68, R46 ;  /* 0x0000002e441c7220 */ /* 0x000fe20000400000 */
[----:B------:R-:W-:Y:S01]  /*9490*/  F2FP.BF16.F32.PACK_AB R14, R23, R22 ;  /* 0x00000016170e723e */ /* 0x000fe200000010ff */
[----:B------:R-:W-:Y:S01]  /*94a0*/  FFMA R27, R71, R3, R27 ;  /* 0x00000003471b7223 */ /* 0x000fe2000000001b */
[----:B------:R-:W-:Y:S01]  /*94b0*/  SHF.L.U32 R3, R114, 0x10, RZ ;  /* 0x0000001072037819 */ /* 0x000fe200000006ff */
[C---:B------:R-:W-:Y:S01]  /*94c0*/  FMUL R29, R68.reuse, R47 ;  /* 0x0000002f441d7220 */ /* 0x040fe20000400000 */
[----:B------:R-:W-:Y:S01]  /*94d0*/  F2FP.BF16.F32.PACK_AB R15, R25, R24 ;  /* 0x00000018190f723e */ /* 0x000fe200000010ff */
[----:B------:R-:W-:Y:S01]  /*94e0*/  FMUL R30, R68, R48 ;  /* 0x00000030441e7220 */ /* 0x000fe20000400000 */
[C---:B------:R-:W-:Y:S01]  /*94f0*/  SHF.L.U32 R5, R131.reuse, 0x10, RZ ;  /* 0x0000001083057819 */ /* 0x040fe200000006ff */
[----:B------:R3:W-:Y:S01]  /*9500*/  STS.128 [R161+0x4400], R8 ;  /* 0x00440008a1007388 */ /* 0x0007e20000000c00 */
[----:B------:R-:W-:Y:S01]  /*9510*/  LOP3.LUT R6, R131, 0xffff0000, RZ, 0xc0, !PT ;  /* 0xffff000083067812 */ /* 0x000fe200078ec0ff */
[C---:B------:R-:W-:Y:S01]  /*9520*/  FFMA R28, R71.reuse, R4, R28 ;  /* 0x00000004471c7223 */ /* 0x040fe2000000001c */
[----:B------:R-:W-:Y:S01]  /*9530*/  LOP3.LUT R4, R114, 0xffff0000, RZ, 0xc0, !PT ;  /* 0xffff000072047812 */ /* 0x000fe200078ec0ff */
[----:B------:R-:W-:Y:S01]  /*9540*/  FFMA R29, R71, R0, R29 ;  /* 0x00000000471d7223 */ /* 0x000fe2000000001d */
[----:B------:R-:W-:Y:S01]  /*9550*/  SHF.L.U32 R0, R115, 0x10, RZ ;  /* 0x0000001073007819 */ /* 0x000fe200000006ff */
[----:B------:R-:W-:Y:S01]  /*9560*/  FMUL R31, R68, R49 ;  /* 0x00000031441f7220 */ /* 0x000fe20000400000 */
[----:B------:R-:W-:Y:S01]  /*9570*/  FFMA R30, R71, R3, R30 ;  /* 0x00000003471e7223 */ /* 0x000fe2000000001e */
[----:B------:R-:W-:Y:S01]  /*9580*/  LOP3.LUT R3, R115, 0xffff0000, RZ, 0xc0, !PT ;  /* 0xffff000073037812 */ /* 0x000fe200078ec0ff */
[----:B------:R4:W-:Y:S01]  /*9590*/  STS.128 [R149+0x4400], R12 ;  /* 0x0044000c95007388 */ /* 0x0009e20000000c00 */
[C---:B------:R-:W-:Y:S01]  /*95a0*/  FFMA R31, R71.reuse, R4, R31 ;  /* 0x00000004471f7223 */ /* 0x040fe2000000001f */
[C---:B------:R-:W-:Y:S01]  /*95b0*/  LOP3.LUT R4, R120.reuse, 0xffff0000, RZ, 0xc0, !PT ;  /* 0xffff000078047812 */ /* 0x040fe200078ec0ff */
[C---:B------:R-:W-:Y:S01]  /*95c0*/  FFMA R32, R71.reuse, R0, R32 ;  /* 0x0000000047207223 */ /* 0x040fe20000000020 */
[----:B------:R-:W-:Y:S01]  /*95d0*/  SHF.L.U32 R0, R120, 0x10, RZ ;  /* 0x0000001078007819 */ /* 0x000fe200000006ff */
[----:B------:R-:W-:Y:S01]  /*95e0*/  FFMA R33, R71, R3, R33 ;  /* 0x0000000347217223 */ /* 0x000fe20000000021 */
[----:B------:R-:W-:Y:S01]  /*95f0*/  SHF.L.U32 R3, R121, 0x10, RZ ;  /* 0x0000001079037819 */ /* 0x000fe200000006ff */
[C---:B------:R-:W-:Y:S01]  /*9600*/  FMUL R35, R68.reuse, R53 ;  /* 0x0000003544237220 */ /* 0x040fe20000400000 */
[----:B------:R-:W-:Y:S01]  /*9610*/  FMUL R36, R68, R54 ;  /* 0x0000003644247220 */ /* 0x000fe20000400000 */
[----:B------:R-:W-:Y:S01]  /*9620*/  FFMA R34, R71, R0, R34 ;  /* 0x0000000047227223 */ /* 0x000fe20000000022 */
[----:B------:R-:W-:Y:S01]  /*9630*/  LOP3.LUT R0, R121, 0xffff0000, RZ, 0xc0, !PT ;  /* 0xffff000079007812 */ /* 0x000fe200078ec0ff */
[----:B------:R-:W-:Y:S01]  /*9640*/  FFMA R35, R71, R4, R35 ;  /* 0x0000000447237223 */ /* 0x000fe20000000023 */
[----:B------:R-:W-:Y:S01]  /*9650*/  SHF.L.U32 R4, R123, 0x10, RZ ;  /* 0x000000107b047819 */ /* 0x000fe200000006ff */
[C---:B------:R-:W-:Y:S01]  /*9660*/  FFMA R36, R71.reuse, R3, R36 ;  /* 0x0000000347247223 */ /* 0x040fe20000000024 */
[----:B------:R-:W-:Y:S01]  /*9670*/  SHF.L.U32 R3, R122, 0x10, RZ ;  /* 0x000000107a037819 */ /* 0x000fe200000006ff */
[C---:B------:R-:W-:Y:S01]  /*9680*/  FMUL R37, R68.reuse, R55 ;  /* 0x0000003744257220 */ /* 0x040fe20000400000 */
[C---:B------:R-:W-:Y:S01]  /*9690*/  FMUL R42, R68.reuse, R60 ;  /* 0x0000003c442a7220 */ /* 0x040fe20000400000 */
[C---:B------:R-:W-:Y:S01]  /*96a0*/  FMUL R43, R68.reuse, R61 ;  /* 0x0000003d442b7220 */ /* 0x040fe20000400000 */
[----:B------:R-:W-:Y:S01]  /*96b0*/  FMUL R44, R68, R62 ;  /* 0x0000003e442c7220 */ /* 0x000fe20000400000 */
[C---:B------:R-:W-:Y:S01]  /*96c0*/  FFMA R37, R71.reuse, R0, R37 ;  /* 0x0000000047257223 */ /* 0x040fe20000000025 */
[----:B------:R-:W-:Y:S01]  /*96d0*/  LOP3.LUT R0, R122, 0xffff0000, RZ, 0xc0, !PT ;  /* 0xffff00007a007812 */ /* 0x000fe200078ec0ff */
[----:B------:R-:W-:Y:S01]  /*96e0*/  FFMA R38, R71, R3, R38 ;  /* 0x0000000347267223 */ /* 0x000fe20000000026 */
[----:B------:R-:W-:Y:S01]  /*96f0*/  LOP3.LUT R3, R123, 0xffff0000, RZ, 0xc0, !PT ;  /* 0xffff00007b037812 */ /* 0x000fe200078ec0ff */
[----:B------:R-:W-:Y:S01]  /*9700*/  FMUL R45, R68, R63 ;  /* 0x0000003f442d7220 */ /* 0x000fe20000400000 */
[----:B---3--:R-:W-:Y:S01]  /*9710*/  F2FP.BF16.F32.PACK_AB R8, R27, R26 ;  /* 0x0000001a1b08723e */ /* 0x008fe200000010ff */
[C---:B------:R-:W-:Y:S01]  /*9720*/  FFMA R39, R71.reuse, R0, R39 ;  /* 0x0000000047277223 */ /* 0x040fe20000000027 */
[C---:B------:R-:W-:Y:S01]  /*9730*/  SHF.L.U32 R0, R128.reuse, 0x10, RZ ;  /* 0x0000001080007819 */ /* 0x040fe200000006ff */
[----:B------:R-:W-:Y:S01]  /*9740*/  FFMA R40, R71, R4, R40 ;  /* 0x0000000447287223 */ /* 0x000fe20000000028 */
[----:B------:R-:W-:Y:S01]  /*9750*/  SHF.L.U32 R4, R129, 0x10, RZ ;  /* 0x0000001081047819 */ /* 0x000fe200000006ff */
[C---:B------:R-:W-:Y:S01]  /*9760*/  FFMA R41, R71.reuse, R3, R41 ;  /* 0x0000000347297223 */ /* 0x040fe20000000029 */
[----:B------:R-:W-:Y:S01]  /*9770*/  LOP3.LUT R3, R128, 0xffff0000, RZ, 0xc0, !PT ;  /* 0xffff000080037812 */ /* 0x000fe200078ec0ff */
[----:B------:R-:W-:Y:S01]  /*9780*/  FFMA R42, R71, R0, R42 ;  /* 0x00000000472a7223 */ /* 0x000fe2000000002a */
[----:B------:R-:W-:Y:S01]  /*9790*/  F2FP.BF16.F32.PACK_AB R9, R29, R28 ;  /* 0x0000001c1d09723e */ /* 0x000fe200000010ff */
[C---:B------:R-:W-:Y:S01]  /*97a0*/  FMUL R46, R68.reuse, R64 ;  /* 0x00000040442e7220 */ /* 0x040fe20000400000 */
[----:B------:R-:W-:Y:S01]  /*97b0*/  F2FP.BF16.F32.PACK_AB R10, R31, R30 ;  /* 0x0000001e1f0a723e */ /* 0x000fe200000010ff */
[----:B------:R-:W-:Y:S01]  /*97c0*/  FFMA R43, R71, R3, R43 ;  /* 0x00000003472b7223 */ /* 0x000fe2000000002b */
[----:B------:R-:W-:Y:S01]  /*97d0*/  F2FP.BF16.F32.PACK_AB R11, R33, R32 ;  /* 0x00000020210b723e */ /* 0x000fe200000010ff */
[----:B------:R-:W-:Y:S01]  /*97e0*/  FFMA R44, R71, R4, R44 ;  /* 0x00000004472c7223 */ /* 0x000fe2000000002c */
[----:B------:R-:W-:Y:S01]  /*97f0*/  LOP3.LUT R0, R129, 0xffff0000, RZ, 0xc0, !PT ;  /* 0xffff000081007812 */ /* 0x000fe200078ec0ff */
[----:B------:R-:W-:Y:S01]  /*9800*/  FMUL R47, R68, R65 ;  /* 0x00000041442f7220 */ /* 0x000fe20000400000 */
[C---:B------:R-:W-:Y:S01]  /*9810*/  SHF.L.U32 R3, R130.reuse, 0x10, RZ ;  /* 0x0000001082037819 */ /* 0x040fe200000006ff */
[----:B------:R-:W-:Y:S01]  /*9820*/  STS.128 [R160+0x4400], R8 ;  /* 0x00440008a0007388 */ /* 0x000fe20000000c00 */
[----:B------:R-:W-:Y:S01]  /*9830*/  LOP3.LUT R4, R130, 0xffff0000, RZ, 0xc0, !PT ;  /* 0xffff000082047812 */ /* 0x000fe200078ec0ff */
[C---:B------:R-:W-:Y:S01]  /*9840*/  FMUL R48, R68.reuse, R66 ;  /* 0x0000004244307220 */ /* 0x040fe20000400000 */
[----:B------:R-:W-:Y:S01]  /*9850*/  FFMA R45, R71, R0, R45 ;  /* 0x00000000472d7223 */ /* 0x000fe2000000002d */
[----:B------:R-:W-:Y:S01]  /*9860*/  FMUL R49, R68, R67 ;  /* 0x0000004344317220 */ /* 0x000fe20000400000 */
[----:B----4-:R-:W-:Y:S01]  /*9870*/  F2FP.BF16.F32.PACK_AB R12, R35, R34 ;  /* 0x00000022230c723e */ /* 0x010fe200000010ff */
[----:B------:R-:W-:Y:S01]  /*9880*/  FFMA R46, R71, R3, R46 ;  /* 0x00000003472e7223 */ /* 0x000fe2000000002e */
[----:B------:R-:W-:Y:S01]  /*9890*/  F2FP.BF16.F32.PACK_AB R13, R37, R36 ;  /* 0x00000024250d723e */ /* 0x000fe200000010ff */
[----:B------:R-:W-:Y:S01]  /*98a0*/  FFMA R47, R71, R4, R47 ;  /* 0x00000004472f7223 */ /* 0x000fe2000000002f */
[----:B------:R-:W-:Y:S01]  /*98b0*/  F2FP.BF16.F32.PACK_AB R14, R39, R38 ;  /* 0x00000026270e723e */ /* 0x000fe200000010ff */
[----:B------:R-:W-:Y:S01]  /*98c0*/  FFMA R48, R71, R5, R48 ;  /* 0x0000000547307223 */ /* 0x000fe20000000030 */
[----:B------:R-:W-:Y:S01]  /*98d0*/  F2FP.BF16.F32.PACK_AB R15, R41, R40 ;  /* 0x00000028290f723e */ /* 0x000fe200000010ff */
[----:B------:R-:W-:Y:S01]  /*98e0*/  FFMA R49, R71, R6, R49 ;  /* 0x0000000647317223 */ /* 0x000fe20000000031 */
[----:B------:R-:W-:Y:S02]  /*98f0*/  F2FP.BF16.F32.PACK_AB R4, R43, R42 ;  /* 0x0000002a2b04723e */ /* 0x000fe400000010ff */
[----:B------:R-:W-:Y:S01]  /*9900*/  F2FP.BF16.F32.PACK_AB R5, R45, R44 ;  /* 0x0000002c2d05723e */ /* 0x000fe200000010ff */
[----:B------:R-:W-:Y:S01]  /*9910*/  STS.128 [R159+0x4400], R12 ;  /* 0x0044000c9f007388 */ /* 0x000fe20000000c00 */
[----:B------:R-:W-:Y:S02]  /*9920*/  F2FP.BF16.F32.PACK_AB R6, R47, R46 ;  /* 0x0000002e2f06723e */ /* 0x000fe400000010ff */
[----:B------:R-:W-:Y:S02]  /*9930*/  F2FP.BF16.F32.PACK_AB R7, R49, R48 ;  /* 0x000000303107723e */ /* 0x000fe400000010ff */
[----:B------:R-:W-:Y:S02]  /*9940*/  MOV R0, UR52 ;  /* 0x0000003400007c02 */ /* 0x000fe40008000f00 */
[----:B------:R-:W-:Y:S01]  /*9950*/  @P6 SHF.L.U32 R3, R151, 0x1f, RZ ;  /* 0x0000001f97036819 */ /* 0x000fe200000006ff */
[----:B------:R3:W-:Y:S01]  /*9960*/  STS.128 [R158+0x4400], R4 ;  /* 0x004400049e007388 */ /* 0x0007e20000000c00 */
[----:B------:R-:W-:Y:S04]  /*9970*/  @P6 LEA R0, R0, UR46, 0x3 ;  /* 0x0000002e00006c11 */ /* 0x000fe8000f8e18ff */
[----:B------:R-:W-:Y:S01]  /*9980*/  @P6 IADD3 R0, PT, PT, R0, 0x60, RZ ;  /* 0x0000006000006810 */ /* 0x000fe20007ffe0ff */
[----:B------:R-:W-:Y:S01]  /*9990*/  @!PT LDS RZ, [RZ] ;  /* 0x00000000fffff984 */ /* 0x000fe20000000800 */
[----:B------:R-:W-:Y:S01]  /*99a0*/  @!PT LDS RZ, [RZ] ;  /* 0x00000000fffff984 */ /* 0x000fe20000000800 */
[----:B------:R-:W-:Y:S01]  /*99b0*/  @!PT LDS RZ, [RZ] ;  /* 0x00000000fffff984 */ /* 0x000fe20000000800 */
[----:B------:R-:W-:Y:S01]  /*99c0*/  @!PT LDS RZ, [RZ] ;  /* 0x00000000fffff984 */ /* 0x000fe20000000800 */
[----:B------:R4:W-:Y:S06]  /*99d0*/  MEMBAR.ALL.CTA ;  /* 0x0000000000007992 */ /* 0x0009ec0000008000 */
[----:B----4-:R-:W4:Y:S01]  /*99e0*/  FENCE.VIEW.ASYNC.S ;  /* 0x00000000000073c6 */ /* 0x010f220000000000 */
[----:B-1----:R-:W-:Y:S02]  /*99f0*/  @P6 PRMT R0, R165, 0x654, R0 ;  /* 0x00000654a5006816 */ /* 0x002fe40000000000 */
[----:B---3--:R-:W-:Y:S01]  /*9a00*/  LEA R7, R74, UR46, 0x3 ;  /* 0x0000002e4a077c11 */ /* 0x008fe2000f8e18ff */
[----:B----4-:R-:W-:Y:S06]  /*9a10*/  BAR.SYNC.DEFER_BLOCKING 0x1, 0x80 ;  /* 0x0042000000007b1d */ /* 0x010fec0000010000 */
[----:B------:R-:W-:Y:S05]  /*9a20*/  @P0 BRA `(.L_x_127) ;  /* 0x0000000000280947 */ /* 0x000fea0003800000 */
[----:B------:R-:W1:Y:S01]  /*9a30*/  LDCU.64 UR6, c[0x0][0x348] ;  /* 0x00006900ff0677ac */ /* 0x000e620008000a00 */
[----:B------:R-:W-:Y:S02]  /*9a40*/  UIADD3 UR9, UPT, UPT, UR53, UR39, URZ ;  /* 0x0000002735097290 */ /* 0x000fe4000fffe0ff */
[----:B------:R-:W-:Y:S01]  /*9a50*/  UIADD3 UR8, UPT, UPT, UR46, 0x4400, URZ ;  /* 0x000044002e087890 */ /* 0x000fe2000fffe0ff */
[----:B------:R-:W-:Y:S01]  /*9a60*/  UMOV UR10, UR50 ;  /* 0x00000032000a7c82 */ /* 0x000fe20008000000 */
[----:B------:R-:W-:Y:S01]  /*9a70*/  UMOV UR11, UR44 ;  /* 0x0000002c000b7c82 */ /* 0x000fe20008000000 */
[----:B-1----:R-:W-:Y:S04]  /*9a80*/  UIADD3 UR4, UP0, UPT, UR6, 0xa80, URZ ;  /* 0x00000a8006047890 */ /* 0x002fe8000ff1e0ff */
[----:B------:R-:W-:Y:S09]  /*9a90*/  UIADD3.X UR5, UPT, UPT, URZ, UR7, URZ, UP0, !UPT ;  /* 0x00000007ff057290 */ /* 0x000ff200087fe4ff */
[----:B------:R1:W-:Y:S01]  /*9aa0*/  UTMASTG.3D [UR8], [UR4] ;  /* 0x00000008040073b5 */ /* 0x0003e20008010000 */
[----:B------:R0:W-:Y:S01]  /*9ab0*/  UTMACMDFLUSH ;  /* 0x00000000000079b7 */ /* 0x0001e20000000000 */
[----:B-1----:R-:W-:Y:S04]  /*9ac0*/  DEPBAR.LE SB0, 0x1 ;  /* 0x000080400000791a */ /* 0x002fe80000000000 */
.L_x_127:
[----:B------:R-:W-:Y:S05]  /*9ad0*/  BSYNC.RECONVERGENT B0 ;  /* 0x0000000000007941 */ /* 0x000fea0003800200 */
.L_x_126:
[----:B------:R-:W-:Y:S01]  /*9ae0*/  BAR.SYNC.DEFER_BLOCKING 0x1, 0x80 ;  /* 0x0042000000007b1d */ /* 0x000fe20000010000 */
[----:B------:R-:W-:Y:S02]  /*9af0*/  UIADD3 UR5, UPT, UPT, UR52, 0x1, URZ ;  /* 0x0000000134057890 */ /* 0x000fe4000fffe0ff */
[----:B------:R-:W-:Y:S02]  /*9b00*/  UISETP.NE.AND UP0, UPT, UR38, URZ, UPT ;  /* 0x000000ff2600728c */ /* 0x000fe4000bf05270 */
[----:B------:R-:W-:Y:S04]  /*9b10*/  UISETP.NE.AND UP1, UPT, UR5, 0x4, UPT ;  /* 0x000000040500788c */ /* 0x000fe8000bf25270 */
[----:B------:R-:W-:Y:S01]  /*9b20*/  USEL UR47, UR5, URZ, UP1 ;  /* 0x000000ff052f7287 */ /* 0x000fe20008800000 */
[----:B------:R1:W-:Y:S01]  /*9b30*/  @P6 SYNCS.ARRIVE.TRANS64.RED.A1T0 RZ, [R0+URZ], RZ ;  /* 0x000000ff00ff69a7 */ /* 0x0003e200081004ff */
[----:B------:R-:W-:Y:S01]  /*9b40*/  UMOV UR4, 0x40 ;  /* 0x0000004000047882 */ /* 0x000fe20000000000 */
[----:B------:R-:W-:Y:S01]  /*9b50*/  BSSY B1, `(.L_x_128) ;  /* 0x0000021000017945 */ /* 0x000fe20003800000 */
[----:B------:R-:W-:Y:S01]  /*9b60*/  USEL UR39, UR4, 0x80, !UP0 ;  /* 0x0000008004277887 */ /* 0x000fe2000c000000 */
[----:B------:R-:W3:Y:S02]  /*9b70*/  @P6 SYNCS.PHASECHK.TRANS64.TRYWAIT P0, [R7+URZ+0x40], R3 ;  /* 0x00004003070065a7 */ /* 0x000ee400080011ff */
[----:B---3--:R-:W-:Y:S01]  /*9b80*/  @P6 SEL R86, RZ, 0x1, !P0 ;  /* 0x00000001ff566807 */ /* 0x008fe20004000000 */
[----:B-1----:R-:W-:Y:S08]  /*9b90*/  @!P6 BRA `(.L_x_129) ;  /* 0x000000000070e947 */ /* 0x002ff00003800000 */
        /* <DEDUP_REMOVED lines=9> */
[----:B------:R-:W-:Y:S04]  /*9c30*/  SHF.L.U32 R6, R151, 0x1f, RZ ;  /* 0x0000001f97067819 */ /* 0x000fe800000006ff */
[----:B------:R-:W1:Y:S02]  /*9c40*/  SYNCS.PHASECHK.TRANS64.TRYWAIT P0, [R7+URZ+0x40], R6 ;  /* 0x00004006070075a7 */ /* 0x000e6400080011ff */
[----:B-1----:R-:W-:Y:S05]  /*9c50*/  @!P0 BRA `(.L_x_132) ;  /* 0x0000003400888947 */ /* 0x002fea0003800000 */
.L_x_131:
[----:B------:R-:W-:Y:S05]  /*9c60*/  BSYNC B0 ;  /* 0x0000000000007941 */ /* 0x000fea0003800000 */
.L_x_130:
[----:B------:R-:W-:Y:S01]  /*9c70*/  ISETP.NE.AND P0, PT, R87, RZ, PT ;  /* 0x000000ff5700720c */ /* 0x000fe20003f05270 */
[----:B------:R-:W-:Y:S11]  /*9c80*/  VIADD R74, R74, 0x1 ;  /* 0x000000014a4a7836 */ /* 0x000ff60000000000 */
[----:B------:R-:W-:Y:S01]  /*9c90*/  @!UPT UIADD3 URZ, UPT, UPT, URZ, URZ, URZ ;  /* 0x000000fffffff290 */ /* 0x000fe2000fffe0ff */
[----:B------:R3:W4:Y:S01]  /*9ca0*/  @P0 LDS.128 R76, [R5+UR46+0x400] ;  /* 0x0004002e054c0984 */ /* 0x0007220008000c00 */
[C---:B-1----:R-:W-:Y:S03]  /*9cb0*/  @P0 IADD3 R6, PT, PT, R85.reuse, R3, RZ ;  /* 0x0000000355060210 */ /* 0x042fe60007ffe0ff */
[----:B------:R1:W2:Y:S04]  /*9cc0*/  @P0 LDS.128 R80, [R4+0x400] ;  /* 0x0004000004500984 */ /* 0x0002a80000000c00 */
[----:B------:R5:W2:Y:S04]  /*9cd0*/  @P0 LDS.128 R88, [R3+0x400] ;  /* 0x0004000003580984 */ /* 0x000aa80000000c00 */
[----:B------:R2:W2:Y:S04]  /*9ce0*/  @P0 LDS.128 R96, [R6+0x400] ;  /* 0x0004000006600984 */ /* 0x0004a80000000c00 */
[----:B------:R2:W2:Y:S01]  /*9cf0*/  @P0 LDS.128 R104, [R0+0x400] ;  /* 0x0004000000680984 */ /* 0x0004a20000000c00 */
[--C-:B---3--:R-:W-:Y:S02]  /*9d00*/  @P0 IMAD.IADD R5, R84, 0x1, R0.reuse ;  /* 0x0000000154050824 */ /* 0x108fe400078e0200 */
[C---:B-1----:R-:W-:Y:S03]  /*9d10*/  @P0 IMAD.IADD R4, R85.reuse, 0x1, R0 ;  /* 0x0000000155040824 */ /* 0x042fe600078e0200 */
[----:B------:R1:W3:Y:S01]  /*9d20*/  @P0 LDS.128 R120, [R5+0x400] ;  /* 0x0004000005780984 */ /* 0x0002e20000000c00 */
[----:B-----5:R-:W-:Y:S03]  /*9d30*/  @P0 IADD3 R3, PT, PT, R85, R5, RZ ;  /* 0x0000000555030210 */ /* 0x020fe60007ffe0ff */
[----:B------:R1:W1:Y:S04]  /*9d40*/  @P0 LDS.128 R112, [R4+0x400] ;  /* 0x0004000004700984 */ /* 0x0002680000000c00 */
[----:B------:R1:W1:Y:S02]  /*9d50*/  @P0 LDS.128 R128, [R3+0x400] ;  /* 0x0004000003800984 */ /* 0x0002640000000c00 */
.L_x_129:
[----:B------:R-:W-:Y:S05]  /*9d60*/  BSYNC B1 ;  /* 0x0000000000017941 */ /* 0x000fea0003800000 */
.L_x_128:
[----:B------:R-:W-:Y:S05]  /*9d70*/  VIADD R16, R69, UR39 ;  /* 0x0000002745107c36 */ /* 0x000fea0008000000 */
[----:B--2---:R-:W-:Y:S04]  /*9d80*/  SHF.R.U32.HI R0, RZ, 0x15, R16 ;  /* 0x00000015ff007819 */ /* 0x004fe80000011610 */
[----:B------:R-:W-:Y:S11]  /*9d90*/  LOP3.LUT P0, RZ, R0, 0x3, R143, 0x48, !PT ;  /* 0x0000000300ff7812 */ /* 0x000ff6000780488f */
[----:B------:R-:W-:Y:S02]  /*9da0*/  @!UPT UIADD3 URZ, UPT, UPT, URZ, URZ, URZ ;  /* 0x000000fffffff290 */ /* 0x000fe4000fffe0ff */
[----:B------:R-:W-:Y:S05]  /*9db0*/  @!P0 BRA `(.L_x_133) ;  /* 0x0000000000408947 */ /* 0x000fea0003800000 */
[----:B------:R-:W1:Y:S01]  /*9dc0*/  LDCU.64 UR8, c[0x4][0x70] ;  /* 0x01000e00ff0877ac */ /* 0x000e620008000a00 */
[----:B------:R-:W-:Y:S01]  /*9dd0*/  MOV R15, 0x0 ;  /* 0x00000000000f7802 */ /* 0x000fe20000000f00 */
[----:B------:R-:W-:Y:S02]  /*9de0*/  HFMA2 R12, -RZ, RZ, 0, 5.9604644775390625e-08 ;  /* 0x00000001ff0c7431 */ /* 0x000fe400000001ff */
[----:B------:R-:W-:Y:S02]  /*9df0*/  IMAD.MOV.U32 R8, RZ, RZ, 0x192 ;  /* 0x00000192ff087424 */ /* 0x000fe400078e00ff */
[----:B------:R-:W-:Y:S01]  /*9e00*/  IMAD.MOV.U32 R13, RZ, RZ, RZ ;  /* 0x000000ffff0d7224 */ /* 0x000fe200078e00ff */
[----:B------:R-:W2:Y:S01]  /*9e10*/  LDCU.64 UR6, c[0x4][0x78] ;  /* 0x01000f00ff0677ac */ /* 0x000ea20008000a00 */
[----:B------:R-:W3:Y:S01]  /*9e20*/  LDC.64 R14, c[0x4][R15] ;  /* 0x010000000f0e7b82 */ /* 0x000ee20000000a00 */
[----:B------:R-:W5:Y:S01]  /*9e30*/  LDCU.64 UR4, c[0x4][0x10] ;  /* 0x01000200ff0477ac */ /* 0x000f620008000a00 */
[----:B-1----:R-:W-:Y:S01]  /*9e40*/  MOV R5, UR9 ;  /* 0x0000000900057c02 */ /* 0x002fe20008000f00 */
[----:B------:R-:W-:Y:S01]  /*9e50*/  IMAD.U32 R4, RZ, RZ, UR8 ;  /* 0x00000008ff047e24 */ /* 0x000fe2000f8e00ff */
[----:B--2---:R-:W-:Y:S01]  /*9e60*/  MOV R7, UR7 ;  /* 0x0000000700077c02 */ /* 0x004fe20008000f00 */
[----:B------:R-:W-:Y:S01]  /*9e70*/  IMAD.U32 R6, RZ, RZ, UR6 ;  /* 0x00000006ff067e24 */ /* 0x000fe2000f8e00ff */
[----:B-----5:R-:W-:Y:S01]  /*9e80*/  MOV R11, UR5 ;  /* 0x00000005000b7c02 */ /* 0x020fe20008000f00 */
[----:B------:R-:W-:Y:S02]  /*9e90*/  IMAD.U32 R10, RZ, RZ, UR4 ;  /* 0x00000004ff0a7e24 */ /* 0x000fe4000f8e00ff */
[----:B------:R-:W-:Y:S07]  /*9ea0*/  LEPC R20, `(.L_x_133) ;  /* 0x000000001014794e */ /* 0x000fee0000000000 */
[----:B---34-:R-:W-:Y:S05]  /*9eb0*/  CALL.ABS.NOINC R14 ;  /* 0x000000000e007343 */ /* 0x018fea0003c00000 */
.L_x_133:
[----:B----4-:R-:W-:Y:S01]  /*9ec0*/  SHF.L.U32 R70, R76, 0x10, RZ ;  /* 0x000000104c467819 */ /* 0x010fe200000006ff */
[----:B------:R-:W-:Y:S05]  /*9ed0*/  WARPSYNC.ALL ;  /* 0x0000000000007948 */ /* 0x000fea0003800000 */
[----:B------:R-:W-:Y:S01]  /*9ee0*/  R2UR UR4, R16 ;  /* 0x00000000100472ca */ /* 0x000fe200000e0000 */
[----:B------:R-:W-:Y:S01]  /*9ef0*/  BSSY.RECONVERGENT B0, `(.L_x_134) ;  /* 0x0000103000007945 */ /* 0x000fe20003800200 */
[----:B------:R-:W-:Y:S02]  /*9f00*/  LOP3.LUT R72, R79, 0xffff0000, RZ, 0xc0, !PT ;  /* 0xffff00004f487812 */ /* 0x000fe400078ec0ff */
[----:B------:R-:W-:Y:S02]  /*9f10*/  ISETP.NE.AND P6, PT, R157, RZ, PT ;  /* 0x000000ff9d00720c */ /* 0x000fe40003fc5270 */
[----:B------:R-:W-:Y:S07]  /*9f20*/  ISETP.NE.AND P0, PT, R154, RZ, PT ;  /* 0x000000ff9a00720c */ /* 0x000fee0003f05270 */
[----:B-1----:R-:W1:Y:S02]  /*9f30*/  LDTM.x64 R4, tmem[UR4] ;  /* 0x00000004000479ee */ /* 0x002e640008340000 */
[----:B-1----:R-:W-:Y:S01]  /*9f40*/  FMUL R0, R68, R4 ;  /* 0x0000000444007220 */ /* 0x002fe20000400000 */
[----:B------:R-:W-:Y:S01]  /*9f50*/  LOP3.LUT R4, R76, 0xffff0000, RZ, 0xc0, !PT ;  /* 0xffff00004c047812 */ /* 0x000fe200078ec0ff */
[C---:B------:R-:W-:Y:S01]  /*9f60*/  FMUL R3, R68.reuse, R5 ;  /* 0x0000000544037220 */ /* 0x040fe20000400000 */
[----:B------:R-:W-:Y:S01]  /*9f70*/  SHF.L.U32 R5, R77, 0x10, RZ ;  /* 0x000000104d057819 */ /* 0x000fe200000006ff */
[----:B------:R-:W-:Y:S01]  /*9f80*/  FFMA R0, R71, R70, R0 ;  /* 0x0000004647007223 */ /* 0x000fe20000000000 */
[----:B------:R-:W-:Y:S01]  /*9f90*/  LOP3.LUT R70, R77, 0xffff0000, RZ, 0xc0, !PT ;  /* 0xffff00004d467812 */ /* 0x000fe200078ec0ff */
[C---:B------:R-:W-:Y:S01]  /*9fa0*/  FMUL R6, R68.reuse, R6 ;  /* 0x0000000644067220 */ /* 0x040fe20000400000 */
[C---:B------:R-:W-:Y:S01]  /*9fb0*/  FFMA R3, R71.reuse, R4, R3 ;  /* 0x0000000447037223 */ /* 0x040fe20000000003 */
[C---:B------:R-:W-:Y:S01]  /*9fc0*/  FMUL R7, R68.reuse, R7 ;  /* 0x0000000744077220 */ /* 0x040fe20000400000 */
[----:B------:R-:W-:Y:S01]  /*9fd0*/  FMUL R4, R68, R8 ;  /* 0x0000000844047220 */ /* 0x000fe20000400000 */
[C---:B------:R-:W-:Y:S01]  /*9fe0*/  LOP3.LUT R8, R78.reuse, 0xffff0000, RZ, 0xc0, !PT ;  /* 0xffff00004e087812 */ /* 0x040fe200078ec0ff */
[C---:B------:R-:W-:Y:S01]  /*9ff0*/  FFMA R6, R71.reuse, R5, R6 ;  /* 0x0000000547067223 */ /* 0x040fe20000000006 */
[----:B------:R-:W-:Y:S01]  /*a000*/  SHF.L.U32 R5, R78, 0x10, RZ ;  /* 0x000000104e057819 */ /* 0x000fe200000006ff */
[----:B------:R-:W-:Y:S01]  /*a010*/  FFMA R7, R71, R70, R7 ;  /* 0x0000004647077223 */ /* 0x000fe20000000007 */
[----:B------:R-:W-:Y:S01]  /*a020*/  F2FP.BF16.F32.PACK_AB R92, R3, R0 ;  /* 0x00000000035c723e */ /* 0x000fe200000010ff */
[----:B------:R-:W-:Y:S01]  /*a030*/  FMUL R0, R68, R9 ;  /* 0x0000000944007220 */ /* 0x000fe20000400000 */
[----:B------:R-:W-:Y:S01]  /*a040*/  SHF.L.U32 R70, R79, 0x10, RZ ;  /* 0x000000104f467819 */ /* 0x000fe200000006ff */
[----:B------:R-:W-:Y:S01]  /*a050*/  FFMA R4, R71, R5, R4 ;  /* 0x0000000547047223 */ /* 0x000fe20000000004 */
[----:B------:R-:W-:Y:S01]  /*a060*/  F2FP.BF16.F32.PACK_AB R93, R7, R6 ;  /* 0x00000006075d723e */ /* 0x000fe200000010ff */
[C---:B------:R-:W-:Y:S01]  /*a070*/  FFMA R0, R71.reuse, R8, R0 ;  /* 0x0000000847007223 */ /* 0x040fe20000000000 */
[----:B------:R-:W-:Y:S01]  /*a080*/  SHF.L.U32 R8, R80, 0x10, RZ ;  /* 0x0000001050087819 */ /* 0x000fe200000006ff */
[----:B------:R-:W-:Y:S01]  /*a090*/  FMUL R3, R68, R10 ;  /* 0x0000000a44037220 */ /* 0x000fe20000400000 */
[----:B------:R-:W-:Y:S01]  /*a0a0*/  LOP3.LUT R9, R80, 0xffff0000, RZ, 0xc0, !PT ;  /* 0xffff000050097812 */ /* 0x000fe200078ec0ff */
[----:B------:R-:W-:Y:S01]  /*a0b0*/  FMUL R5, R68, R11 ;  /* 0x0000000b44057220 */ /* 0x000fe20000400000 */
[----:B------:R-:W-:Y:S01]  /*a0c0*/  F2FP.BF16.F32.PACK_AB R94, R0, R4 ;  /* 0x00000004005e723e */ /* 0x000fe200000010ff */
[C---:B------:R-:W-:Y:S01]  /*a0d0*/  FMUL R6, R68.reuse, R12 ;  /* 0x0000000c44067220 */ /* 0x040fe20000400000 */
[C---:B------:R-:W-:Y:S01]  /*a0e0*/  FMUL R7, R68.reuse, R13 ;  /* 0x0000000d44077220 */ /* 0x040fe20000400000 */
[----:B------:R-:W-:Y:S01]  /*a0f0*/  FFMA R3, R71, R70, R3 ;  /* 0x0000004647037223 */ /* 0x000fe20000000003 */
[----:B------:R-:W-:Y:S01]  /*a100*/  SHF.L.U32 R70, R81, 0x10, RZ ;  /* 0x0000001051467819 */ /* 0x000fe200000006ff */
        /* <DEDUP_REMOVED lines=8> */
[C---:B------:R-:W-:Y:S01]  /*a190*/  FMUL R44, R68.reuse, R54 ;  /* 0x00000036442c7220 */ /* 0x040fe20000400000 */
[C---:B------:R-:W-:Y:S01]  /*a1a0*/  FMUL R54, R68.reuse, R64 ;  /* 0x0000004044367220 */ /* 0x040fe20000400000 */
[----:B------:R-:W-:Y:S01]  /*a1b0*/  F2FP.BF16.F32.PACK_AB R64, R7, R6 ;  /* 0x000000060740723e */ /* 0x000fe200000010ff */
[----:B------:R-:W-:Y:S01]  /*a1c0*/  STS.128 [R164+UR46+0x8400], R92 ;  /* 0x0084005ca4007988 */ /* 0x000fe20008000c2e */
[----:B------:R-:W-:Y:S01]  /*a1d0*/  LOP3.LUT R6, R81, 0xffff0000, RZ, 0xc0, !PT ;  /* 0xffff000051067812 */ /* 0x000fe200078ec0ff */
        /* <DEDUP_REMOVED lines=8> */
[----:B------:R-:W-:Y:S01]  /*a260*/  FMUL R48, R68, R58 ;  /* 0x0000003a44307220 */ /* 0x000fe20000400000 */
[----:B------:R-:W-:Y:S01]  /*a270*/  LOP3.LUT R58, R82, 0xffff0000, RZ, 0xc0, !PT ;  /* 0xffff0000523a7812 */ /* 0x000fe200078ec0ff */
[----:B------:R-:W-:Y:S01]  /*a280*/  FFMA R3, R71, R6, R3 ;  /* 0x0000000647037223 */ /* 0x000fe20000000003 */
[----:B------:R-:W-:Y:S01]  /*a290*/  LOP3.LUT R6, R99, 0xffff0000, RZ, 0xc0, !PT ;  /* 0xffff000063067812 */ /* 0x000fe200078ec0ff */
        /* <DEDUP_REMOVED lines=14> */
[----:B------:R-:W-:Y:S01]  /*a380*/  SHF.L.U32 R59, R83, 0x10, RZ ;  /* 0x00000010533b7819 */ /* 0x000fe200000006ff */
[----:B------:R-:W-:Y:S01]  /*a390*/  FMUL R55, R68, R65 ;  /* 0x0000004144377220 */ /* 0x000fe20000400000 */
[----:B------:R-:W-:Y:S01]  /*a3a0*/  F2FP.BF16.F32.PACK_AB R65, R3, R0 ;  /* 0x000000000341723e */ /* 0x000fe200000010ff */
[----:B------:R-:W-:Y:S01]  /*a3b0*/  FFMA R4, R71, R7, R4 ;  /* 0x0000000747047223 */ /* 0x000fe20000000004 */
[----:B------:R-:W-:Y:S01]  /*a3c0*/  SHF.L.U32 R0, R88, 0x10, RZ ;  /* 0x0000001058007819 */ /* 0x000fe200000006ff */
        /* <DEDUP_REMOVED lines=26> */
[C---:B------:R-:W-:Y:S01]  /*a570*/  FMUL R27, R68.reuse, R37 ;  /* 0x00000025441b7220 */ /* 0x040fe20000400000 */
[----:B------:R-:W-:Y:S01]  /*a580*/  FFMA R14, R71, R3, R14 ;  /* 0x00000003470e7223 */ /* 0x000fe2000000000e */
[----:B------:R-:W-:Y:S01]  /*a590*/  LOP3.LUT R3, R91, 0xffff0000, RZ, 0xc0, !PT ;  /* 0xffff00005b037812 */ /* 0x000fe200078ec0ff */
[C---:B------:R-:W-:Y:S01]  /*a5a0*/  FMUL R37, R68.reuse, R47 ;  /* 0x0000002f44257220 */ /* 0x040fe20000400000 */
[C---:B------:R-:W-:Y:S01]  /*a5b0*/  FMUL R47, R68.reuse, R57 ;  /* 0x00000039442f7220 */ /* 0x040fe20000400000 */
[----:B------:R-:W-:Y:S01]  /*a5c0*/  FMUL R57, R68, R67 ;  /* 0x0000004344397220 */ /* 0x000fe20000400000 */
[----:B------:R-:W-:Y:S01]  /*a5d0*/  F2FP.BF16.F32.PACK_AB R67, R9, R8 ;  /* 0x000000080943723e */ /* 0x000fe200000010ff */
[----:B------:R-:W-:Y:S01]  /*a5e0*/  FFMA R15, R71, R0, R15 ;  /* 0x00000000470f7223 */ /* 0x000fe2000000000f */
[----:B------:R-:W-:Y:S01]  /*a5f0*/  F2FP.BF16.F32.PACK_AB R8, R11, R10 ;  /* 0x0000000a0b08723e */ /* 0x000fe200000010ff */
[----:B------:R-:W-:Y:S01]  /*a600*/  FFMA R16, R71, R4, R16 ;  /* 0x0000000447107223 */ /* 0x000fe20000000010 */
[----:B------:R-:W-:Y:S01]  /*a610*/  F2FP.BF16.F32.PACK_AB R9, R13, R12 ;  /* 0x0000000c0d09723e */ /* 0x000fe200000010ff */
[----:B------:R-:W-:Y:S01]  /*a620*/  FFMA R17, R71, R3, R17 ;  /* 0x0000000347117223 */ /* 0x000fe20000000011 */
[----:B------:R-:W-:Y:S01]  /*a630*/  F2FP.BF16.F32.PACK_AB R10, R15, R14 ;  /* 0x0000000e0f0a723e */ /* 0x000fe200000010ff */
[----:B------:R-:W-:Y:S01]  /*a640*/  STS.128 [R163+0x8400], R64 ;  /* 0x00840040a3007388 */ /* 0x000fe20000000c00 */
[----:B------:R-:W-:Y:S01]  /*a650*/  SHF.L.U32 R0, R96, 0x10, RZ ;  /* 0x0000001060007819 */ /* 0x000fe200000006ff */
[C---:B------:R-:W-:Y:S01]  /*a660*/  FMUL R21, R68.reuse, R31 ;  /* 0x0000001f44157220 */ /* 0x040fe20000400000 */
[----:B------:R-:W-:Y:S01]  /*a670*/  F2FP.BF16.F32.PACK_AB R11, R17, R16 ;  /* 0x00000010110b723e */ /* 0x000fe200000010ff */
[----:B------:R-:W-:Y:S01]  /*a680*/  FMUL R22, R68, R32 ;  /* 0x0000002044167220 */ /* 0x000fe20000400000 */
[----:B------:R-:W-:Y:S01]  /*a690*/  LOP3.LUT R3, R96, 0xffff0000, RZ, 0xc0, !PT ;  /* 0xffff000060037812 */ /* 0x000fe200078ec0ff */
[----:B------:R-:W-:Y:S01]  /*a6a0*/  FFMA R18, R71, R0, R18 ;  /* 0x0000000047127223 */ /* 0x000fe20000000012 */
[C---:B------:R-:W-:Y:S01]  /*a6b0*/  SHF.L.U32 R4, R97.reuse, 0x10, RZ ;  /* 0x0000001061047819 */ /* 0x040fe200000006ff */
[----:B------:R1:W-:Y:S01]  /*a6c0*/  STS.128 [R162+0x8400], R8 ;  /* 0x00840008a2007388 */ /* 0x0003e20000000c00 */
[----:B------:R-:W-:Y:S01]  /*a6d0*/  LOP3.LUT R0, R97, 0xffff0000, RZ, 0xc0, !PT ;  /* 0xffff000061007812 */ /* 0x000fe200078ec0ff */
[C---:B------:R-:W-:Y:S01]  /*a6e0*/  FFMA R19, R71.reuse, R3, R19 ;  /* 0x0000000347137223 */ /* 0x040fe20000000013 */
[C---:B------:R-:W-:Y:S01]  /*a6f0*/  SHF.L.U32 R3, R98.reuse, 0x10, RZ ;  /* 0x0000001062037819 */ /* 0x040fe200000006ff */
[----:B------:R-:W-:Y:S01]  /*a700*/  FFMA R20, R71, R4, R20 ;  /* 0x0000000447147223 */ /* 0x000fe20000000014 */
[----:B------:R-:W-:Y:S01]  /*a710*/  LOP3.LUT R4, R98, 0xffff0000, RZ, 0xc0, !PT ;  /* 0xffff000062047812 */ /* 0x000fe200078ec0ff */
        /* <DEDUP_REMOVED lines=8> */
[----:B------:R-:W-:Y:S01]  /*a7a0*/  FFMA R24, R71, R5, R24 ;  /* 0x0000000547187223 */ /* 0x000fe20000000018 */
[----:B------:R-:W-:Y:S01]  /*a7b0*/  SHF.L.U32 R5, R107, 0x10, RZ ;  /* 0x000000106b057819 */ /* 0x000fe200000006ff */
[----:B------:R-:W-:Y:S01]  /*a7c0*/  FFMA R25, R71, R6, R25 ;  /* 0x0000000647197223 */ /* 0x000fe20000000019 */
[----:B------:R-:W-:Y:S01]  /*a7d0*/  LOP3.LUT R6, R107, 0xffff0000, RZ, 0xc0, !PT ;  /* 0xffff00006b067812 */ /* 0x000fe200078ec0ff */
[----:B------:R-:W-:Y:S01]  /*a7e0*/  FFMA R26, R71, R0, R26 ;  /* 0x00000000471a7223 */ /* 0x000fe2000000001a */
[----:B------:R-:W-:Y:S01]  /*a7f0*/  LOP3.LUT R0, R105, 0xffff0000, RZ, 0xc0, !PT ;  /* 0xffff000069007812 */ /* 0x000fe200078ec0ff */
[C---:B------:R-:W-:Y:S01]  /*a800*/  FFMA R27, R71.reuse, R3, R27 ;  /* 0x00000003471b7223 */ /* 0x040fe2000000001b */
[C---:B------:R-:W-:Y:S01]  /*a810*/  SHF.L.U32 R3, R106.reuse, 0x10, RZ ;  /* 0x000000106a037819 */ /* 0x040fe200000006ff */
        /* <DEDUP_REMOVED lines=13> */
[----:B------:R-:W-:Y:S01]  /*a8f0*/  SHF.L.U32 R4, R113, 0x10, RZ ;  /* 0x0000001071047819 */ /* 0x000fe200000006ff */
[----:B------:R-:W-:Y:S01]  /*a900*/  FFMA R32, R71, R5, R32 ;  /* 0x0000000547207223 */ /* 0x000fe20000000020 */
[----:B-1----:R-:W-:Y:S01]  /*a910*/  F2FP.BF16.F32.PACK_AB R8, R27, R26 ;  /* 0x0000001a1b08723e */ /* 0x002fe200000010ff */
[----:B------:R-:W-:Y:S01]  /*a920*/  FFMA R33, R71, R6, R33 ;  /* 0x0000000647217223 */ /* 0x000fe20000000021 */
[----:B------:R-:W-:Y:S01]  /*a930*/  F2FP.BF16.F32.PACK_AB R9, R29, R28 ;  /* 0x0000001c1d09723e */ /* 0x000fe200000010ff */
[----:B------:R-:W-:Y:S01]  /*a940*/  FFMA R34, R71, R0, R34 ;  /* 0x0000000047227223 */ /* 0x000fe20000000022 */
[----:B------:R-:W-:Y:S01]  /*a950*/  LOP3.LUT R0, R113, 0xffff0000, RZ, 0xc0, !PT ;  /* 0xffff000071007812 */ /* 0x000fe200078ec0ff */
[----:B------:R1:W-:Y:S01]  /*a960*/  STS.128 [R161+0x8400], R12 ;  /* 0x0084000ca1007388 */ /* 0x0003e20000000c00 */
[----:B------:R-:W-:Y:S01]  /*a970*/  F2FP.BF16.F32.PACK_AB R10, R31, R30 ;  /* 0x0000001e1f0a723e */ /* 0x000fe200000010ff */
[----:B------:R-:W-:Y:S01]  /*a980*/  FFMA R35, R71, R3, R35 ;  /* 0x0000000347237223 */ /* 0x000fe20000000023 */
[----:B------:R-:W-:Y:S01]  /*a990*/  F2FP.BF16.F32.PACK_AB R11, R33, R32 ;  /* 0x00000020210b723e */ /* 0x000fe200000010ff */
[C---:B------:R-:W-:Y:S01]  /*a9a0*/  FFMA R36, R71.reuse, R4, R36 ;  /* 0x0000000447247223 */ /* 0x040fe20000000024 */
[C---:B------:R-:W-:Y:S01]  /*a9b0*/  SHF.L.U32 R3, R114.reuse, 0x10, RZ ;  /* 0x0000001072037819 */ /* 0x040fe200000006ff */
[----:B------:R-:W-:Y:S01]  /*a9c0*/  FFMA R37, R71, R0, R37 ;  /* 0x0000000047257223 */ /* 0x000fe20000000025 */
[----:B------:R-:W-:Y:S01]  /*a9d0*/  LOP3.LUT R0, R114, 0xffff0000, RZ, 0xc0, !PT ;  /* 0xffff000072007812 */ /* 0x000fe200078ec0ff */
[----:B------:R2:W-:Y:S01]  /*a9e0*/  STS.128 [R149+0x8400], R8 ;  /* 0x0084000895007388 */ /* 0x0005e20000000c00 */
[----:B------:R-:W-:Y:S01]  /*a9f0*/  SHF.L.U32 R4, R115, 0x10, RZ ;  /* 0x0000001073047819 */ /* 0x000fe200000006ff */
[C---:B------:R-:W-:Y:S01]  /*aa00*/  FFMA R38, R71.reuse, R3, R38 ;  /* 0x0000000347267223 */ /* 0x040fe20000000026 */
[----:B---3--:R-:W-:Y:S01]  /*aa10*/  SHF.L.U32 R3, R120, 0x10, RZ ;  /* 0x0000001078037819 */ /* 0x008fe200000006ff */
[----:B------:R-:W-:Y:S01]  /*aa20*/  FFMA R39, R71, R0, R39 ;  /* 0x0000000047277223 */ /* 0x000fe20000000027 */
[----:B------:R-:W-:Y:S01]  /*aa30*/  LOP3.LUT R0, R115, 0xffff0000, RZ, 0xc0, !PT ;  /* 0xffff000073007812 */ /* 0x000fe200078ec0ff */
[----:B------:R-:W-:Y:S01]  /*aa40*/  FMUL R41, R68, R51 ;  /* 0x0000003344297220 */ /* 0x000fe20000400000 */
[----:B------:R-:W-:Y:S01]  /*aa50*/  SHF.L.U32 R5, R131, 0x10, RZ ;  /* 0x0000001083057819 */ /* 0x000fe200000006ff */
[C---:B------:R-:W-:Y:S01]  /*aa60*/  FFMA R40, R71.reuse, R4, R40 ;  /* 0x0000000447287223 */ /* 0x040fe20000000028 */
[----:B------:R-:W-:Y:S01]  /*aa70*/  LOP3.LUT R4, R120, 0xffff0000, RZ, 0xc0, !PT ;  /* 0xffff000078047812 */ /* 0x000fe200078ec0ff */
[----:B------:R-:W-:Y:S01]  /*aa80*/  FFMA R41, R71, R0, R41 ;  /* 0x0000000047297223 */ /* 0x000fe20000000029 */
[----:B------:R-:W-:Y:S01]  /*aa90*/  SHF.L.U32 R0, R121, 0x10, RZ ;  /* 0x0000001079007819 */ /* 0x000fe200000006ff */
[C---:B------:R-:W-:Y:S01]  /*aaa0*/  FMUL R42, R68.reuse, R52 ;  /* 0x00000034442a7220 */ /* 0x040fe20000400000 */
[----:B------:R-:W-:Y:S01]  /*aab0*/  LOP3.LUT R6, R131, 0xffff0000, RZ, 0xc0, !PT ;  /* 0xffff000083067812 */ /* 0x000fe200078ec0ff */
[C---:B------:R-:W-:Y:S01]  /*aac0*/  FMUL R43, R68.reuse, R53 ;  /* 0x00000035442b7220 */ /* 0x040fe20000400000 */
[----:B------:R-:W-:Y:S01]  /*aad0*/  FMUL R51, R68, R61 ;  /* 0x0000003d44337220 */ /* 0x000fe20000400000 */
[----:B------:R-:W-:Y:S01]  /*aae0*/  FFMA R42, R71, R3, R42 ;  /* 0x00000003472a7223 */ /* 0x000fe2000000002a */
[----:B------:R-:W-:Y:S01]  /*aaf0*/  LOP3.LUT R3, R121, 0xffff0000, RZ, 0xc0, !PT ;  /* 0xffff000079037812 */ /* 0x000fe200078ec0ff */
[----:B------:R-:W-:Y:S01]  /*ab00*/  FFMA R43, R71, R4, R43 ;  /* 0x00000004472b7223 */ /* 0x000fe2000000002b */
[----:B------:R-:W-:Y:S01]  /*ab10*/  SHF.L.U32 R4, R123, 0x10, RZ ;  /* 0x000000107b047819 */ /* 0x000fe200000006ff */
[C---:B------:R-:W-:Y:S01]  /*ab20*/  FFMA R44, R71.reuse, R0, R44 ;  /* 0x00000000472c7223 */ /* 0x040fe2000000002c */
[C---:B------:R-:W-:Y:S01]  /*ab30*/  SHF.L.U32 R0, R122.reuse, 0x10, RZ ;  /* 0x000000107a007819 */ /* 0x040fe200000006ff */
[----:B------:R-:W-:Y:S01]  /*ab40*/  FFMA R45, R71, R3, R45 ;  /* 0x00000003472d7223 */ /* 0x000fe2000000002d */
[----:B------:R-:W-:Y:S01]  /*ab50*/  LOP3.LUT R3, R122, 0xffff0000, RZ, 0xc0, !PT ;  /* 0xffff00007a037812 */ /* 0x000fe200078ec0ff */
[----:B------:R-:W-:Y:S01]  /*ab60*/  FMUL R52, R68, R62 ;  /* 0x0000003e44347220 */ /* 0x000fe20000400000 */
[----:B-1----:R-:W-:Y:S01]  /*ab70*/  F2FP.BF16.F32.PACK_AB R12, R43, R42 ;  /* 0x0000002a2b0c723e */ /* 0x002fe200000010ff */
[----:B------:R-:W-:Y:S01]  /*ab80*/  FFMA R46, R71, R0, R46 ;  /* 0x00000000472e7223 */ /* 0x000fe2000000002e */
[----:B------:R-:W-:Y:S01]  /*ab90*/  LOP3.LUT R0, R123, 0xffff0000, RZ, 0xc0, !PT ;  /* 0xffff00007b007812 */ /* 0x000fe200078ec0ff */
[C---:B------:R-:W-:Y:S01]  /*aba0*/  FFMA R47, R71.reuse, R3, R47 ;  /* 0x00000003472f7223 */ /* 0x040fe2000000002f */
[C---:B------:R-:W-:Y:S01]  /*abb0*/  SHF.L.U32 R3, R128.reuse, 0x10, RZ ;  /* 0x0000001080037819 */ /* 0x040fe200000006ff */
[----:B------:R-:W-:Y:S01]  /*abc0*/  FFMA R48, R71, R4, R48 ;  /* 0x0000000447307223 */ /* 0x000fe20000000030 */
[----:B------:R-:W-:Y:S01]  /*abd0*/  SHF.L.U32 R4, R129, 0x10, RZ ;  /* 0x0000001081047819 */ /* 0x000fe200000006ff */
[C---:B------:R-:W-:Y:S01]  /*abe0*/  FFMA R49, R71.reuse, R0, R49 ;  /* 0x0000000047317223 */ /* 0x040fe20000000031 */
[----:B------:R-:W-:Y:S01]  /*abf0*/  LOP3.LUT R0, R128, 0xffff0000, RZ, 0xc0, !PT ;  /* 0xffff000080007812 */ /* 0x000fe200078ec0ff */
[----:B------:R-:W-:Y:S01]  /*ac00*/  FFMA R50, R71, R3, R50 ;  /* 0x0000000347327223 */ /* 0x000fe20000000032 */
[----:B--2---:R-:W-:Y:S01]  /*ac10*/  F2FP.BF16.F32.PACK_AB R8, R35, R34 ;  /* 0x000000222308723e */ /* 0x004fe200000010ff */
[----:B------:R-:W-:Y:S01]  /*ac20*/  FMUL R53, R68, R63 ;  /* 0x0000003f44357220 */ /* 0x000fe20000400000 */
[----:B------:R-:W-:Y:S01]  /*ac30*/  F2FP.BF16.F32.PACK_AB R9, R37, R36 ;  /* 0x000000242509723e */ /* 0x000fe200000010ff */
[----:B------:R-:W-:Y:S01]  /*ac40*/  FFMA R51, R71, R0, R51 ;  /* 0x0000000047337223 */ /* 0x000fe20000000033 */
[----:B------:R-:W-:Y:S01]  /*ac50*/  F2FP.BF16.F32.PACK_AB R10, R39, R38 ;  /* 0x00000026270a723e */ /* 0x000fe200000010ff */
[----:B------:R-:W-:Y:S01]  /*ac60*/  FFMA R52, R71, R4, R52 ;  /* 0x0000000447347223 */ /* 0x000fe20000000034 */
[----:B------:R-:W-:Y:S02]  /*ac70*/  F2FP.BF16.F32.PACK_AB R11, R41, R40 ;  /* 0x00000028290b723e */ /* 0x000fe400000010ff */
[----:B------:R-:W-:Y:S02]  /*ac80*/  LOP3.LUT R0, R129, 0xffff0000, RZ, 0xc0, !PT ;  /* 0xffff000081007812 */ /* 0x000fe400078ec0ff */
[C---:B------:R-:W-:Y:S01]  /*ac90*/  SHF.L.U32 R3, R130.reuse, 0x10, RZ ;  /* 0x0000001082037819 */ /* 0x040fe200000006ff */
[----:B------:R-:W-:Y:S01]  /*aca0*/  STS.128 [R160+0x8400], R8 ;  /* 0x00840008a0007388 */ /* 0x000fe20000000c00 */
[----:B------:R-:W-:Y:S01]  /*acb0*/  LOP3.LUT R4, R130, 0xffff0000, RZ, 0xc0, !PT ;  /* 0xffff000082047812 */ /* 0x000fe200078ec0ff */
[----:B------:R-:W-:Y:S01]  /*acc0*/  FFMA R53, R71, R0, R53 ;  /* 0x0000000047357223 */ /* 0x000fe20000000035 */
        /* <DEDUP_REMOVED lines=8> */
[----:B------:R-:W-:Y:S01]  /*ad50*/  STS.128 [R159+0x8400], R12 ;  /* 0x0084000c9f007388 */ /* 0x000fe20000000c00 */
[----:B------:R-:W-:Y:S02]  /*ad60*/  F2FP.BF16.F32.PACK_AB R5, R53, R52 ;  /* 0x000000343505723e */ /* 0x000fe400000010ff */
        /* <DEDUP_REMOVED lines=12> */
[----:B--2---:R-:W2:Y:S01]  /*ae30*/  FENCE.VIEW.ASYNC.S ;  /* 0x00000000000073c6 */ /* 0x004ea20000000000 */
[----:B------:R-:W-:Y:S02]  /*ae40*/  @P6 PRMT R0, R165, 0x654, R0 ;  /* 0x00000654a5006816 */ /* 0x000fe40000000000 */
[----:B-1----:R-:W-:Y:S01]  /*ae50*/  LEA R4, R74, UR46, 0x3 ;  /* 0x0000002e4a047c11 */ /* 0x002fe2000f8e18ff */
[----:B--2---:R-:W-:Y:S06]  /*ae60*/  BAR.SYNC.DEFER_BLOCKING 0x1, 0x80 ;  /* 0x0042000000007b1d */ /* 0x004fec0000010000 */
        /* <DEDUP_REMOVED lines=11> */
.L_x_135:
[----:B------:R-:W-:Y:S05]  /*af20*/  BSYNC.RECONVERGENT B0 ;  /* 0x0000000000007941 */ /* 0x000fea0003800200 */
.L_x_134:
[----:B------:R-:W-:Y:S01]  /*af30*/  BAR.SYNC.DEFER_BLOCKING 0x1, 0x80 ;  /* 0x0042000000007b1d */ /* 0x000fe20000010000 */
[----:B------:R-:W-:Y:S02]  /*af40*/  UIADD3 UR4, UPT, UPT, UR47, 0x1, URZ ;  /* 0x000000012f047890 */ /* 0x000fe4000fffe0ff */
[----:B------:R-:W-:Y:S02]  /*af50*/  UISETP.NE.AND UP0, UPT, UR38, URZ, UPT ;  /* 0x000000ff2600728c */ /* 0x000fe4000bf05270 */
[----:B------:R-:W-:Y:S02]  /*af60*/  UISETP.NE.AND UP1, UPT, UR4, 0x4, UPT ;  /* 0x000000040400788c */ /* 0x000fe4000bf25270 */
[----:B------:R-:W-:Y:S02]  /*af70*/  USEL UR39, URZ, 0xc0, !UP0 ;  /* 0x000000c0ff277887 */ /* 0x000fe4000c000000 */
[----:B------:R-:W-:Y:S01]  /*af80*/  USEL UR52, UR4, URZ, UP1 ;  /* 0x000000ff04347287 */ /* 0x000fe20008800000 */
[----:B------:R1:W-:Y:S01]  /*af90*/  @P6 SYNCS.ARRIVE.TRANS64.RED.A1T0 RZ, [R0+URZ], RZ ;  /* 0x000000ff00ff69a7 */ /* 0x0003e200081004ff */
[----:B------:R-:W-:Y:S01]  /*afa0*/  BSSY B1, `(.L_x_136) ;  /* 0x000001f000017945 */ /* 0x000fe20003800000 */
[----:B------:R-:W2:Y:S02]  /*afb0*/  @P6 SYNCS.PHASECHK.TRANS64.TRYWAIT P0, [R4+URZ+0x40], R3 ;  /* 0x00004003040065a7 */ /* 0x000ea400080011ff */
[----:B--2---:R-:W-:Y:S01]  /*afc0*/  @P6 SEL R86, RZ, 0x1, !P0 ;  /* 0x00000001ff566807 */ /* 0x004fe20004000000 */
[----:B-1----:R-:W-:Y:S06]  /*afd0*/  @!P6 BRA `(.L_x_137) ;  /* 0x00000000006ce947 */ /* 0x002fec0003800000 */
        /* <DEDUP_REMOVED lines=12> */
.L_x_139:
[----:B------:R-:W-:Y:S05]  /*b0a0*/  BSYNC B0 ;  /* 0x0000000000007941 */ /* 0x000fea0003800000 */
.L_x_138:
[----:B------:R-:W-:Y:S11]  /*b0b0*/  ISETP.NE.AND P0, PT, R87, RZ, PT ;  /* 0x000000ff5700720c */ /* 0x000ff60003f05270 */
[----:B------:R-:W-:Y:S02]  /*b0c0*/  @!UPT UIADD3 URZ, UPT, UPT, URZ, URZ, URZ ;  /* 0x000000fffffff290 */ /* 0x000fe4000fffe0ff */
[----:B------:R2:W3:Y:S01]  /*b0d0*/  @P0 LDS.128 R76, [R74+UR46+0x400] ;  /* 0x0004002e4a4c0984 */ /* 0x0004e20008000c00 */
[----:B------:R-:W-:Y:S01]  /*b0e0*/  @P0 IMAD.IADD R84, R84, 0x1, R75 ;  /* 0x0000000154540824 */ /* 0x000fe200078e024b */
[C---:B-1----:R-:W-:Y:S01]  /*b0f0*/  @P0 IADD3 R4, PT, PT, R85.reuse, R75, RZ ;  /* 0x0000004b55040210 */ /* 0x042fe20007ffe0ff */
[C---:B------:R-:W-:Y:S01]  /*b100*/  @P0 IMAD.IADD R0, R85.reuse, 0x1, R3 ;  /* 0x0000000155000824 */ /* 0x040fe200078e0203 */
[----:B------:R2:W1:Y:S02]  /*b110*/  @P0 LDS.128 R80, [R5+0x400] ;  /* 0x0004000005500984 */ /* 0x0004640000000c00 */
[----:B------:R-:W-:Y:S02]  /*b120*/  @P0 IADD3 R85, PT, PT, R85, R84, RZ ;  /* 0x0000005455550210 */ /* 0x000fe40007ffe0ff */
[----:B------:R2:W4:Y:S04]  /*b130*/  @P0 LDS.128 R88, [R3+0x400] ;  /* 0x0004000003580984 */ /* 0x0005280000000c00 */
[----:B------:R2:W1:Y:S04]  /*b140*/  @P0 LDS.128 R96, [R0+0x400] ;  /* 0x0004000000600984 */ /* 0x0004680000000c00 */
[----:B------:R2:W1:Y:S04]  /*b150*/  @P0 LDS.128 R104, [R75+0x400] ;  /* 0x000400004b680984 */ /* 0x0004680000000c00 */
[----:B------:R2:W1:Y:S04]  /*b160*/  @P0 LDS.128 R112, [R4+0x400] ;  /* 0x0004000004700984 */ /* 0x0004680000000c00 */
[----:B------:R2:W1:Y:S04]  /*b170*/  @P0 LDS.128 R120, [R84+0x400] ;  /* 0x0004000054780984 */ /* 0x0004680000000c00 */
[----:B------:R2:W1:Y:S02]  /*b180*/  @P0 LDS.128 R128, [R85+0x400] ;  /* 0x0004000055800984 */ /* 0x0004640000000c00 */
.L_x_137:
[----:B------:R-:W-:Y:S05]  /*b190*/  BSYNC B1 ;  /* 0x0000000000017941 */ /* 0x000fea0003800000 */
.L_x_136:
[----:B------:R-:W-:Y:S01]  /*b1a0*/  VIADD R16, R69, UR39 ;  /* 0x0000002745107c36 */ /* 0x000fe20008000000 */
[----:B------:R-:W-:Y:S04]  /*b1b0*/  BSSY.RECONVERGENT B6, `(.L_x_141) ;  /* 0x0000015000067945 */ /* 0x000fe80003800200 */
[----:B--2---:R-:W-:Y:S04]  /*b1c0*/  SHF.R.U32.HI R0, RZ, 0x15, R16 ;  /* 0x00000015ff007819 */ /* 0x004fe80000011610 */
[----:B------:R-:W-:Y:S11]  /*b1d0*/  LOP3.LUT P0, RZ, R0, 0x3, R143, 0x48, !PT ;  /* 0x0000000300ff7812 */ /* 0x000ff6000780488f */
[----:B------:R-:W-:Y:S02]  /*b1e0*/  @!UPT UIADD3 URZ, UPT, UPT, URZ, URZ, URZ ;  /* 0x000000fffffff290 */ /* 0x000fe4000fffe0ff */
[----:B------:R-:W-:Y:S05]  /*b1f0*/  @!P0 BRA `(.L_x_142) ;  /* 0x0000000000408947 */ /* 0x000fea0003800000 */
[----:B------:R-:W2:Y:S01]  /*b200*/  LDCU.64 UR8, c[0x4][0x70] ;  /* 0x01000e00ff0877ac */ /* 0x000ea20008000a00 */
[----:B------:R-:W-:Y:S01]  /*b210*/  MOV R15, 0x0 ;  /* 0x00000000000f7802 */ /* 0x000fe20000000f00 */
[----:B------:R-:W-:Y:S02]  /*b220*/  HFMA2 R12, -RZ, RZ, 0, 5.9604644775390625e-08 ;  /* 0x00000001ff0c7431 */ /* 0x000fe400000001ff */
[----:B------:R-:W-:Y:S02]  /*b230*/  IMAD.MOV.U32 R8, RZ, RZ, 0x192 ;  /* 0x00000192ff087424 */ /* 0x000fe400078e00ff */
[----:B------:R-:W-:Y:S01]  /*b240*/  IMAD.MOV.U32 R13, RZ, RZ, RZ ;  /* 0x000000ffff0d7224 */ /* 0x000fe200078e00ff */
[----:B------:R-:W5:Y:S01]  /*b250*/  LDCU.64 UR6, c[0x4][0x78] ;  /* 0x01000f00ff0677ac */ /* 0x000f620008000a00 */
[----:B------:R-:W1:Y:S01]  /*b260*/  LDC.64 R14, c[0x4][R15] ;  /* 0x010000000f0e7b82 */ /* 0x000e620000000a00 */
[----:B------:R-:W3:Y:S01]  /*b270*/  LDCU.64 UR4, c[0x4][0x10] ;  /* 0x01000200ff0477ac */ /* 0x000ee20008000a00 */
[----:B--2---:R-:W-:Y:S01]  /*b280*/  MOV R5, UR9 ;  /* 0x0000000900057c02 */ /* 0x004fe20008000f00 */
[----:B------:R-:W-:Y:S01]  /*b290*/  IMAD.U32 R4, RZ, RZ, UR8 ;  /* 0x00000008ff047e24 */ /* 0x000fe2000f8e00ff */
[----:B-----5:R-:W-:Y:S01]  /*b2a0*/  MOV R7, UR7 ;  /* 0x0000000700077c02 */ /* 0x020fe20008000f00 */
[----:B------:R-:W-:Y:S01]  /*b2b0*/  IMAD.U32 R6, RZ, RZ, UR6 ;  /* 0x00000006ff067e24 */ /* 0x000fe2000f8e00ff */
[----:B---3--:R-:W-:Y:S01]  /*b2c0*/  MOV R11, UR5 ;  /* 0x00000005000b7c02 */ /* 0x008fe20008000f00 */
[----:B------:R-:W-:Y:S02]  /*b2d0*/  IMAD.U32 R10, RZ, RZ, UR4 ;  /* 0x00000004ff0a7e24 */ /* 0x000fe4000f8e00ff */
[----:B------:R-:W-:Y:S07]  /*b2e0*/  LEPC R20, `(.L_x_142) ;  /* 0x000000001014794e */ /* 0x000fee0000000000 */
[----:B-1--4-:R-:W-:Y:S05]  /*b2f0*/  CALL.ABS.NOINC R14 ;  /* 0x000000000e007343 */ /* 0x012fea0003c00000 */
.L_x_142:
[----:B------:R-:W-:Y:S05]  /*b300*/  BSYNC.RECONVERGENT B6 ;  /* 0x0000000000067941 */ /* 0x000fea0003800200 */
.L_x_141:
[----:B---3--:R-:W-:Y:S01]  /*b310*/  SHF.L.U32 R0, R76, 0x10, RZ ;  /* 0x000000104c007819 */ /* 0x008fe200000006ff */
[----:B------:R-:W-:Y:S05]  /*b320*/  WARPSYNC.ALL ;  /* 0x0000000000007948 */ /* 0x000fea0003800000 */
[----:B------:R-:W-:Y:S01]  /*b330*/  R2UR UR4, R16 ;  /* 0x00000000100472ca */ /* 0x000fe200000e0000 */
[----:B------:R-:W-:Y:S01]  /*b340*/  BSSY.RECONVERGENT B0, `(.L_x_143) ;  /* 0x00000fc000007945 */ /* 0x000fe20003800200 */
[----:B------:R-:W-:Y:S02]  /*b350*/  LOP3.LUT R3, R76, 0xffff0000, RZ, 0xc0, !PT ;  /* 0xffff00004c037812 */ /* 0x000fe400078ec0ff */
[C---:B------:R-:W-:Y:S02]  /*b360*/  SHF.L.U32 R69, R77.reuse, 0x10, RZ ;  /* 0x000000104d457819 */ /* 0x040fe400000006ff */
[----:B------:R-:W-:Y:S02]  /*b370*/  LOP3.LUT R70, R77, 0xffff0000, RZ, 0xc0, !PT ;  /* 0xffff00004d467812 */ /* 0x000fe400078ec0ff */
[C---:B------:R-:W-:Y:S02]  /*b380*/  SHF.L.U32 R72, R78.reuse, 0x10, RZ ;  /* 0x000000104e487819 */ /* 0x040fe400000006ff */
[----:B------:R-:W-:Y:S02]  /*b390*/  LOP3.LUT R73, R78, 0xffff0000, RZ, 0xc0, !PT ;  /* 0xffff00004e497812 */ /* 0x000fe400078ec0ff */
[C---:B------:R-:W-:Y:S01]  /*b3a0*/  SHF.L.U32 R74, R79.reuse, 0x10, RZ ;  /* 0x000000104f4a7819 */ /* 0x040fe200000006ff */
[----:B------:R-:W2:Y:S01]  /*b3b0*/  LDTM.x64 R4, tmem[UR4] ;  /* 0x00000004000479ee */ /* 0x000ea20008340000 */
[----:B------:R-:W-:Y:S02]  /*b3c0*/  LOP3.LUT R75, R79, 0xffff0000, RZ, 0xc0, !PT ;  /* 0xffff00004f4b7812 */ /* 0x000fe400078ec0ff */
[C---:B-1----:R-:W-:Y:S02]  /*b3d0*/  SHF.L.U32 R76, R80.reuse, 0x10, RZ ;  /* 0x00000010504c7819 */ /* 0x042fe400000006ff */
[----:B------:R-:W-:Y:S02]  /*b3e0*/  LOP3.LUT R77, R80, 0xffff0000, RZ, 0xc0, !PT ;  /* 0xffff0000504d7812 */ /* 0x000fe400078ec0ff */
[C---:B------:R-:W-:Y:S02]  /*b3f0*/  SHF.L.U32 R78, R81.reuse, 0x10, RZ ;  /* 0x00000010514e7819 */ /* 0x040fe400000006ff */
[----:B------:R-:W-:Y:S02]  /*b400*/  LOP3.LUT R79, R81, 0xffff0000, RZ, 0xc0, !PT ;  /* 0xffff0000514f7812 */ /* 0x000fe400078ec0ff */
[C---:B------:R-:W-:Y:S02]  /*b410*/  SHF.L.U32 R80, R82.reuse, 0x10, RZ ;  /* 0x0000001052507819 */ /* 0x040fe400000006ff */
[----:B------:R-:W-:Y:S02]  /*b420*/  LOP3.LUT R81, R82, 0xffff0000, RZ, 0xc0, !PT ;  /* 0xffff000052517812 */ /* 0x000fe400078ec0ff */
[C---:B------:R-:W-:Y:S02]  /*b430*/  SHF.L.U32 R82, R83.reuse, 0x10, RZ ;  /* 0x0000001053527819 */ /* 0x040fe400000006ff */
[----:B------:R-:W-:Y:S02]  /*b440*/  LOP3.LUT R83, R83, 0xffff0000, RZ, 0xc0, !PT ;  /* 0xffff000053537812 */ /* 0x000fe400078ec0ff */
[C---:B----4-:R-:W-:Y:S02]  /*b450*/  SHF.L.U32 R84, R88.reuse, 0x10, RZ ;  /* 0x0000001058547819 */ /* 0x050fe400000006ff */
[----:B------:R-:W-:Y:S02]  /*b460*/  LOP3.LUT R85, R88, 0xffff0000, RZ, 0xc0, !PT ;  /* 0xffff000058557812 */ /* 0x000fe400078ec0ff */
[C---:B------:R-:W-:Y:S01]  /*b470*/  SHF.L.U32 R86, R89.reuse, 0x10, RZ ;  /* 0x0000001059567819 */ /* 0x040fe200000006ff */
[C---:B--2---:R-:W-:Y:S01]  /*b480*/  FMUL R4, R68.reuse, R4 ;  /* 0x0000000444047220 */ /* 0x044fe20000400000 */
[----:B------:R-:W-:Y:S01]  /*b490*/  LOP3.LUT R87, R89, 0xffff0000, RZ, 0xc0, !PT ;  /* 0xffff000059577812 */ /* 0x000fe200078ec0ff */
[----:B------:R-:W-:Y:S01]  /*b4a0*/  FMUL R5, R68, R5 ;  /* 0x0000000544057220 */ /* 0x000fe20000400000 */
[C---:B------:R-:W-:Y:S01]  /*b4b0*/  SHF.L.U32 R88, R90.reuse, 0x10, RZ ;  /* 0x000000105a587819 */ /* 0x040fe200000006ff */
[C---:B------:R-:W-:Y:S01]  /*b4c0*/  FFMA R4, R71.reuse, R0, R4 ;  /* 0x0000000047047223 */ /* 0x040fe20000000004 */
[----:B------:R-:W-:Y:S01]  /*b4d0*/  LOP3.LUT R89, R90, 0xffff0000, RZ, 0xc0, !PT ;  /* 0xffff00005a597812 */ /* 0x000fe200078ec0ff */
[----:B------:R-:W-:Y:S01]  /*b4e0*/  FFMA R5, R71, R3, R5 ;  /* 0x0000000347057223 */ /* 0x000fe20000000005 */
[C---:B------:R-:W-:Y:S01]  /*b4f0*/  SHF.L.U32 R90, R91.reuse, 0x10, RZ ;  /* 0x000000105b5a7819 */ /* 0x040fe200000006ff */
[C---:B------:R-:W-:Y:S01]  /*b500*/  FMUL R6, R68.reuse, R6 ;  /* 0x0000000644067220 */ /* 0x040fe20000400000 */
[----:B------:R-:W-:Y:S01]  /*b510*/  LOP3.LUT R91, R91, 0xffff0000, RZ, 0xc0, !PT ;  /* 0xffff00005b5b7812 */ /* 0x000fe200078ec0ff */
[----:B------:R-:W-:Y:S01]  /*b520*/  FMUL R7, R68, R7 ;  /* 0x0000000744077220 */ /* 0x000fe20000400000 */
[----:B------:R-:W-:Y:S01]  /*b530*/  F2FP.BF16.F32.PACK_AB R4, R5, R4 ;  /* 0x000000040504723e */ /* 0x000fe200000010ff */
[C---:B------:R-:W-:Y:S01]  /*b540*/  FFMA R6, R71.reuse, R69, R6 ;  /* 0x0000004547067223 */ /* 0x040fe20000000006 */
[C---:B------:R-:W-:Y:S01]  /*b550*/  SHF.L.U32 R92, R96.reuse, 0x10, RZ ;  /* 0x00000010605c7819 */ /* 0x040fe200000006ff */
[----:B------:R-:W-:Y:S01]  /*b560*/  FFMA R7, R71, R70, R7 ;  /* 0x0000004647077223 */ /* 0x000fe20000000007 */
[----:B------:R-:W-:Y:S01]  /*b570*/  LOP3.LUT R93, R96, 0xffff0000, RZ, 0xc0, !PT ;  /* 0xffff0000605d7812 */ /* 0x000fe200078ec0ff */
[C---:B------:R-:W-:Y:S01]  /*b580*/  FMUL R8, R68.reuse, R8 ;  /* 0x0000000844087220 */ /* 0x040fe20000400000 */
[----:B------:R-:W-:Y:S01]  /*b590*/  SHF.L.U32 R94, R97, 0x10, RZ ;  /* 0x00000010615e7819 */ /* 0x000fe200000006ff */
[----:B------:R-:W-:Y:S01]  /*b5a0*/  FMUL R9, R68, R9 ;  /* 0x0000000944097220 */ /* 0x000fe20000400000 */
[----:B------:R-:W-:Y:S01]  /*b5b0*/  F2FP.BF16.F32.PACK_AB R5, R7, R6 ;  /* 0x000000060705723e */ /* 0x000fe200000010ff */
[----:B------:R-:W-:Y:S01]  /*b5c0*/  FFMA R8, R71, R72, R8 ;  /* 0x0000004847087223 */ /* 0x000fe20000000008 */
[----:B------:R-:W-:Y:S01]  /*b5d0*/  LOP3.LUT R95, R97, 0xffff0000, RZ, 0xc0, !PT ;  /* 0xffff0000615f7812 */ /* 0x000fe200078ec0ff */
[----:B------:R-:W-:Y:S01]  /*b5e0*/  FFMA R9, R71, R73, R9 ;  /* 0x0000004947097223 */ /* 0x000fe20000000009 */
[----:B------:R-:W-:Y:S01]  /*b5f0*/  SHF.L.U32 R96, R98, 0x10, RZ ;  /* 0x0000001062607819 */ /* 0x000fe200000006ff */
[----:B------:R-:W-:Y:S01]  /*b600*/  FMUL R10, R68, R10 ;  /* 0x0000000a440a7220 */ /* 0x000fe20000400000 */
[----:B------:R-:W-:Y:S01]  /*b610*/  LOP3.LUT R97, R98, 0xffff0000, RZ, 0xc0, !PT ;  /* 0xffff000062617812 */ /* 0x000fe200078ec0ff */
[C---:B------:R-:W-:Y:S01]  /*b620*/  FMUL R11, R68.reuse, R11 ;  /* 0x0000000b440b7220 */ /* 0x040fe20000400000 */
[----:B------:R-:W-:Y:S01]  /*b630*/  F2FP.BF16.F32.PACK_AB R6, R9, R8 ;  /* 0x000000080906723e */ /* 0x000fe200000010ff */
[----:B------:R-:W-:Y:S01]  /*b640*/  FFMA R10, R71, R74, R10 ;  /* 0x0000004a470a7223 */ /* 0x000fe2000000000a */
[----:B------:R-:W-:Y:S01]  /*b650*/  SHF.L.U32 R98, R99, 0x10, RZ ;  /* 0x0000001063627819 */ /* 0x000fe200000006ff */
[----:B------:R-:W-:Y:S01]  /*b660*/  FFMA R11, R71, R75, R11 ;  /* 0x0000004b470b7223 */ /* 0x000fe2000000000b */
[----:B------:R-:W-:Y:S01]  /*b670*/  LOP3.LUT R99, R99, 0xffff0000, RZ, 0xc0, !PT ;  /* 0xffff000063637812 */ /* 0x000fe200078ec0ff */
[----:B------:R-:W-:Y:S01]  /*b680*/  FMUL R0, R68, R12 ;  /* 0x0000000c44007220 */ /* 0x000fe20000400000 */
[----:B------:R-:W-:Y:S01]  /*b690*/  SHF.L.U32 R100, R104, 0x10, RZ ;  /* 0x0000001068647819 */ /* 0x000fe200000006ff */
[C---:B------:R-:W-:Y:S01]  /*b6a0*/  FMUL R3, R68.reuse, R13 ;  /* 0x0000000d44037220 */ /* 0x040fe20000400000 */
[----:B------:R-:W-:Y:S01]  /*b6b0*/  F2FP.BF16.F32.PACK_AB R7, R11, R10 ;  /* 0x0000000a0b07723e */ /* 0x000fe200000010ff */
[----:B------:R-:W-:Y:S01]  /*b6c0*/  FMUL R14, R68, R14 ;  /* 0x0000000e440e7220 */ /* 0x000fe20000400000 */
[----:B------:R-:W-:Y:S01]  /*b6d0*/  LOP3.LUT R101, R104, 0xffff0000, RZ, 0xc0, !PT ;  /* 0xffff000068657812 */ /* 0x000fe200078ec0ff */
[C---:B------:R-:W-:Y:S01]  /*b6e0*/  FMUL R15, R68.reuse, R15 ;  /* 0x0000000f440f7220 */ /* 0x040fe20000400000 */
[----:B------:R-:W-:Y:S01]  /*b6f0*/  SHF.L.U32 R102, R105, 0x10, RZ ;  /* 0x0000001069667819 */ /* 0x000fe200000006ff */
[----:B------:R-:W-:Y:S01]  /*b700*/  FFMA R0, R71, R76, R0 ;  /* 0x0000004c47007223 */ /* 0x000fe20000000000 */
[----:B------:R-:W-:Y:S01]  /*b710*/  LOP3.LUT R103, R105, 0xffff0000, RZ, 0xc0, !PT ;  /* 0xffff000069677812 */ /* 0x000fe200078ec0ff */
[----:B------:R-:W-:Y:S01]  /*b720*/  FMUL R12, R68, R16 ;  /* 0x00000010440c7220 */ /* 0x000fe20000400000 */
[C---:B------:R-:W-:Y:S01]  /*b730*/  SHF.L.U32 R104, R106.reuse, 0x10, RZ ;  /* 0x000000106a687819 */ /* 0x040fe200000006ff */
[----:B------:R-:W-:Y:S01]  /*b740*/  FFMA R3, R71, R77, R3 ;  /* 0x0000004d47037223 */ /* 0x000fe20000000003 */
[----:B------:R-:W-:Y:S01]  /*b750*/  LOP3.LUT R105, R106, 0xffff0000, RZ, 0xc0, !PT ;  /* 0xffff00006a697812 */ /* 0x000fe200078ec0ff */
[C---:B------:R-:W-:Y:S01]  /*b760*/  FMUL R13, R68.reuse, R17 ;  /* 0x00000011440d7220 */ /* 0x040fe20000400000 */
[----:B------:R-:W-:Y:S01]  /*b770*/  SHF.L.U32 R106, R107, 0x10, RZ ;  /* 0x000000106b6a7819 */ /* 0x000fe200000006ff */
[----:B------:R-:W-:Y:S01]  /*b780*/  FFMA R14, R71, R78, R14 ;  /* 0x0000004e470e7223 */ /* 0x000fe2000000000e */
[----:B------:R-:W-:Y:S01]  /*b790*/  F2FP.BF16.F32.PACK_AB R8, R3, R0 ;  /* 0x000000000308723e */ /* 0x000fe200000010ff */
[----:B------:R-:W-:Y:S01]  /*b7a0*/  FMUL R18, R68, R18 ;  /* 0x0000001244127220 */ /* 0x000fe20000400000 */
[----:B------:R-:W-:Y:S01]  /*b7b0*/  LOP3.LUT R107, R107, 0xffff0000, RZ, 0xc0, !PT ;  /* 0xffff00006b6b7812 */ /* 0x000fe200078ec0ff */
[----:B------:R-:W-:Y:S01]  /*b7c0*/  FFMA R15, R71, R79, R15 ;  /* 0x0000004f470f7223 */ /* 0x000fe2000000000f */
[----:B------:R-:W-:Y:S01]  /*b7d0*/  SHF.L.U32 R108, R112, 0x10, RZ ;  /* 0x00000010706c7819 */ /* 0x000fe200000006ff */
[----:B------:R-:W-:Y:S01]  /*b7e0*/  FMUL R19, R68, R19 ;  /* 0x0000001344137220 */ /* 0x000fe20000400000 */
[----:B------:R-:W-:Y:S01]  /*b7f0*/  LOP3.LUT R109, R112, 0xffff0000, RZ, 0xc0, !PT ;  /* 0xffff0000706d7812 */ /* 0x000fe200078ec0ff */
[----:B------:R1:W-:Y:S01]  /*b800*/  STS.128 [R164+UR46+0xc400], R4 ;  /* 0x00c40004a4007988 */ /* 0x0003e20008000c2e */
[----:B------:R-:W-:Y:S01]  /*b810*/  F2FP.BF16.F32.PACK_AB R9, R15, R14 ;  /* 0x0000000e0f09723e */ /* 0x000fe200000010ff */
[C---:B------:R-:W-:Y:S01]  /*b820*/  FFMA R12, R71.reuse, R80, R12 ;  /* 0x00000050470c7223 */ /* 0x040fe2000000000c */
[C---:B------:R-:W-:Y:S01]  /*b830*/  FFMA R13, R71.reuse, R81, R13 ;  /* 0x00000051470d7223 */ /* 0x040fe2000000000d */
[----:B------:R-:W-:Y:S01]  /*b840*/  FFMA R18, R71, R82, R18 ;  /* 0x0000005247127223 */ /* 0x000fe20000000012 */
[----:B------:R-:W-:Y:S01]  /*b850*/  SHF.L.U32 R110, R113, 0x10, RZ ;  /* 0x00000010716e7819 */ /* 0x000fe200000006ff */
[----:B------:R-:W-:Y:S01]  /*b860*/  FFMA R19, R71, R83, R19 ;  /* 0x0000005347137223 */ /* 0x000fe20000000013 */
[C---:B------:R-:W-:Y:S01]  /*b870*/  FMUL R16, R68.reuse, R20 ;  /* 0x0000001444107220 */ /* 0x040fe20000400000 */
[----:B------:R-:W-:Y:S01]  /*b880*/  F2FP.BF16.F32.PACK_AB R10, R13, R12 ;  /* 0x0000000c0d0a723e */ /* 0x000fe200000010ff */
[C---:B------:R-:W-:Y:S01]  /*b890*/  FMUL R17, R68.reuse, R21 ;  /* 0x0000001544117220 */ /* 0x040fe20000400000 */
[C---:B------:R-:W-:Y:S01]  /*b8a0*/  FMUL R22, R68.reuse, R22 ;  /* 0x0000001644167220 */ /* 0x040fe20000400000 */
[----:B------:R-:W-:Y:S01]  /*b8b0*/  F2FP.BF16.F32.PACK_AB R11, R19, R18 ;  /* 0x00000012130b723e */ /* 0x000fe200000010ff */
[C---:B------:R-:W-:Y:S01]  /*b8c0*/  FFMA R16, R71.reuse, R84, R16 ;  /* 0x0000005447107223 */ /* 0x040fe20000000010 */
[----:B------:R-:W-:Y:S01]  /*b8d0*/  FFMA R17, R71, R85, R17 ;  /* 0x0000005547117223 */ /* 0x000fe20000000011 */
[----:B------:R-:W-:Y:S01]  /*b8e0*/  LOP3.LUT R111, R113, 0xffff0000, RZ, 0xc0, !PT ;  /* 0xffff0000716f7812 */ /* 0x000fe200078ec0ff */
[----:B------:R-:W-:Y:S01]  /*b8f0*/  FFMA R22, R71, R86, R22 ;  /* 0x0000005647167223 */ /* 0x000fe20000000016 */
[----:B------:R1:W-:Y:S01]  /*b900*/  STS.128 [R163+0xc400], R8 ;  /* 0x00c40008a3007388 */ /* 0x0003e20000000c00 */
[C---:B------:R-:W-:Y:S01]  /*b910*/  FMUL R23, R68.reuse, R23 ;  /* 0x0000001744177220 */ /* 0x040fe20000400000 */
[----:B------:R-:W-:Y:S01]  /*b920*/  F2FP.BF16.F32.PACK_AB R16, R17, R16 ;  /* 0x000000101110723e */ /* 0x000fe200000010ff */
[C---:B------:R-:W-:Y:S01]  /*b930*/  FMUL R20, R68.reuse, R24 ;  /* 0x0000001844147220 */ /* 0x040fe20000400000 */
[----:B------:R-:W-:Y:S01]  /*b940*/  FMUL R21, R68, R25 ;  /* 0x0000001944157220 */ /* 0x000fe20000400000 */
[C---:B------:R-:W-:Y:S01]  /*b950*/  SHF.L.U32 R112, R114.reuse, 0x10, RZ ;  /* 0x0000001072707819 */ /* 0x040fe200000006ff */
[C---:B------:R-:W-:Y:S01]  /*b960*/  FFMA R23, R71.reuse, R87, R23 ;  /* 0x0000005747177223 */ /* 0x040fe20000000017 */
[C---:B------:R-:W-:Y:S01]  /*b970*/  FFMA R20, R71.reuse, R88, R20 ;  /* 0x0000005847147223 */ /* 0x040fe20000000014 */
[----:B------:R-:W-:Y:S01]  /*b980*/  LOP3.LUT R113, R114, 0xffff0000, RZ, 0xc0, !PT ;  /* 0xffff000072717812 */ /* 0x000fe200078ec0ff */
        /* <DEDUP_REMOVED lines=8> */
[----:B------:R-:W-:Y:S01]  /*ba10*/  SHF.L.U32 R114, R115, 0x10, RZ ;  /* 0x0000001073727819 */ /* 0x000fe200000006ff */
[----:B------:R-:W-:Y:S01]  /*ba20*/  FFMA R24, R71, R92, R24 ;  /* 0x0000005c47187223 */ /* 0x000fe20000000018 */
[C---:B------:R-:W-:Y:S01]  /*ba30*/  FMUL R25, R68.reuse, R29 ;  /* 0x0000001d44197220 */ /* 0x040fe20000400000 */
[----:B------:R-:W-:Y:S01]  /*ba40*/  LOP3.LUT R115, R115, 0xffff0000, RZ, 0xc0, !PT ;  /* 0xffff000073737812 */ /* 0x000fe200078ec0ff */
[C---:B------:R-:W-:Y:S01]  /*ba50*/  FMUL R30, R68.reuse, R30 ;  /* 0x0000001e441e7220 */ /* 0x040fe20000400000 */
[----:B------:R-:W-:Y:S01]  /*ba60*/  F2FP.BF16.F32.PACK_AB R19, R27, R26 ;  /* 0x0000001a1b13723e */ /* 0x000fe200000010ff */
[C---:B------:R-:W-:Y:S01]  /*ba70*/  FFMA R25, R71.reuse, R93, R25 ;  /* 0x0000005d47197223 */ /* 0x040fe20000000019 */
[----:B------:R-:W-:Y:S01]  /*ba80*/  FMUL R31, R68, R31 ;  /* 0x0000001f441f7220 */ /* 0x000fe20000400000 */
[----:B------:R-:W-:Y:S01]  /*ba90*/  FFMA R30, R71, R94, R30 ;  /* 0x0000005e471e7223 */ /* 0x000fe2000000001e */
[----:B------:R-:W-:Y:S01]  /*baa0*/  SHF.L.U32 R116, R120, 0x10, RZ ;  /* 0x0000001078747819 */ /* 0x000fe200000006ff */
[----:B------:R1:W-:Y:S01]  /*bab0*/  STS.128 [R162+0xc400], R16 ;  /* 0x00c40010a2007388 */ /* 0x0003e20000000c00 */
[----:B------:R-:W-:Y:S01]  /*bac0*/  F2FP.BF16.F32.PACK_AB R24, R25, R24 ;  /* 0x000000181918723e */ /* 0x000fe200000010ff */
[C---:B------:R-:W-:Y:S01]  /*bad0*/  FFMA R31, R71.reuse, R95, R31 ;  /* 0x0000005f471f7223 */ /* 0x040fe2000000001f */
[C---:B------:R-:W-:Y:S01]  /*bae0*/  FMUL R28, R68.reuse, R32 ;  /* 0x00000020441c7220 */ /* 0x040fe20000400000 */
[C---:B------:R-:W-:Y:S01]  /*baf0*/  FMUL R29, R68.reuse, R33 ;  /* 0x00000021441d7220 */ /* 0x040fe20000400000 */
[----:B------:R-:W-:Y:S01]  /*bb00*/  FMUL R34, R68, R34 ;  /* 0x0000002244227220 */ /* 0x000fe20000400000 */
[----:B------:R-:W-:Y:S01]  /*bb10*/  LOP3.LUT R117, R120, 0xffff0000, RZ, 0xc0, !PT ;  /* 0xffff000078757812 */ /* 0x000fe200078ec0ff */
[----:B------:R-:W-:Y:S01]  /*bb20*/  FFMA R28, R71, R96, R28 ;  /* 0x00000060471c7223 */ /* 0x000fe2000000001c */
[----:B------:R-:W-:Y:S01]  /*bb30*/  F2FP.BF16.F32.PACK_AB R25, R31, R30 ;  /* 0x0000001e1f19723e */ /* 0x000fe200000010ff */
[C---:B------:R-:W-:Y:S01]  /*bb40*/  FFMA R29, R71.reuse, R97, R29 ;  /* 0x00000061471d7223 */ /* 0x040fe2000000001d */
[----:B------:R-:W-:Y:S01]  /*bb50*/  FFMA R34, R71, R98, R34 ;  /* 0x0000006247227223 */ /* 0x000fe20000000022 */
[C---:B------:R-:W-:Y:S01]  /*bb60*/  FMUL R35, R68.reuse, R35 ;  /* 0x0000002344237220 */ /* 0x040fe20000400000 */
[----:B------:R-:W-:Y:S01]  /*bb70*/  SHF.L.U32 R118, R121, 0x10, RZ ;  /* 0x0000001079767819 */ /* 0x000fe200000006ff */
[C---:B------:R-:W-:Y:S01]  /*bb80*/  FMUL R32, R68.reuse, R36 ;  /* 0x0000002444207220 */ /* 0x040fe20000400000 */
[----:B------:R-:W-:Y:S01]  /*bb90*/  F2FP.BF16.F32.PACK_AB R26, R29, R28 ;  /* 0x0000001c1d1a723e */ /* 0x000fe200000010ff */
[C---:B------:R-:W-:Y:S01]  /*bba0*/  FFMA R35, R71.reuse, R99, R35 ;  /* 0x0000006347237223 */ /* 0x040fe20000000023 */
[C---:B------:R-:W-:Y:S01]  /*bbb0*/  FMUL R33, R68.reuse, R37 ;  /* 0x0000002544217220 */ /* 0x040fe20000400000 */
[----:B------:R-:W-:Y:S01]  /*bbc0*/  FFMA R32, R71, R100, R32 ;  /* 0x0000006447207223 */ /* 0x000fe20000000020 */
        /* <DEDUP_REMOVED lines=29> */
[C---:B------:R-:W-:Y:S01]  /*bda0*/  FMUL R47, R68.reuse, R47 ;  /* 0x0000002f442f7220 */ /* 0x040fe20000400000 */
[C---:B------:R-:W-:Y:S01]  /*bdb0*/  FMUL R44, R68.reuse, R48 ;  /* 0x00000030442c7220 */ /* 0x040fe20000400000 */
[----:B------:R-:W-:Y:S01]  /*bdc0*/  FMUL R45, R68, R49 ;  /* 0x00000031442d7220 */ /* 0x000fe20000400000 */
[----:B------:R1:W-:Y:S01]  /*bdd0*/  STS.128 [R149+0xc400], R32 ;  /* 0x00c4002095007388 */ /* 0x0003e20000000c00 */
[C---:B------:R-:W-:Y:S01]  /*bde0*/  SHF.L.U32 R124, R128.reuse, 0x10, RZ ;  /* 0x00000010807c7819 */ /* 0x040fe200000006ff */
[----:B------:R-:W-:Y:S01]  /*bdf0*/  FFMA R46, R71, R110, R46 ;  /* 0x0000006e472e7223 */ /* 0x000fe2000000002e */
[----:B------:R-:W-:Y:S01]  /*be00*/  F2FP.BF16.F32.PACK_AB R40, R41, R40 ;  /* 0x000000282928723e */ /* 0x000fe200000010ff */
[C---:B------:R-:W-:Y:S01]  /*be10*/  FFMA R47, R71.reuse, R111, R47 ;  /* 0x0000006f472f7223 */ /* 0x040fe2000000002f */
[C---:B------:R-:W-:Y:S01]  /*be20*/  FFMA R44, R71.reuse, R112, R44 ;  /* 0x00000070472c7223 */ /* 0x040fe2000000002c */
[----:B------:R-:W-:Y:S01]  /*be30*/  LOP3.LUT R125, R128, 0xffff0000, RZ, 0xc0, !PT ;  /* 0xffff0000807d7812 */ /* 0x000fe200078ec0ff */
[C---:B------:R-:W-:Y:S01]  /*be40*/  FFMA R45, R71.reuse, R113, R45 ;  /* 0x00000071472d7223 */ /* 0x040fe2000000002d */
        /* <DEDUP_REMOVED lines=14> */
[----:B------:R-:W-:Y:S01]  /*bf30*/  FFMA R55, R71, R119, R55 ;  /* 0x0000007747377223 */ /* 0x000fe20000000037 */
[C---:B------:R-:W-:Y:S01]  /*bf40*/  FMUL R59, R68.reuse, R59 ;  /* 0x0000003b443b7220 */ /* 0x040fe20000400000 */
[----:B------:R-:W-:Y:S01]  /*bf50*/  F2FP.BF16.F32.PACK_AB R41, R47, R46 ;  /* 0x0000002e2f29723e */ /* 0x000fe200000010ff */
[----:B------:R-:W-:Y:S01]  /*bf60*/  FFMA R52, R71, R120, R52 ;  /* 0x0000007847347223 */ /* 0x000fe20000000034 */
[----:B------:R-:W-:Y:S01]  /*bf70*/  F2FP.BF16.F32.PACK_AB R42, R45, R44 ;  /* 0x0000002c2d2a723e */ /* 0x000fe200000010ff */
[C---:B------:R-:W-:Y:S01]  /*bf80*/  FMUL R56, R68.reuse, R60 ;  /* 0x0000003c44387220 */ /* 0x040fe20000400000 */
[----:B------:R-:W-:Y:S01]  /*bf90*/  F2FP.BF16.F32.PACK_AB R43, R51, R50 ;  /* 0x00000032332b723e */ /* 0x000fe200000010ff */
[----:B------:R-:W-:Y:S01]  /*bfa0*/  FFMA R53, R71, R121, R53 ;  /* 0x0000007947357223 */ /* 0x000fe20000000035 */
[----:B------:R-:W-:Y:S01]  /*bfb0*/  SHF.L.U32 R126, R129, 0x10, RZ ;  /* 0x00000010817e7819 */ /* 0x000fe200000006ff */
[C---:B------:R-:W-:Y:S01]  /*bfc0*/  FMUL R57, R68.reuse, R61 ;  /* 0x0000003d44397220 */ /* 0x040fe20000400000 */
[----:B------:R-:W-:Y:S01]  /*bfd0*/  FFMA R58, R71, R122, R58 ;  /* 0x0000007a473a7223 */ /* 0x000fe2000000003a */
[----:B------:R1:W-:Y:S01]  /*bfe0*/  STS.128 [R160+0xc400], R40 ;  /* 0x00c40028a0007388 */ /* 0x0003e20000000c00 */
[----:B------:R-:W-:Y:S01]  /*bff0*/  LOP3.LUT R127, R129, 0xffff0000, RZ, 0xc0, !PT ;  /* 0xffff0000817f7812 */ /* 0x000fe200078ec0ff */
[----:B------:R-:W-:Y:S01]  /*c000*/  FMUL R62, R68, R62 ;  /* 0x0000003e443e7220 */ /* 0x000fe20000400000 */
[C---:B------:R-:W-:Y:S01]  /*c010*/  FFMA R59, R71.reuse, R123, R59 ;  /* 0x0000007b473b7223 */ /* 0x040fe2000000003b */
[----:B------:R-:W-:Y:S01]  /*c020*/  SHF.L.U32 R128, R130, 0x10, RZ ;  /* 0x0000001082807819 */ /* 0x000fe200000006ff */
[----:B------:R-:W-:Y:S01]  /*c030*/  FMUL R63, R68, R63 ;  /* 0x0000003f443f7220 */ /* 0x000fe20000400000 */
[C---:B------:R-:W-:Y:S01]  /*c040*/  FFMA R56, R71.reuse, R124, R56 ;  /* 0x0000007c47387223 */ /* 0x040fe20000000038 */
[----:B------:R-:W-:Y:S01]  /*c050*/  LOP3.LUT R129, R130, 0xffff0000, RZ, 0xc0, !PT ;  /* 0xffff000082817812 */ /* 0x000fe200078ec0ff */
[C---:B------:R-:W-:Y:S01]  /*c060*/  FMUL R60, R68.reuse, R64 ;  /* 0x00000040443c7220 */ /* 0x040fe20000400000 */
[----:B------:R-:W-:Y:S01]  /*c070*/  FFMA R57, R71, R125, R57 ;  /* 0x0000007d47397223 */ /* 0x000fe20000000039 */
[----:B------:R-:W-:Y:S01]  /*c080*/  SHF.L.U32 R130, R131, 0x10, RZ ;  /* 0x0000001083827819 */ /* 0x000fe200000006ff */
[C---:B------:R-:W-:Y:S01]  /*c090*/  FMUL R61, R68.reuse, R65 ;  /* 0x00000041443d7220 */ /* 0x040fe20000400000 */
        /* <DEDUP_REMOVED lines=17> */
[----:B------:R-:W-:Y:S02]  /*c1b0*/  F2FP.BF16.F32.PACK_AB R59, R67, R66 ;  /* 0x00000042433b723e */ /* 0x000fe400000010ff */
[----:B------:R-:W-:Y:S03]  /*c1c0*/  ISETP.NE.AND P0, PT, R154, RZ, PT ;  /* 0x000000ff9a00720c */ /* 0x000fe60003f05270 */
[----:B------:R1:W-:Y:S01]  /*c1d0*/  STS.128 [R158+0xc400], R56 ;  /* 0x00c400389e007388 */ /* 0x0003e20000000c00 */
[----:B------:R-:W-:Y:S01]  /*c1e0*/  @!PT LDS RZ, [RZ] ;  /* 0x00000000fffff984 */ /* 0x000fe20000000800 */
[----:B------:R-:W-:Y:S01]  /*c1f0*/  @!PT LDS RZ, [RZ] ;  /* 0x00000000fffff984 */ /* 0x000fe20000000800 */
[----:B------:R-:W-:Y:S01]  /*c200*/  @!PT LDS RZ, [RZ] ;  /* 0x00000000fffff984 */ /* 0x000fe20000000800 */
[----:B------:R-:W-:Y:S01]  /*c210*/  @!PT LDS RZ, [RZ] ;  /* 0x00000000fffff984 */ /* 0x000fe20000000800 */
[----:B------:R2:W-:Y:S07]  /*c220*/  MEMBAR.ALL.CTA ;  /* 0x0000000000007992 */ /* 0x0005ee0000008000 */
[----:B--2---:R-:W2:Y:S02]  /*c230*/  FENCE.VIEW.ASYNC.S ;  /* 0x00000000000073c6 */ /* 0x004ea40000000000 */
[----:B--2---:R-:W-:Y:S06]  /*c240*/  BAR.SYNC.DEFER_BLOCKING 0x1, 0x80 ;  /* 0x0042000000007b1d */ /* 0x004fec0000010000 */
[----:B------:R-:W-:Y:S05]  /*c250*/  @P0 BRA `(.L_x_144) ;  /* 0x0000000000280947 */ /* 0x000fea0003800000 */
[----:B------:R-:W2:Y:S01]  /*c260*/  LDCU.64 UR6, c[0x0][0x348] ;  /* 0x00006900ff0677ac */ /* 0x000ea20008000a00 */
[----:B------:R-:W-:Y:S02]  /*c270*/  UIADD3 UR9, UPT, UPT, UR53, UR39, URZ ;  /* 0x0000002735097290 */ /* 0x000fe4000fffe0ff */
[----:B------:R-:W-:Y:S01]  /*c280*/  UIADD3 UR8, UPT, UPT, UR46, 0xc400, URZ ;  /* 0x0000c4002e087890 */ /* 0x000fe2000fffe0ff */
[----:B------:R-:W-:Y:S01]  /*c290*/  UMOV UR10, UR50 ;  /* 0x00000032000a7c82 */ /* 0x000fe20008000000 */
[----:B------:R-:W-:Y:S01]  /*c2a0*/  UMOV UR11, UR44 ;  /* 0x0000002c000b7c82 */ /* 0x000fe20008000000 */
[----:B--2---:R-:W-:Y:S04]  /*c2b0*/  UIADD3 UR4, UP0, UPT, UR6, 0xa80, URZ ;  /* 0x00000a8006047890 */ /* 0x004fe8000ff1e0ff */
[----:B------:R-:W-:Y:S09]  /*c2c0*/  UIADD3.X UR5, UPT, UPT, URZ, UR7, URZ, UP0, !UPT ;  /* 0x00000007ff057290 */ /* 0x000ff200087fe4ff */
[----:B------:R2:W-:Y:S01]  /*c2d0*/  UTMASTG.3D [UR8], [UR4] ;  /* 0x00000008040073b5 */ /* 0x0005e20008010000 */
[----:B------:R0:W-:Y:S01]  /*c2e0*/  UTMACMDFLUSH ;  /* 0x00000000000079b7 */ /* 0x0001e20000000000 */
[----:B--2---:R-:W-:Y:S04]  /*c2f0*/  DEPBAR.LE SB0, 0x1 ;  /* 0x000080400000791a */ /* 0x004fe80000000000 */
.L_x_144:
[----:B------:R-:W-:Y:S05]  /*c300*/  BSYNC.RECONVERGENT B0 ;  /* 0x0000000000007941 */ /* 0x000fea0003800200 */
.L_x_143:
[----:B------:R-:W-:Y:S01]  /*c310*/  BAR.SYNC.DEFER_BLOCKING 0x1, 0x80 ;  /* 0x0042000000007b1d */ /* 0x000fe20000010000 */
[----:B------:R-:W-:Y:S09]  /*c320*/  UISETP.NE.AND UP0, UPT, UR54, -0x4, UPT ;  /* 0xfffffffc3600788c */ /* 0x000ff2000bf05270 */
[----:B------:R-:W-:Y:S05]  /*c330*/  BRA.U !UP0, `(.L_x_145) ;  /* 0x0000000108247547 */ /* 0x000fea000b800000 */
[----:B------:R-:W-:Y:S01]  /*c340*/  ISETP.NE.AND P0, PT, R157, RZ, PT ;  /* 0x000000ff9d00720c */ /* 0x000fe20003f05270 */
[----:B------:R-:W-:Y:S01]  /*c350*/  IMAD.U32 R0, RZ, RZ, UR52 ;  /* 0x00000034ff007e24 */ /* 0x000fe2000f8e00ff */
[----:B------:R-:W-:Y:S04]  /*c360*/  UIADD3 UR4, UPT, UPT, UR52, 0x1, URZ ;  /* 0x0000000134047890 */ /* 0x000fe8000fffe0ff */
[----:B------:R-:W-:Y:S04]  /*c370*/  UISETP.NE.AND UP0, UPT, UR4, 0x4, UPT ;  /* 0x000000040400788c */ /* 0x000fe8000bf05270 */
[----:B------:R-:W-:Y:S03]  /*c380*/  USEL UR52, UR4, URZ, UP0 ;  /* 0x000000ff04347287 */ /* 0x000fe60008000000 */
[----:B------:R-:W-:Y:S05]  /*c390*/  @P0 LEA R0, R0, UR46, 0x3 ;  /* 0x0000002e00000c11 */ /* 0x000fea000f8e18ff */
[----:B------:R-:W-:Y:S05]  /*c3a0*/  @P0 VIADD R0, R0, 0x60 ;  /* 0x0000006000000836 */ /* 0x000fea0000000000 */
[----:B------:R-:W-:Y:S04]  /*c3b0*/  @P0 PRMT R0, R165, 0x654, R0 ;  /* 0x00000654a5000816 */ /* 0x000fe80000000000 */
[----:B------:R2:W-:Y:S03]  /*c3c0*/  @P0 SYNCS.ARRIVE.TRANS64.RED.A1T0 RZ, [R0+URZ], RZ ;  /* 0x000000ff00ff09a7 */ /* 0x0005e600081004ff */
.L_x_145:
[----:B------:R-:W-:Y:S01]  /*c3d0*/  R2UR UR6, R156 ;  /* 0x000000009c0672ca */ /* 0x000fe200000e0000 */
[----:B------:R-:W-:Y:S01]  /*c3e0*/  UIADD3 UR54, UPT, UPT, UR54, 0x4, URZ ;  /* 0x0000000436367890 */ /* 0x000fe2000fffe0ff */
[----:B------:R-:W-:Y:S01]  /*c3f0*/  R2UR UR5, R144 ;  /* 0x00000000900572ca */ /* 0x000fe200000e0000 */
[----:B------:R-:W-:Y:S01]  /*c400*/  ULOP3.LUT UR38, UR38, 0x1, URZ, 0x3c, !UPT ;  /* 0x0000000126267892 */ /* 0x000fe2000f8e3cff */
[----:B------:R-:W-:Y:S01]  /*c410*/  R2UR UR4, R145 ;  /* 0x00000000910472ca */ /* 0x000fe200000e0000 */
[----:B------:R-:W-:Y:S01]  /*c420*/  UMOV UR44, UR63 ;  /* 0x0000003f002c7c82 */ /* 0x000fe20008000000 */
[C---:B------:R-:W-:Y:S04]  /*c430*/  ISETP.NE.AND P0, PT, R148.reuse, 0x2, PT ;  /* 0x000000029400780c */ /* 0x040fe80003f05270 */
[----:B--2---:R-:W-:Y:S02]  /*c440*/  SEL R0, RZ, 0x1, P0 ;  /* 0x00000001ff007807 */ /* 0x004fe40000000000 */
[----:B------:R-:W-:Y:S01]  /*c450*/  SEL R148, R148, RZ, P0 ;  /* 0x000000ff94947207 */ /* 0x000fe20000000000 */
[----:B------:R-:W-:Y:S01]  /*c460*/  UISETP.NE.AND UP0, UPT, UR6, URZ, UPT ;  /* 0x000000ff0600728c */ /* 0x000fe2000bf05270 */
[----:B------:R-:W-:Y:S01]  /*c470*/  LOP3.LUT R150, R150, R0, RZ, 0x3c, !PT ;  /* 0x0000000096967212 */ /* 0x000fe200078e3cff */
[----:B------:R-:W-:Y:S02]  /*c480*/  UIADD3 UR16, UPT, UPT, UR36, UR5, URZ ;  /* 0x0000000524107290 */ /* 0x000fe4000fffe0ff */
[----:B------:R-:W-:Y:S05]  /*c490*/  UIADD3 UR20, UPT, UPT, UR37, UR4, URZ ;  /* 0x0000000425147290 */ /* 0x000fea000fffe0ff */
[----:B------:R-:W-:Y:S07]  /*c4a0*/  BRA.U UP0, `(.L_x_146) ;  /* 0xffffff9d00a47547 */ /* 0x000fee000b83ffff */
[----:B------:R-:W2:Y:S01]  /*c4b0*/  S2UR UR4, SR_CgaCtaId ;  /* 0x00000000000479c3 */ /* 0x000ea20000008800 */
[----:B------:R-:W3:Y:S01]  /*c4c0*/  LDCU.64 UR6, c[0x0][0xc90] ;  /* 0x00019200ff0677ac */ /* 0x000ee20008000a00 */
[----:B------:R-:W-:Y:S01]  /*c4d0*/  UIADD3 UR8, UPT, UPT, UR46, 0xe0, URZ ;  /* 0x000000e02e087890 */ /* 0x000fe2000fffe0ff */
[----:B---3--:R-:W-:-:S04]  /*c4e0*/  ISETP.NE.U32.AND P1, PT, RZ, UR6, PT ;  /* 0x00000006ff007c0c */ /* 0x008fc8000bf25070 */
[----:B------:R-:W-:Y:S01]  /*c4f0*/  ISETP.NE.AND.EX P0, PT, RZ, UR7, PT, P1 ;  /* 0x00000007ff007c0c */ /* 0x000fe2000bf05310 */
[----:B--2---:R-:W-:Y:S01]  /*c500*/  ULOP3.LUT UR9, UR4, 0x1, URZ, 0x3c, !UPT ;  /* 0x0000000104097892 */ /* 0x004fe2000f8e3cff */
[----:B------:R-:W2:Y:S03]  /*c510*/  LDCU.64 UR4, c[0x0][0xc88] ;  /* 0x00019100ff0477ac */ /* 0x000ea60008000a00 */
[----:B------:R-:W-:-:S09]  /*c520*/  UPRMT UR8, UR9, 0x654, UR8 ;  /* 0x0000065409087896 */ /* 0x000fd20008000008 */
[----:B------:R-:W-:Y:S01]  /*c530*/  SYNCS.ARRIVE.TRANS64.RED.A1T0 RZ, [UR8], RZ ;  /* 0x000000ffffff79a7 */ /* 0x000fe20008100408 */
[----:B--2---:R-:W-:Y:S01]  /*c540*/  ISETP.NE.U32.AND P2, PT, RZ, UR4, PT ;  /* 0x00000004ff007c0c */ /* 0x004fe2000bf45070 */
[----:B------:R-:W-:Y:S03]  /*c550*/  SYNCS.ARRIVE.TRANS64.A1T0 RZ, [UR46+0xe0], RZ ;  /* 0x0000e0ffffff79a7 */ /* 0x000fe6000810002e */
[----:B------:R-:W-:-:S13]  /*c560*/  ISETP.NE.AND.EX P2, PT, RZ, UR5, PT, P2 ;  /* 0x00000005ff007c0c */ /* 0x000fda000bf45320 */
[----:B------:R-:W-:Y:S05]  /*c570*/  @P2 BRA P0, `(.L_x_147) ;  /* 0x00000000003c2947 */ /* 0x000fea0000000000 */
[----:B------:R-:W-:-:S13]  /*c580*/  ISETP.NE.AND.EX P1, PT, RZ, UR7, PT, P1 ;  /* 0x00000007ff007c0c */ /* 0x000fda000bf25310 */
[----:B------:R-:W-:Y:S05]  /*c590*/  @P1 BRA `(.L_x_148) ;  /* 0x00000000000c1947 */ /* 0x000fea0003800000 */
[----:B------:R-:W-:-:S13]  /*c5a0*/  FSETP.NEU.AND P0, PT, R71, RZ, PT ;  /* 0x000000ff4700720b */ /* 0x000fda0003f0d000 */
[----:B------:R-:W-:Y:S05]  /*c5b0*/  @!P0 EXIT ;  /* 0x000000000000894d */ /* 0x000fea0003800000 */
[----:B------:R-:W-:Y:S05]  /*c5c0*/  BRA `(.L_x_147) ;  /* 0x0000000000287947 */ /* 0x000fea0003800000 */
.L_x_148:
[----:B------:R-:W-:Y:S01]  /*c5d0*/  ISETP.NE.AND P0, PT, R147, RZ, PT ;  /* 0x000000ff9300720c */ /* 0x000fe20003f05270 */
[----:B------:R-:W-:-:S12]  /*c5e0*/  BSSY.RECONVERGENT B0, `(.L_x_147) ;  /* 0x0000008000007945 */ /* 0x000fd80003800200 */
[----:B------:R-:W-:Y:S05]  /*c5f0*/  @P0 BRA `(.L_x_149) ;  /* 0x0000000000100947 */ /* 0x000fea0003800000 */
[----:B------:R-:W-:-:S04]  /*c600*/  ISETP.NE.U32.AND P0, PT, RZ, UR4, PT ;  /* 0x00000004ff007c0c */ /* 0x000fc8000bf05070 */
[----:B------:R-:W-:-:S13]  /*c610*/  ISETP.NE.AND.EX P0, PT, RZ, UR5, PT, P0 ;  /* 0x00000005ff007c0c */ /* 0x000fda000bf05300 */
[----:B------:R-:W-:Y:S05]  /*c620*/  @!P0 EXIT ;  /* 0x000000000000894d */ /* 0x000fea0003800000 */
[----:B------:R-:W-:Y:S05]  /*c630*/  BRA `(.L_x_150) ;  /* 0x0000000000087947 */ /* 0x000fea0003800000 */
.L_x_149:
[----:B------:R-:W-:-:S13]  /*c640*/  FSETP.NEU.AND P0, PT, R71, RZ, PT ;  /* 0x000000ff4700720b */ /* 0x000fda0003f0d000 */
[----:B------:R-:W-:Y:S05]  /*c650*/  @!P0 EXIT ;  /* 0x000000000000894d */ /* 0x000fea0003800000 */
.L_x_150:
[----:B------:R-:W-:Y:S05]  /*c660*/  BSYNC.RECONVERGENT B0 ;  /* 0x0000000000007941 */ /* 0x000fea0003800200 */
.L_x_147:
[----:B------:R-:W2:Y:S01]  /*c670*/  S2UR UR7, SR_CgaCtaId ;  /* 0x00000000000779c3 */ /* 0x000ea20000008800 */
[----:B------:R-:W-:Y:S01]  /*c680*/  ULEA UR6, UR52, UR46, 0x3 ;  /* 0x0000002e34067291 */ /* 0x000fe2000f8e18ff */
[----:B------:R-:W-:-:S04]  /*c690*/  DEPBAR.LE SB0, 0x0 ;  /* 0x000080000000791a */ /* 0x000fc80000000000 */
[----:B------:R-:W-:-:S04]  /*c6a0*/  UIADD3 UR6, UPT, UPT, UR6, 0x60, URZ ;  /* 0x0000006006067890 */ /* 0x000fc8000fffe0ff */
[----:B--2---:R-:W-:-:S09]  /*c6b0*/  UPRMT UR6, UR7, 0x654, UR6 ;  /* 0x0000065407067896 */ /* 0x004fd20008000006 */
[----:B------:R-:W-:Y:S01]  /*c6c0*/  SYNCS.ARRIVE.TRANS64.RED.A1T0 RZ, [UR6], RZ ;  /* 0x000000ffffff79a7 */ /* 0x000fe20008100406 */
[----:B------:R-:W-:Y:S05]  /*c6d0*/  EXIT ;  /* 0x000000000000794d */ /* 0x000fea0003800000 */
.L_x_24:
[----:B-1----:R1:W2:Y:S02]  /*c6e0*/  SYNCS.PHASECHK.TRANS64.TRYWAIT P0, [R0+URZ+0xd0], R2 ;  /* 0x0000d002000075a7 */ /* 0x0022a400080011ff */
[----:B--2---:R-:W-:Y:S05]  /*c6f0*/  @!P0 NANOSLEEP.SYNCS 0x989680 ;  /* 0x009896800000895d */ /* 0x004fea0003900000 */
[----:B------:R-:W2:Y:S02]  /*c700*/  @!P0 SYNCS.PHASECHK.TRANS64 P0, [R0+URZ+0xd0], R2 ;  /* 0x0000d002000085a7 */ /* 0x000ea400080010ff */
[----:B--2---:R-:W-:Y:S05]  /*c710*/  @!P0 BRA `(.L_x_24) ;  /* 0xfffffffc00f08947 */ /* 0x004fea000383ffff */
[----:B------:R-:W-:Y:S05]  /*c720*/  BRA `(.L_x_151) ;  /* 0xffffff5400847947 */ /* 0x000fea000383ffff */
.L_x_27:
[----:B-1----:R-:W-:-:S07]  /*c730*/  MOV R0, UR5 ;  /* 0x0000000500007c02 */ /* 0x002fce0008000f00 */
.L_x_152:
[----:B-1----:R1:W2:Y:S02]  /*c740*/  SYNCS.PHASECHK.TRANS64.TRYWAIT P0, [R0+URZ+0x20], R3 ;  /* 0x00002003000075a7 */ /* 0x0022a400080011ff */
[----:B--2---:R-:W-:Y:S05]  /*c750*/  @!P0 NANOSLEEP.SYNCS 0x989680 ;  /* 0x009896800000895d */ /* 0x004fea0003900000 */
[----:B------:R-:W2:Y:S02]  /*c760*/  @!P0 SYNCS.PHASECHK.TRANS64 P0, [R0+URZ+0x20], R3 ;  /* 0x00002003000085a7 */ /* 0x000ea400080010ff */
[----:B--2---:R-:W-:Y:S05]  /*c770*/  @!P0 BRA `(.L_x_152) ;  /* 0xfffffffc00f08947 */ /* 0x004fea000383ffff */
[----:B------:R-:W-:Y:S05]  /*c780*/  BRA `(.L_x_26) ;  /* 0xffffff5400e47947 */ /* 0x000fea000383ffff */
.L_x_36:
[----:B-1----:R-:W-:-:S07]  /*c790*/  MOV R0, UR6 ;  /* 0x0000000600007c02 */ /* 0x002fce0008000f00 */
.L_x_153:
[----:B-1----:R1:W2:Y:S02]  /*c7a0*/  SYNCS.PHASECHK.TRANS64.TRYWAIT P0, [R0+URZ+0x20], R3 ;  /* 0x00002003000075a7 */ /* 0x0022a400080011ff */
[----:B--2---:R-:W-:Y:S05]  /*c7b0*/  @!P0 NANOSLEEP.SYNCS 0x989680 ;  /* 0x009896800000895d */ /* 0x004fea0003900000 */
[----:B------:R-:W2:Y:S02]  /*c7c0*/  @!P0 SYNCS.PHASECHK.TRANS64 P0, [R0+URZ+0x20], R3 ;  /* 0x00002003000085a7 */ /* 0x000ea400080010ff */
[----:B--2---:R-:W-:Y:S05]  /*c7d0*/  @!P0 BRA `(.L_x_153) ;  /* 0xfffffffc00f08947 */ /* 0x004fea000383ffff */
[----:B------:R-:W-:Y:S05]  /*c7e0*/  BRA `(.L_x_35) ;  /* 0xffffff5c00047947 */ /* 0x000fea000383ffff */
.L_x_43:
[----:B-1----:R1:W4:Y:S02]  /*c7f0*/  SYNCS.PHASECHK.TRANS64.TRYWAIT P0, [R3+URZ+0x90], R0 ;  /* 0x00009000030075a7 */ /* 0x00232400080011ff */
[----:B----4-:R-:W-:Y:S05]  /*c800*/  @!P0 NANOSLEEP.SYNCS 0x989680 ;  /* 0x009896800000895d */ /* 0x010fea0003900000 */
[----:B------:R-:W4:Y:S02]  /*c810*/  @!P0 SYNCS.PHASECHK.TRANS64 P0, [R3+URZ+0x90], R0 ;  /* 0x00009000030085a7 */ /* 0x000f2400080010ff */
[----:B----4-:R-:W-:Y:S05]  /*c820*/  @!P0 BRA `(.L_x_43) ;  /* 0xfffffffc00f08947 */ /* 0x010fea000383ffff */
[----:B------:R-:W-:Y:S05]  /*c830*/  BRA `(.L_x_154) ;  /* 0xffffff6000007947 */ /* 0x000fea000383ffff */
.L_x_47:
[----:B------:R-:W-:-:S07]  /*c840*/  MOV R0, UR4 ;  /* 0x0000000400007c02 */ /* 0x000fce0008000f00 */
.L_x_155:
[----:B-1----:R1:W2:Y:S02]  /*c850*/  SYNCS.PHASECHK.TRANS64.TRYWAIT P0, [R0+URZ], R2 ;  /* 0x00000002000075a7 */ /* 0x0022a400080011ff */
[----:B--2---:R-:W-:Y:S05]  /*c860*/  @!P0 NANOSLEEP.SYNCS 0x989680 ;  /* 0x009896800000895d */ /* 0x004fea0003900000 */
[----:B------:R-:W2:Y:S02]  /*c870*/  @!P0 SYNCS.PHASECHK.TRANS64 P0, [R0+URZ], R2 ;  /* 0x00000002000085a7 */ /* 0x000ea400080010ff */
[----:B--2---:R-:W-:Y:S05]  /*c880*/  @!P0 BRA `(.L_x_155) ;  /* 0xfffffffc00f08947 */ /* 0x004fea000383ffff */
[----:B------:R-:W-:Y:S05]  /*c890*/  BRA `(.L_x_156) ;  /* 0xffffff6400ac7947 */ /* 0x000fea000383ffff */
.L_x_48:
[----:B------:R-:W-:-:S07]  /*c8a0*/  MOV R0, UR5 ;  /* 0x0000000500007c02 */ /* 0x000fce0008000f00 */
.L_x_157:
[----:B-1----:R1:W2:Y:S02]  /*c8b0*/  SYNCS.PHASECHK.TRANS64.TRYWAIT P0, [R0+URZ], R3 ;  /* 0x00000003000075a7 */ /* 0x0022a400080011ff */
[----:B--2---:R-:W-:Y:S05]  /*c8c0*/  @!P0 NANOSLEEP.SYNCS 0x989680 ;  /* 0x009896800000895d */ /* 0x004fea0003900000 */
[----:B------:R-:W2:Y:S02]  /*c8d0*/  @!P0 SYNCS.PHASECHK.TRANS64 P0, [R0+URZ], R3 ;  /* 0x00000003000085a7 */ /* 0x000ea400080010ff */
[----:B--2---:R-:W-:Y:S05]  /*c8e0*/  @!P0 BRA `(.L_x_157) ;  /* 0xfffffffc00f08947 */ /* 0x004fea000383ffff */
[----:B------:R-:W-:Y:S05]  /*c8f0*/  BRA `(.L_x_158) ;  /* 0xffffff6400b87947 */ /* 0x000fea000383ffff */
.L_x_49:
[----:B------:R-:W-:-:S07]  /*c900*/  MOV R0, UR5 ;  /* 0x0000000500007c02 */ /* 0x000fce0008000f00 */
.L_x_159:
[----:B-1----:R1:W2:Y:S02]  /*c910*/  SYNCS.PHASECHK.TRANS64.TRYWAIT P0, [R0+URZ], R3 ;  /* 0x00000003000075a7 */ /* 0x0022a400080011ff */
[----:B--2---:R-:W-:Y:S05]  /*c920*/  @!P0 NANOSLEEP.SYNCS 0x989680 ;  /* 0x009896800000895d */ /* 0x004fea0003900000 */
[----:B------:R-:W2:Y:S02]  /*c930*/  @!P0 SYNCS.PHASECHK.TRANS64 P0, [R0+URZ], R3 ;  /* 0x00000003000085a7 */ /* 0x000ea400080010ff */
[----:B--2---:R-:W-:Y:S05]  /*c940*/  @!P0 BRA `(.L_x_159) ;  /* 0xfffffffc00f08947 */ /* 0x004fea000383ffff */
[----:B------:R-:W-:Y:S05]  /*c950*/  BRA `(.L_x_160) ;  /* 0xffffff6400c47947 */ /* 0x000fea000383ffff */
.L_x_52:
[----:B-1----:R1:W2:Y:S02]  /*c960*/  SYNCS.PHASECHK.TRANS64.TRYWAIT P0, [R2+URZ+0xc0], R4 ;  /* 0x0000c004020075a7 */ /* 0x0022a400080011ff */
[----:B--2---:R-:W-:Y:S05]  /*c970*/  @!P0 NANOSLEEP.SYNCS 0x989680 ;  /* 0x009896800000895d */ /* 0x004fea0003900000 */
[----:B------:R-:W2:Y:S02]  /*c980*/  @!P0 SYNCS.PHASECHK.TRANS64 P0, [R2+URZ+0xc0], R4 ;  /* 0x0000c004020085a7 */ /* 0x000ea400080010ff */
[----:B--2---:R-:W-:Y:S05]  /*c990*/  @!P0 BRA `(.L_x_52) ;  /* 0xfffffffc00f08947 */ /* 0x004fea000383ffff */
[----:B------:R-:W-:Y:S05]  /*c9a0*/  BRA `(.L_x_161) ;  /* 0xffffff6800287947 */ /* 0x000fea000383ffff */
.L_x_53:
[----:B------:R-:W-:-:S07]  /*c9b0*/  MOV R2, UR4 ;  /* 0x0000000400027c02 */ /* 0x000fce0008000f00 */
.L_x_162:
[----:B-1----:R1:W2:Y:S02]  /*c9c0*/  SYNCS.PHASECHK.TRANS64.TRYWAIT P0, [R2+URZ+0xa0], R5 ;  /* 0x0000a005020075a7 */ /* 0x0022a400080011ff */
[----:B--2---:R-:W-:Y:S05]  /*c9d0*/  @!P0 NANOSLEEP.SYNCS 0x989680 ;  /* 0x009896800000895d */ /* 0x004fea0003900000 */
[----:B------:R-:W2:Y:S02]  /*c9e0*/  @!P0 SYNCS.PHASECHK.TRANS64 P0, [R2+URZ+0xa0], R5 ;  /* 0x0000a005020085a7 */ /* 0x000ea400080010ff */
[----:B--2---:R-:W-:Y:S05]  /*c9f0*/  @!P0 BRA `(.L_x_162) ;  /* 0xfffffffc00f08947 */ /* 0x004fea000383ffff */
[----:B------:R-:W-:Y:S05]  /*ca00*/  BRA `(.L_x_163) ;  /* 0xffffff6800387947 */ /* 0x000fea000383ffff */
.L_x_54:
[----:B-1----:R1:W2:Y:S02]  /*ca10*/  SYNCS.PHASECHK.TRANS64.TRYWAIT P1, [R2+URZ+0x90], R4 ;  /* 0x00009004020075a7 */ /* 0x0022a400080211ff */
[----:B--2---:R-:W-:Y:S05]  /*ca20*/  @!P1 NANOSLEEP.SYNCS 0x989680 ;  /* 0x009896800000995d */ /* 0x004fea0003900000 */
[----:B------:R-:W2:Y:S02]  /*ca30*/  @!P1 SYNCS.PHASECHK.TRANS64 P1, [R2+URZ+0x90], R4 ;  /* 0x00009004020095a7 */ /* 0x000ea400080210ff */
[----:B--2---:R-:W-:Y:S05]  /*ca40*/  @!P1 BRA `(.L_x_54) ;  /* 0xfffffffc00f09947 */ /* 0x004fea000383ffff */
[----:B------:R-:W-:Y:S05]  /*ca50*/  BRA `(.L_x_164) ;  /* 0xffffff6800687947 */ /* 0x000fea000383ffff */
.L_x_57:
[----:B------:R-:W-:-:S07]  /*ca60*/  MOV R0, UR4 ;  /* 0x0000000400007c02 */ /* 0x000fce0008000f00 */
.L_x_165:
[----:B-1----:R1:W2:Y:S02]  /*ca70*/  SYNCS.PHASECHK.TRANS64.TRYWAIT P0, [R0+URZ+0xa0], R2 ;  /* 0x0000a002000075a7 */ /* 0x0022a400080011ff */
[----:B--2---:R-:W-:Y:S05]  /*ca80*/  @!P0 NANOSLEEP.SYNCS 0x989680 ;  /* 0x009896800000895d */ /* 0x004fea0003900000 */
[----:B------:R-:W2:Y:S02]  /*ca90*/  @!P0 SYNCS.PHASECHK.TRANS64 P0, [R0+URZ+0xa0], R2 ;  /* 0x0000a002000085a7 */ /* 0x000ea400080010ff */
[----:B--2---:R-:W-:Y:S05]  /*caa0*/  @!P0 BRA `(.L_x_165) ;  /* 0xfffffffc00f08947 */ /* 0x004fea000383ffff */
[----:B------:R-:W-:Y:S05]  /*cab0*/  BRA `(.L_x_56) ;  /* 0xffffff6800bc7947 */ /* 0x000fea000383ffff */
.L_x_66:
[----:B-1----:R-:W-:-:S04]  /*cac0*/  MOV R5, UR5 ;  /* 0x0000000500057c02 */ /* 0x002fc80008000f00 */
[----:B------:R1:W2:Y:S03]  /*cad0*/  SYNCS.PHASECHK.TRANS64.TRYWAIT P0, [R5+URZ+0x8], R6 ;  /* 0x00000806050075a7 */ /* 0x0002a600080011ff */
[----:B--2---:R-:W-:Y:S05]  /*cae0*/  @!P0 NANOSLEEP.SYNCS 0x989680 ;  /* 0x009896800000895d */ /* 0x004fea0003900000 */
[----:B------:R-:W2:Y:S02]  /*caf0*/  @!P0 SYNCS.PHASECHK.TRANS64 P0, [R5+URZ+0x8], R6 ;  /* 0x00000806050085a7 */ /* 0x000ea400080010ff */
[----:B--2---:R-:W-:Y:S05]  /*cb00*/  @!P0 BRA `(.L_x_66) ;  /* 0xfffffffc00ec8947 */ /* 0x004fea000383ffff */
[----:B------:R-:W-:Y:S05]  /*cb10*/  BRA `(.L_x_65) ;  /* 0xffffff6c007c7947 */ /* 0x000fea000383ffff */
.L_x_68:
[----:B------:R-:W-:Y:S01]  /*cb20*/  BSSY B0, `(.L_x_166) ;  /* 0x0000006000007945 */ /* 0x000fe20003800000 */
[----:B------:R-:W-:-:S07]  /*cb30*/  MOV R15, 0xffffffff ;  /* 0xffffffff000f7802 */ /* 0x000fce0000000f00 */
[----:B-1---5:R-:W-:Y:S05]  /*cb40*/  WARPSYNC.COLLECTIVE R15, `(.L_x_167) ;  /* 0x000000000f0c7348 */ /* 0x022fea0003c00000 */
[----:B------:R-:W-:Y:S02]  /*cb50*/  ELECT P6, UR79, PT ;  /* 0x00000000004f782f */ /* 0x000fe400038c0000 */
[----:B------:R-:W-:Y:S01]  /*cb60*/  MOV R14, UR79 ;  /* 0x0000004f000e7c02 */ /* 0x000fe20008000f00 */
[----:B-1---5:R-:W-:Y:S10]  /*cb70*/  ENDCOLLECTIVE ;  /* 0x000000000000791b */ /* 0x022ff40003800000 */
.L_x_167:
[----:B------:R-:W-:Y:S05]  /*cb80*/  BSYNC B0 ;  /* 0x0000000000007941 */ /* 0x000fea0003800000 */
.L_x_166:
[----:B------:R-:W-:Y:S05]  /*cb90*/  BRA `(.L_x_168) ;  /* 0xffffff6c00ac7947 */ /* 0x000fea000383ffff */
.L_x_70:
[----:B-1----:R-:W-:-:S04]  /*cba0*/  MOV R0, UR5 ;  /* 0x0000000500007c02 */ /* 0x002fc80008000f00 */
[----:B------:R1:W2:Y:S03]  /*cbb0*/  SYNCS.PHASECHK.TRANS64.TRYWAIT P0, [R0+URZ+0x8], R4 ;  /* 0x00000804000075a7 */ /* 0x0002a600080011ff */
[----:B--2---:R-:W-:Y:S05]  /*cbc0*/  @!P0 NANOSLEEP.SYNCS 0x989680 ;  /* 0x009896800000895d */ /* 0x004fea0003900000 */
[----:B------:R-:W2:Y:S02]  /*cbd0*/  @!P0 SYNCS.PHASECHK.TRANS64 P0, [R0+URZ+0x8], R4 ;  /* 0x00000804000085a7 */ /* 0x000ea400080010ff */
[----:B--2---:R-:W-:Y:S05]  /*cbe0*/  @!P0 BRA `(.L_x_70) ;  /* 0xfffffffc00ec8947 */ /* 0x004fea000383ffff */
[----:B------:R-:W-:Y:S05]  /*cbf0*/  BRA `(.L_x_69) ;  /* 0xffffff6c00b07947 */ /* 0x000fea000383ffff */
.L_x_71:
[----:B-1----:R1:W2:Y:S02]  /*cc00*/  SYNCS.PHASECHK.TRANS64.TRYWAIT P0, [R0+URZ+0x90], R4 ;  /* 0x00009004000075a7 */ /* 0x0022a400080011ff */
[----:B--2---:R-:W-:Y:S05]  /*cc10*/  @!P0 NANOSLEEP.SYNCS 0x989680 ;  /* 0x009896800000895d */ /* 0x004fea0003900000 */
[----:B------:R-:W2:Y:S02]  /*cc20*/  @!P0 SYNCS.PHASECHK.TRANS64 P0, [R0+URZ+0x90], R4 ;  /* 0x00009004000085a7 */ /* 0x000ea400080010ff */
[----:B--2---:R-:W-:Y:S05]  /*cc30*/  @!P0 BRA `(.L_x_71) ;  /* 0xfffffffc00f08947 */ /* 0x004fea000383ffff */
[----:B------:R-:W-:Y:S05]  /*cc40*/  BRA `(.L_x_169) ;  /* 0xffffff74004c7947 */ /* 0x000fea000383ffff */
.L_x_75:
[----:B------:R-:W-:-:S07]  /*cc50*/  MOV R0, UR5 ;  /* 0x0000000500007c02 */ /* 0x000fce0008000f00 */
.L_x_170:
[----:B-1----:R1:W2:Y:S02]  /*cc60*/  SYNCS.PHASECHK.TRANS64.TRYWAIT P0, [R0+URZ], R4 ;  /* 0x00000004000075a7 */ /* 0x0022a400080011ff */
[----:B--2---:R-:W-:Y:S05]  /*cc70*/  @!P0 NANOSLEEP.SYNCS 0x989680 ;  /* 0x009896800000895d */ /* 0x004fea0003900000 */
[----:B------:R-:W2:Y:S02]  /*cc80*/  @!P0 SYNCS.PHASECHK.TRANS64 P0, [R0+URZ], R4 ;  /* 0x00000004000085a7 */ /* 0x000ea400080010ff */
[----:B--2---:R-:W-:Y:S05]  /*cc90*/  @!P0 BRA `(.L_x_170) ;  /* 0xfffffffc00f08947 */ /* 0x004fea000383ffff */
[----:B------:R-:W-:Y:S05]  /*cca0*/  BRA `(.L_x_74) ;  /* 0xffffff7400a47947 */ /* 0x000fea000383ffff */
.L_x_76:
[----:B------:R-:W-:-:S07]  /*ccb0*/  MOV R0, UR33 ;  /* 0x0000002100007c02 */ /* 0x000fce0008000f00 */
.L_x_171:
[----:B-1----:R1:W2:Y:S02]  /*ccc0*/  SYNCS.PHASECHK.TRANS64.TRYWAIT P0, [R0+URZ+0xb8], R4 ;  /* 0x0000b804000075a7 */ /* 0x0022a400080011ff */
[----:B--2---:R-:W-:Y:S05]  /*ccd0*/  @!P0 NANOSLEEP.SYNCS 0x989680 ;  /* 0x009896800000895d */ /* 0x004fea0003900000 */
[----:B------:R-:W2:Y:S02]  /*cce0*/  @!P0 SYNCS.PHASECHK.TRANS64 P0, [R0+URZ+0xb8], R4 ;  /* 0x0000b804000085a7 */ /* 0x000ea400080010ff */
[----:B--2---:R-:W-:Y:S05]  /*ccf0*/  @!P0 BRA `(.L_x_171) ;  /* 0xfffffffc00f08947 */ /* 0x004fea000383ffff */
[----:B------:R-:W-:Y:S05]  /*cd00*/  BRA `(.L_x_172) ;  /* 0xffffff7400f47947 */ /* 0x000fea000383ffff */
.L_x_79:
[----:B------:R-:W-:Y:S07]  /*cd10*/  MOV R0, UR7 ;  /* 0x0000000700007c02 */ /* 0x000fee0008000f00 */
.L_x_173:
[----:B-1----:R1:W2:Y:S02]  /*cd20*/  SYNCS.PHASECHK.TRANS64.TRYWAIT P0, [R0+URZ], R4 ;  /* 0x00000004000075a7 */ /* 0x0022a400080011ff */
[----:B--2---:R-:W-:Y:S05]  /*cd30*/  @!P0 NANOSLEEP.SYNCS 0x989680 ;  /* 0x009896800000895d */ /* 0x004fea0003900000 */
[----:B------:R-:W2:Y:S02]  /*cd40*/  @!P0 SYNCS.PHASECHK.TRANS64 P0, [R0+URZ], R4 ;  /* 0x00000004000085a7 */ /* 0x000ea400080010ff */
[----:B--2---:R-:W-:Y:S05]  /*cd50*/  @!P0 BRA `(.L_x_173) ;  /* 0xfffffffc00f08947 */ /* 0x004fea000383ffff */
[----:B------:R-:W-:Y:S05]  /*cd60*/  BRA `(.L_x_78) ;  /* 0xffffff78006c7947 */ /* 0x000fea000383ffff */
.L_x_82:
[----:B------:R-:W-:-:S07]  /*cd70*/  MOV R0, UR33 ;  /* 0x0000002100007c02 */ /* 0x000fce0008000f00 */
.L_x_174:
[----:B-1----:R1:W3:Y:S02]  /*cd80*/  SYNCS.PHASECHK.TRANS64.TRYWAIT P0, [R0+URZ+0xe0], R2 ;  /* 0x0000e002000075a7 */ /* 0x0022e400080011ff */
[----:B---3--:R-:W-:Y:S05]  /*cd90*/  @!P0 NANOSLEEP.SYNCS 0x989680 ;  /* 0x009896800000895d */ /* 0x008fea0003900000 */
[----:B------:R-:W3:Y:S02]  /*cda0*/  @!P0 SYNCS.PHASECHK.TRANS64 P0, [R0+URZ+0xe0], R2 ;  /* 0x0000e002000085a7 */ /* 0x000ee400080010ff */
[----:B---3--:R-:W-:Y:S05]  /*cdb0*/  @!P0 BRA `(.L_x_174) ;  /* 0xfffffffc00f08947 */ /* 0x008fea000383ffff */
[----:B------:R-:W-:Y:S05]  /*cdc0*/  BRA `(.L_x_175) ;  /* 0xffffff7c00707947 */ /* 0x000fea000383ffff */
.L_x_87:
[----:B-1----:R1:W2:Y:S02]  /*cdd0*/  SYNCS.PHASECHK.TRANS64.TRYWAIT P0, [R12+URZ+0x90], R0 ;  /* 0x000090000c0075a7 */ /* 0x0022a400080011ff */
[----:B--2---:R-:W-:Y:S05]  /*cde0*/  @!P0 NANOSLEEP.SYNCS 0x989680 ;  /* 0x009896800000895d */ /* 0x004fea0003900000 */
[----:B------:R-:W2:Y:S02]  /*cdf0*/  @!P0 SYNCS.PHASECHK.TRANS64 P0, [R12+URZ+0x90], R0 ;  /* 0x000090000c0085a7 */ /* 0x000ea400080010ff */
[----:B--2---:R-:W-:Y:S05]  /*ce00*/  @!P0 BRA `(.L_x_87) ;  /* 0xfffffffc00f08947 */ /* 0x004fea000383ffff */
[----:B------:R-:W-:Y:S05]  /*ce10*/  BRA `(.L_x_176) ;  /* 0xffffff8000a47947 */ /* 0x000fea000383ffff */
.L_x_90:
[----:B-1----:R-:W-:Y:S07]  /*ce20*/  MOV R0, UR21 ;  /* 0x0000001500007c02 */ /* 0x002fee0008000f00 */
.L_x_177:
[----:B-1----:R1:W2:Y:S02]  /*ce30*/  SYNCS.PHASECHK.TRANS64.TRYWAIT P2, [R0+URZ+0x88], R6 ;  /* 0x00008806000075a7 */ /* 0x0022a400080411ff */
[----:B--2---:R-:W-:Y:S05]  /*ce40*/  @!P2 NANOSLEEP.SYNCS 0x989680 ;  /* 0x009896800000a95d */ /* 0x004fea0003900000 */
[----:B------:R-:W2:Y:S02]  /*ce50*/  @!P2 SYNCS.PHASECHK.TRANS64 P2, [R0+URZ+0x88], R6 ;  /* 0x000088060000a5a7 */ /* 0x000ea400080410ff */
[----:B--2---:R-:W-:Y:S05]  /*ce60*/  @!P2 BRA `(.L_x_177) ;  /* 0xfffffffc00f0a947 */ /* 0x004fea000383ffff */
[----:B------:R-:W-:Y:S05]  /*ce70*/  BRA `(.L_x_89) ;  /* 0xffffff88000c7947 */ /* 0x000fea000383ffff */
.L_x_93:
[----:B------:R-:W-:Y:S07]  /*ce80*/  MOV R0, UR21 ;  /* 0x0000001500007c02 */ /* 0x000fee0008000f00 */
.L_x_178:
[----:B-1----:R1:W2:Y:S02]  /*ce90*/  SYNCS.PHASECHK.TRANS64.TRYWAIT P0, [R0+URZ+0x60], R9 ;  /* 0x00006009000075a7 */ /* 0x0022a400080011ff */
[----:B--2---:R-:W-:Y:S05]  /*cea0*/  @!P0 NANOSLEEP.SYNCS 0x989680 ;  /* 0x009896800000895d */ /* 0x004fea0003900000 */
[----:B------:R-:W2:Y:S02]  /*ceb0*/  @!P0 SYNCS.PHASECHK.TRANS64 P0, [R0+URZ+0x60], R9 ;  /* 0x00006009000085a7 */ /* 0x000ea400080010ff */
[----:B--2---:R-:W-:Y:S05]  /*cec0*/  @!P0 BRA `(.L_x_178) ;  /* 0xfffffffc00f08947 */ /* 0x004fea000383ffff */
[----:B------:R-:W-:Y:S05]  /*ced0*/  BRA `(.L_x_179) ;  /* 0xffffff88006c7947 */ /* 0x000fea000383ffff */
.L_x_94:
[----:B------:R-:W-:Y:S07]  /*cee0*/  MOV R0, UR21 ;  /* 0x0000001500007c02 */ /* 0x000fee0008000f00 */
.L_x_180:
[----:B-1----:R1:W2:Y:S02]  /*cef0*/  SYNCS.PHASECHK.TRANS64.TRYWAIT P0, [R0+URZ+0x68], R9 ;  /* 0x00006809000075a7 */ /* 0x0022a400080011ff */
[----:B--2---:R-:W-:Y:S05]  /*cf00*/  @!P0 NANOSLEEP.SYNCS 0x989680 ;  /* 0x009896800000895d */ /* 0x004fea0003900000 */
[----:B------:R-:W2:Y:S02]  /*cf10*/  @!P0 SYNCS.PHASECHK.TRANS64 P0, [R0+URZ+0x68], R9 ;  /* 0x00006809000085a7 */ /* 0x000ea400080010ff */
[----:B--2---:R-:W-:Y:S05]  /*cf20*/  @!P0 BRA `(.L_x_180) ;  /* 0xfffffffc00f08947 */ /* 0x004fea000383ffff */
[----:B------:R-:W-:Y:S05]  /*cf30*/  BRA `(.L_x_181) ;  /* 0xffffff8800c07947 */ /* 0x000fea000383ffff */
.L_x_95:
[----:B------:R-:W-:Y:S07]  /*cf40*/  MOV R0, UR21 ;  /* 0x0000001500007c02 */ /* 0x000fee0008000f00 */
.L_x_182:
[----:B-1----:R1:W2:Y:S02]  /*cf50*/  SYNCS.PHASECHK.TRANS64.TRYWAIT P0, [R0+URZ+0x70], R9 ;  /* 0x00007009000075a7 */ /* 0x0022a400080011ff */
[----:B--2---:R-:W-:Y:S05]  /*cf60*/  @!P0 NANOSLEEP.SYNCS 0x989680 ;  /* 0x009896800000895d */ /* 0x004fea0003900000 */
[----:B------:R-:W2:Y:S02]  /*cf70*/  @!P0 SYNCS.PHASECHK.TRANS64 P0, [R0+URZ+0x70], R9 ;  /* 0x00007009000085a7 */ /* 0x000ea400080010ff */
[----:B--2---:R-:W-:Y:S05]  /*cf80*/  @!P0 BRA `(.L_x_182) ;  /* 0xfffffffc00f08947 */ /* 0x004fea000383ffff */
[----:B------:R-:W-:Y:S05]  /*cf90*/  BRA `(.L_x_183) ;  /* 0xffffff8c00047947 */ /* 0x000fea000383ffff */
.L_x_96:
[----:B------:R-:W-:Y:S07]  /*cfa0*/  MOV R0, UR21 ;  /* 0x0000001500007c02 */ /* 0x000fee0008000f00 */
.L_x_184:
[----:B-1----:R1:W2:Y:S02]  /*cfb0*/  SYNCS.PHASECHK.TRANS64.TRYWAIT P0, [R0+URZ+0x78], R9 ;  /* 0x00007809000075a7 */ /* 0x0022a400080011ff */
[----:B--2---:R-:W-:Y:S05]  /*cfc0*/  @!P0 NANOSLEEP.SYNCS 0x989680 ;  /* 0x009896800000895d */ /* 0x004fea0003900000 */
[----:B------:R-:W2:Y:S02]  /*cfd0*/  @!P0 SYNCS.PHASECHK.TRANS64 P0, [R0+URZ+0x78], R9 ;  /* 0x00007809000085a7 */ /* 0x000ea400080010ff */
[----:B--2---:R-:W-:Y:S05]  /*cfe0*/  @!P0 BRA `(.L_x_184) ;  /* 0xfffffffc00f08947 */ /* 0x004fea000383ffff */
[----:B------:R-:W-:Y:S05]  /*cff0*/  BRA `(.L_x_185) ;  /* 0xffffff8c00487947 */ /* 0x000fea000383ffff */
.L_x_98:
[----:B------:R-:W-:-:S07]  /*d000*/  MOV R0, UR21 ;  /* 0x0000001500007c02 */ /* 0x000fce0008000f00 */
.L_x_186:
[----:B--2---:R2:W3:Y:S02]  /*d010*/  SYNCS.PHASECHK.TRANS64.TRYWAIT P0, [R0+URZ+0x60], R2 ;  /* 0x00006002000075a7 */ /* 0x0044e400080011ff */
[----:B---3--:R-:W-:Y:S05]  /*d020*/  @!P0 NANOSLEEP.SYNCS 0x989680 ;  /* 0x009896800000895d */ /* 0x008fea0003900000 */
[----:B------:R-:W3:Y:S02]  /*d030*/  @!P0 SYNCS.PHASECHK.TRANS64 P0, [R0+URZ+0x60], R2 ;  /* 0x00006002000085a7 */ /* 0x000ee400080010ff */
[----:B---3--:R-:W-:Y:S05]  /*d040*/  @!P0 BRA `(.L_x_186) ;  /* 0xfffffffc00f08947 */ /* 0x008fea000383ffff */
[----:B------:R-:W-:Y:S05]  /*d050*/  BRA `(.L_x_187) ;  /* 0xffffff8c00d07947 */ /* 0x000fea000383ffff */
.L_x_99:
[----:B--2---:R-:W-:-:S07]  /*d060*/  MOV R0, UR21 ;  /* 0x0000001500007c02 */ /* 0x004fce0008000f00 */
.L_x_188:
[----:B--2---:R2:W3:Y:S02]  /*d070*/  SYNCS.PHASECHK.TRANS64.TRYWAIT P0, [R0+URZ+0x68], R2 ;  /* 0x00006802000075a7 */ /* 0x0044e400080011ff */
[----:B---3--:R-:W-:Y:S05]  /*d080*/  @!P0 NANOSLEEP.SYNCS 0x989680 ;  /* 0x009896800000895d */ /* 0x008fea0003900000 */
[----:B------:R-:W3:Y:S02]  /*d090*/  @!P0 SYNCS.PHASECHK.TRANS64 P0, [R0+URZ+0x68], R2 ;  /* 0x00006802000085a7 */ /* 0x000ee400080010ff */
[----:B---3--:R-:W-:Y:S05]  /*d0a0*/  @!P0 BRA `(.L_x_188) ;  /* 0xfffffffc00f08947 */ /* 0x008fea000383ffff */
[----:B------:R-:W-:Y:S05]  /*d0b0*/  BRA `(.L_x_189) ;  /* 0xffffff8c00c07947 */ /* 0x000fea000383ffff */
.L_x_100:
[----:B--2---:R-:W-:-:S07]  /*d0c0*/  MOV R0, UR21 ;  /* 0x0000001500007c02 */ /* 0x004fce0008000f00 */
.L_x_190:
[----:B--2---:R2:W3:Y:S02]  /*d0d0*/  SYNCS.PHASECHK.TRANS64.TRYWAIT P0, [R0+URZ+0x70], R2 ;  /* 0x00007002000075a7 */ /* 0x0044e400080011ff */
[----:B---3--:R-:W-:Y:S05]  /*d0e0*/  @!P0 NANOSLEEP.SYNCS 0x989680 ;  /* 0x009896800000895d */ /* 0x008fea0003900000 */
[----:B------:R-:W3:Y:S02]  /*d0f0*/  @!P0 SYNCS.PHASECHK.TRANS64 P0, [R0+URZ+0x70], R2 ;  /* 0x00007002000085a7 */ /* 0x000ee400080010ff */
[----:B---3--:R-:W-:Y:S05]  /*d100*/  @!P0 BRA `(.L_x_190) ;  /* 0xfffffffc00f08947 */ /* 0x008fea000383ffff */
[----:B------:R-:W-:Y:S05]  /*d110*/  BRA `(.L_x_191) ;  /* 0xffffff8c00b07947 */ /* 0x000fea000383ffff */
.L_x_102:
[----:B--2---:R2:W3:Y:S02]  /*d120*/  SYNCS.PHASECHK.TRANS64.TRYWAIT P0, [R8+URZ+0x90], R0 ;  /* 0x00009000080075a7 */ /* 0x0044e400080011ff */
[----:B---3--:R-:W-:Y:S05]  /*d130*/  @!P0 NANOSLEEP.SYNCS 0x989680 ;  /* 0x009896800000895d */ /* 0x008fea0003900000 */
[----:B------:R-:W3:Y:S02]  /*d140*/  @!P0 SYNCS.PHASECHK.TRANS64 P0, [R8+URZ+0x90], R0 ;  /* 0x00009000080085a7 */ /* 0x000ee400080010ff */
[----:B---3--:R-:W-:Y:S05]  /*d150*/  @!P0 BRA `(.L_x_102) ;  /* 0xfffffffc00f08947 */ /* 0x008fea000383ffff */
[----:B------:R-:W-:Y:S05]  /*d160*/  BRA `(.L_x_192) ;  /* 0xffffff9000887947 */ /* 0x000fea000383ffff */
.L_x_113:
[----:B-1----:R-:W-:Y:S04]  /*d170*/  MOV R0, UR46 ;  /* 0x0000002e00007c02 */ /* 0x002fe80008000f00 */
[----:B------:R1:W2:Y:S03]  /*d180*/  SYNCS.PHASECHK.TRANS64.TRYWAIT P0, [R0+URZ+0x40], R4 ;  /* 0x00004004000075a7 */ /* 0x0002a600080011ff */
[----:B--2---:R-:W-:Y:S05]  /*d190*/  @!P0 NANOSLEEP.SYNCS 0x989680 ;  /* 0x009896800000895d */ /* 0x004fea0003900000 */
[----:B------:R-:W2:Y:S02]  /*d1a0*/  @!P0 SYNCS.PHASECHK.TRANS64 P0, [R0+URZ+0x40], R4 ;  /* 0x00004004000085a7 */ /* 0x000ea400080010ff */
[----:B--2---:R-:W-:Y:S05]  /*d1b0*/  @!P0 BRA `(.L_x_113) ;  /* 0xfffffffc00ec8947 */ /* 0x004fea000383ffff */
[----:B------:R-:W-:Y:S05]  /*d1c0*/  BRA `(.L_x_112) ;  /* 0xffffffa0005c7947 */ /* 0x000fea000383ffff */
.L_x_115:
[----:B-1----:R-:W-:Y:S04]  /*d1d0*/  MOV R0, UR46 ;  /* 0x0000002e00007c02 */ /* 0x002fe80008000f00 */
[----:B------:R1:W3:Y:S03]  /*d1e0*/  SYNCS.PHASECHK.TRANS64.TRYWAIT P1, [R0+URZ+0xb0], R3 ;  /* 0x0000b003000075a7 */ /* 0x0002e600080211ff */
[----:B---3--:R-:W-:Y:S05]  /*d1f0*/  @!P1 NANOSLEEP.SYNCS 0x989680 ;  /* 0x009896800000995d */ /* 0x008fea0003900000 */
[----:B------:R-:W3:Y:S02]  /*d200*/  @!P1 SYNCS.PHASECHK.TRANS64 P1, [R0+URZ+0xb0], R3 ;  /* 0x0000b003000095a7 */ /* 0x000ee400080210ff */
[----:B---3--:R-:W-:Y:S05]  /*d210*/  @!P1 BRA `(.L_x_115) ;  /* 0xfffffffc00ec9947 */ /* 0x008fea000383ffff */
[----:B------:R-:W-:Y:S05]  /*d220*/  BRA `(.L_x_114) ;  /* 0xffffffa000947947 */ /* 0x000fea000383ffff */
.L_x_124:
[----:B---3--:R3:W4:Y:S02]  /*d230*/  SYNCS.PHASECHK.TRANS64.TRYWAIT P0, [R3+URZ+0x40], R0 ;  /* 0x00004000030075a7 */ /* 0x00872400080011ff */
[----:B----4-:R-:W-:Y:S05]  /*d240*/  @!P0 NANOSLEEP.SYNCS 0x989680 ;  /* 0x009896800000895d */ /* 0x010fea0003900000 */
[----:B------:R-:W4:Y:S02]  /*d250*/  @!P0 SYNCS.PHASECHK.TRANS64 P0, [R3+URZ+0x40], R0 ;  /* 0x00004000030085a7 */ /* 0x000f2400080010ff */
[----:B----4-:R-:W-:Y:S05]  /*d260*/  @!P0 BRA `(.L_x_124) ;  /* 0xfffffffc00f08947 */ /* 0x010fea000383ffff */
[----:B------:R-:W-:Y:S05]  /*d270*/  BRA `(.L_x_123) ;  /* 0xffffffb400607947 */ /* 0x000fea000383ffff */
.L_x_132:
[----:B-1----:R1:W3:Y:S02]  /*d280*/  SYNCS.PHASECHK.TRANS64.TRYWAIT P0, [R7+URZ+0x40], R6 ;  /* 0x00004006070075a7 */ /* 0x0022e400080011ff */
[----:B---3--:R-:W-:Y:S05]  /*d290*/  @!P0 NANOSLEEP.SYNCS 0x989680 ;  /* 0x009896800000895d */ /* 0x008fea0003900000 */
[----:B------:R-:W3:Y:S02]  /*d2a0*/  @!P0 SYNCS.PHASECHK.TRANS64 P0, [R7+URZ+0x40], R6 ;  /* 0x00004006070085a7 */ /* 0x000ee400080010ff */
[----:B---3--:R-:W-:Y:S05]  /*d2b0*/  @!P0 BRA `(.L_x_132) ;  /* 0xfffffffc00f08947 */ /* 0x008fea000383ffff */
[----:B------:R-:W-:Y:S05]  /*d2c0*/  BRA `(.L_x_131) ;  /* 0xffffffc800647947 */ /* 0x000fea000383ffff */
.L_x_140:
[----:B-1----:R1:W2:Y:S02]  /*d2d0*/  SYNCS.PHASECHK.TRANS64.TRYWAIT P0, [R4+URZ+0x40], R0 ;  /* 0x00004000040075a7 */ /* 0x0022a400080011ff */
[----:B--2---:R-:W-:Y:S05]  /*d2e0*/  @!P0 NANOSLEEP.SYNCS 0x989680 ;  /* 0x009896800000895d */ /* 0x004fea0003900000 */
[----:B------:R-:W2:Y:S02]  /*d2f0*/  @!P0 SYNCS.PHASECHK.TRANS64 P0, [R4+URZ+0x40], R0 ;  /* 0x00004000040085a7 */ /* 0x000ea400080010ff */
[----:B--2---:R-:W-:Y:S05]  /*d300*/  @!P0 BRA `(.L_x_140) ;  /* 0xfffffffc00f08947 */ /* 0x004fea000383ffff */
[----:B------:R-:W-:Y:S05]  /*d310*/  BRA `(.L_x_139) ;  /* 0xffffffdc00607947 */ /* 0x000fea000383ffff */
        .weak           $__internal_0_$__cuda_sm10x_tcgen05_guardrail_trap_col_being_dealloced_not_returned_by_alloc
        .type           $__internal_0_$__cuda_sm10x_tcgen05_guardrail_trap_col_being_dealloced_not_returned_by_alloc,@function
        .size           $__internal_0_$__cuda_sm10x_tcgen05_guardrail_trap_col_being_dealloced_not_returned_by_alloc,($__internal_1_$__cuda_sm10x_tcgen05_guardrail_trap_phase_invalid_during_alloc - $__internal_0_$__cuda_sm10x_tcgen05_guardrail_trap_col_being_dealloced_not_returned_by_alloc)
$__internal_0_$__cuda_sm10x_tcgen05_guardrail_trap_col_being_dealloced_not_returned_by_alloc:
[----:B------:R-:W-:Y:S05]  /*d320*/  BPT.TRAP 0x1 ;  /* 0x000000040000795c */ /* 0x000fea0000300000 */
[----:B------:R-:W-:-:S04]  /*d330*/  HFMA2 R3, -RZ, RZ, 0, 0 ;  /* 0x00000000ff037431 */ /* 0x000fc800000001ff */
[----:B------:R-:W-:Y:S05]  /*d340*/  RET.REL.NODEC R2 `(_ZN7cutlass13device_kernelINS_4gemm6kernel13GemmUniversalIN4cute5tupleIJiiiiEEENS1_10collective13CollectiveMmaINS1_46MainloopSm100TmaUmmaWarpSpecializedBlockScaledILi4ELi2ELi1ENS5_IJNS4_1CILi4EEENSA_ILi2EEENSA_ILi1EEEEEEEENS5_IJNSA_ILi256EEESG_NSA_ILi128EEEEEENS5_IJNS_12float_e5m2_tENS_13float_ue8m0_tEEEENS5_IJNS5_IJlSD_lEEENS4_6LayoutINS5_IJNS5_IJNS5_IJNSA_ILi32EEESB_EEEiEEESQ_NS5_IJSD_iEEEEEENS5_IJNS5_IJNS5_IJNSA_ILi16EEESB_EEEiEEENS5_IJNS5_IJNSA_ILi0EEESD_EEENSA_ILi512EEEEEENS5_IJSW_iEEEEEEEEEEESL_S13_NS4_8TiledMMAINS4_8MMA_AtomIJNS4_27SM100_MMA_MXF8F6F4_2x1SM_SSISJ_SJ_fSK_Li256ELi256ELNS4_4UMMA5MajorE0ELS18_0ELNS17_7ScaleInE0ELS19_0EEEEEENSN_INS5_IJSD_SD_SD_EEENS5_IJSW_SW_SW_EEEEENS5_IJNS4_10UnderscoreES1F_S1F_EEEEENS5_IJNS4_28SM100_TMA_2SM_LOAD_MULTICASTES1I_EEENS5_IJNS4_14ComposedLayoutINS4_7SwizzleILi3ELi4ELi3EEENS4_18smem_ptr_flag_bitsILi8EEENSN_INS5_IJNSA_ILi8EEESH_EEENS5_IJSH_SD_EEEEEEENSN_INS5_IJNS5_IJNS5_IJSP_SD_EEENS5_IJSO_SD_EEEEEESD_NS5_IJSB_SD_EEEEEENS5_IJNS5_IJNS5_IJSU_SY_EEESX_EEESW_NS5_IJSD_SY_EEEEEEEEEEEvNS4_8identityES1J_NS5_IJS1T_NSN_INS5_IJNS5_IJNS5_IJSP_SC_EEES1V_EEESD_S1X_EEENS5_IJS20_SW_NS5_IJSD_NSA_ILi1024EEEEEEEEEEEEEEvS25_EENS_8epilogue10collective18CollectiveEpilogueINS2F_23Sm100TmaWarpSpecializedILi4ELi2ELi64ELb1ELb0EEEJNS5_IJSH_SG_SH_EEENS5_IJNSN_ISH_SD_EENSN_INSA_ILi64EEESD_EEEEENS_10bfloat16_tESM_S2P_SM_NS2F_6fusion15FusionCallbacksIS2J_NS2Q_17LinearCombinationIS2P_fS2P_fLNS_15FloatRoundStyleE2EEES2K_S2O_JEEENS4_5SM1004TMEM4LOAD26SM100_TMEM_LOAD_32dp32b64xENS4_13SM90_TMA_LOADENS1K_IS1M_NS1N_ILi16EEENSN_INS5_IJS1P_S2M_EEENS5_IJS2M_SD_EEEEEEENS4_39AutoVectorizingCopyWithAssumedAlignmentILi128EEENS4_14SM90_TMA_STOREES35_S37_S37_EEEvvEEEEvNT_6ParamsE) ;  /* 0xffffff2c022c7950 */ /* 0x000fea0003c3ffff */
        .weak           $__internal_1_$__cuda_sm10x_tcgen05_guardrail_trap_phase_invalid_during_alloc
        .type           $__internal_1_$__cuda_sm10x_tcgen05_guardrail_trap_phase_invalid_during_alloc,@function
        .size           $__internal_1_$__cuda_sm10x_tcgen05_guardrail_trap_phase_invalid_during_alloc,($__internal_2_$__cuda_sm10x_tcgen05_guardrail_trap_unallocated_columns_being_dealloced - $__internal_1_$__cuda_sm10x_tcgen05_guardrail_trap_phase_invalid_during_alloc)
$__internal_1_$__cuda_sm10x_tcgen05_guardrail_trap_phase_invalid_during_alloc:
[----:B------:R-:W-:Y:S05]  /*d350*/  BPT.TRAP 0x1 ;  /* 0x000000040000795c */ /* 0x000fea0000300000 */
[----:B------:R-:W-:-:S04]  /*d360*/  MOV R5, 0x0 ;  /* 0x0000000000057802 */ /* 0x000fc80000000f00 */
[----:B------:R-:W-:Y:S05]  /*d370*/  RET.REL.NODEC R4 `(_ZN7cutlass13device_kernelINS_4gemm6kernel13GemmUniversalIN4cute5tupleIJiiiiEEENS1_10collective13CollectiveMmaINS1_46MainloopSm100TmaUmmaWarpSpecializedBlockScaledILi4ELi2ELi1ENS5_IJNS4_1CILi4EEENSA_ILi2EEENSA_ILi1EEEEEEEENS5_IJNSA_ILi256EEESG_NSA_ILi128EEEEEENS5_IJNS_12float_e5m2_tENS_13float_ue8m0_tEEEENS5_IJNS5_IJlSD_lEEENS4_6LayoutINS5_IJNS5_IJNS5_IJNSA_ILi32EEESB_EEEiEEESQ_NS5_IJSD_iEEEEEENS5_IJNS5_IJNS5_IJNSA_ILi16EEESB_EEEiEEENS5_IJNS5_IJNSA_ILi0EEESD_EEENSA_ILi512EEEEEENS5_IJSW_iEEEEEEEEEEESL_S13_NS4_8TiledMMAINS4_8MMA_AtomIJNS4_27SM100_MMA_MXF8F6F4_2x1SM_SSISJ_SJ_fSK_Li256ELi256ELNS4_4UMMA5MajorE0ELS18_0ELNS17_7ScaleInE0ELS19_0EEEEEENSN_INS5_IJSD_SD_SD_EEENS5_IJSW_SW_SW_EEEEENS5_IJNS4_10UnderscoreES1F_S1F_EEEEENS5_IJNS4_28SM100_TMA_2SM_LOAD_MULTICASTES1I_EEENS5_IJNS4_14ComposedLayoutINS4_7SwizzleILi3ELi4ELi3EEENS4_18smem_ptr_flag_bitsILi8EEENSN_INS5_IJNSA_ILi8EEESH_EEENS5_IJSH_SD_EEEEEEENSN_INS5_IJNS5_IJNS5_IJSP_SD_EEENS5_IJSO_SD_EEEEEESD_NS5_IJSB_SD_EEEEEENS5_IJNS5_IJNS5_IJSU_SY_EEESX_EEESW_NS5_IJSD_SY_EEEEEEEEEEEvNS4_8identityES1J_NS5_IJS1T_NSN_INS5_IJNS5_IJNS5_IJSP_SC_EEES1V_EEESD_S1X_EEENS5_IJS20_SW_NS5_IJSD_NSA_ILi1024EEEEEEEEEEEEEEvS25_EENS_8epilogue10collective18CollectiveEpilogueINS2F_23Sm100TmaWarpSpecializedILi4ELi2ELi64ELb1ELb0EEEJNS5_IJSH_SG_SH_EEENS5_IJNSN_ISH_SD_EENSN_INSA_ILi64EEESD_EEEEENS_10bfloat16_tESM_S2P_SM_NS2F_6fusion15FusionCallbacksIS2J_NS2Q_17LinearCombinationIS2P_fS2P_fLNS_15FloatRoundStyleE2EEES2K_S2O_JEEENS4_5SM1004TMEM4LOAD26SM100_TMEM_LOAD_32dp32b64xENS4_13SM90_TMA_LOADENS1K_IS1M_NS1N_ILi16EEENSN_INS5_IJS1P_S2M_EEENS5_IJS2M_SD_EEEEEEENS4_39AutoVectorizingCopyWithAssumedAlignmentILi128EEENS4_14SM90_TMA_STOREES35_S37_S37_EEEvvEEEEvNT_6ParamsE) ;  /* 0xffffff2c04207950 */ /* 0x000fea0003c3ffff */
        .weak           $__internal_2_$__cuda_sm10x_tcgen05_guardrail_trap_unallocated_columns_being_dealloced
        .type           $__internal_2_$__cuda_sm10x_tcgen05_guardrail_trap_unallocated_columns_being_dealloced,@function
        .size           $__internal_2_$__cuda_sm10x_tcgen05_guardrail_trap_unallocated_columns_being_dealloced,(.L_x_194 - $__internal_2_$__cuda_sm10x_tcgen05_guardrail_trap_unallocated_columns_being_dealloced)
$__internal_2_$__cuda_sm10x_tcgen05_guardrail_trap_unallocated_columns_being_dealloced:
[----:B------:R-:W-:Y:S05]  /*d380*/  BPT.TRAP 0x1 ;  /* 0x000000040000795c */ /* 0x000fea0000300000 */
[----:B------:R-:W-:-:S04]  /*d390*/  HFMA2 R3, -RZ, RZ, 0, 0 ;  /* 0x00000000ff037431 */ /* 0x000fc800000001ff */
[----:B------:R-:W-:Y:S05]  /*d3a0*/  RET.REL.NODEC R2 `(_ZN7cutlass13device_kernelINS_4gemm6kernel13GemmUniversalIN4cute5tupleIJiiiiEEENS1_10collective13CollectiveMmaINS1_46MainloopSm100TmaUmmaWarpSpecializedBlockScaledILi4ELi2ELi1ENS5_IJNS4_1CILi4EEENSA_ILi2EEENSA_ILi1EEEEEEEENS5_IJNSA_ILi256EEESG_NSA_ILi128EEEEEENS5_IJNS_12float_e5m2_tENS_13float_ue8m0_tEEEENS5_IJNS5_IJlSD_lEEENS4_6LayoutINS5_IJNS5_IJNS5_IJNSA_ILi32EEESB_EEEiEEESQ_NS5_IJSD_iEEEEEENS5_IJNS5_IJNS5_IJNSA_ILi16EEESB_EEEiEEENS5_IJNS5_IJNSA_ILi0EEESD_EEENSA_ILi512EEEEEENS5_IJSW_iEEEEEEEEEEESL_S13_NS4_8TiledMMAINS4_8MMA_AtomIJNS4_27SM100_MMA_MXF8F6F4_2x1SM_SSISJ_SJ_fSK_Li256ELi256ELNS4_4UMMA5MajorE0ELS18_0ELNS17_7ScaleInE0ELS19_0EEEEEENSN_INS5_IJSD_SD_SD_EEENS5_IJSW_SW_SW_EEEEENS5_IJNS4_10UnderscoreES1F_S1F_EEEEENS5_IJNS4_28SM100_TMA_2SM_LOAD_MULTICASTES1I_EEENS5_IJNS4_14ComposedLayoutINS4_7SwizzleILi3ELi4ELi3EEENS4_18smem_ptr_flag_bitsILi8EEENSN_INS5_IJNSA_ILi8EEESH_EEENS5_IJSH_SD_EEEEEEENSN_INS5_IJNS5_IJNS5_IJSP_SD_EEENS5_IJSO_SD_EEEEEESD_NS5_IJSB_SD_EEEEEENS5_IJNS5_IJNS5_IJSU_SY_EEESX_EEESW_NS5_IJSD_SY_EEEEEEEEEEEvNS4_8identityES1J_NS5_IJS1T_NSN_INS5_IJNS5_IJNS5_IJSP_SC_EEES1V_EEESD_S1X_EEENS5_IJS20_SW_NS5_IJSD_NSA_ILi1024EEEEEEEEEEEEEEvS25_EENS_8epilogue10collective18CollectiveEpilogueINS2F_23Sm100TmaWarpSpecializedILi4ELi2ELi64ELb1ELb0EEEJNS5_IJSH_SG_SH_EEENS5_IJNSN_ISH_SD_EENSN_INSA_ILi64EEESD_EEEEENS_10bfloat16_tESM_S2P_SM_NS2F_6fusion15FusionCallbacksIS2J_NS2Q_17LinearCombinationIS2P_fS2P_fLNS_15FloatRoundStyleE2EEES2K_S2O_JEEENS4_5SM1004TMEM4LOAD26SM100_TMEM_LOAD_32dp32b64xENS4_13SM90_TMA_LOADENS1K_IS1M_NS1N_ILi16EEENSN_INS5_IJS1P_S2M_EEENS5_IJS2M_SD_EEEEEEENS4_39AutoVectorizingCopyWithAssumedAlignmentILi128EEENS4_14SM90_TMA_STOREES35_S37_S37_EEEvvEEEEvNT_6ParamsE) ;  /* 0xffffff2c02147950 */ /* 0x000fea0003c3ffff */
.L_x_193:
[----:B------:R-:W-:-:S00]  /*d3b0*/  BRA `(.L_x_193) ;  /* 0xfffffffc00fc7947 */ /* 0x000fc0000383ffff */
[----:B------:R-:W-:-:S00]  /*d3c0*/  NOP ;  /* 0x0000000000007918 */ /* 0x000fc00000000000 */
        /* <DEDUP_REMOVED lines=11> */
.L_x_194:


//--------------------- .nv.global.init           --------------------------
	.section	.nv.global.init,"aw",@progbits
.nv.global.init:
	.type		$str$27,@object
	.size		$str$27,($str$28 - $str$27)
$str$27:
        /*0000*/ 	.byte	0x28, 0x61, 0x64, 0x64, 0x72, 0x65, 0x73, 0x73, 0x20, 0x26, 0x20, 0x6d, 0x61, 0x73, 0x6b, 0x29
        /*0010*/ 	.byte	0x20, 0x3d, 0x3d, 0x20, 0x30, 0x00
	.type		$str$28,@object
	.size		$str$28,($str$26 - $str$28)
$str$28:
        /*0016*/ 	.byte	0x2f, 0x74, 0x6d, 0x70, 0x2f, 0x63, 0x75, 0x74, 0x6c, 0x61, 0x73, 0x73, 0x5f, 0x73, 0x77, 0x65
        /*0026*/ 	.byte	0x65, 0x70, 0x5f, 0x73, 0x72, 0x63, 0x2f, 0x69, 0x6e, 0x63, 0x6c, 0x75, 0x64, 0x65, 0x2f, 0x63
        /*0036*/ 	.byte	0x75, 0x74, 0x65, 0x2f, 0x70, 0x6f, 0x69, 0x6e, 0x74, 0x65, 0x72, 0x5f, 0x66, 0x6c, 0x61, 0x67
        /*0046*/ 	.byte	0x67, 0x65, 0x64, 0x2e, 0x68, 0x70, 0x70, 0x00
	.type		$str$26,@object
	.size		$str$26,($str$25 - $str$26)
$str$26:
        /*004e*/ 	.byte	0x2f, 0x74, 0x6d, 0x70, 0x2f, 0x63, 0x75, 0x74, 0x6c, 0x61, 0x73, 0x73, 0x5f, 0x73, 0x77, 0x65
        /*005e*/ 	.byte	0x65, 0x70, 0x5f, 0x73, 0x72, 0x63, 0x2f, 0x69, 0x6e, 0x63, 0x6c, 0x75, 0x64, 0x65, 0x2f, 0x63
        /*006e*/ 	.byte	0x75, 0x74, 0x65, 0x2f, 0x61, 0x74, 0x6f, 0x6d, 0x2f, 0x63, 0x6f, 0x70, 0x79, 0x5f, 0x74, 0x72
        /*007e*/ 	.byte	0x61, 0x69, 0x74, 0x73, 0x5f, 0x73, 0x6d, 0x31, 0x30, 0x30, 0x2e, 0x68, 0x70, 0x70, 0x00
	.type		$str$25,@object
	.size		$str$25,(__unnamed_1 - $str$25)
$str$25:
        /*008d*/ 	.byte	0x28, 0x28, 0x75, 0x69, 0x6e, 0x74, 0x33, 0x32, 0x5f, 0x74, 0x28, 0x74, 0x68, 0x72, 0x65, 0x61
        /*009d*/ 	.byte	0x64, 0x49, 0x64, 0x78, 0x2e, 0x78, 0x29, 0x20, 0x2f, 0x20, 0x33, 0x32, 0x29, 0x20, 0x25, 0x20
        /*00ad*/ 	.byte	0x34, 0x29, 0x20, 0x3d, 0x3d, 0x20, 0x28, 0x28, 0x28, 0x74, 0x6d, 0x65, 0x6d, 0x5f, 0x61, 0x64
        /*00bd*/ 	.byte	0x64, 0x72, 0x20, 0x3e, 0x3e, 0x20, 0x31, 0x36, 0x29, 0x20, 0x2f, 0x20, 0x33, 0x32, 0x29, 0x20
        /*00cd*/ 	.byte	0x25, 0x20, 0x34, 0x29, 0x00
	.type		__unnamed_1,@object
	.size		__unnamed_1,(__unnamed_2 - __unnamed_1)
__unnamed_1:
        /*00d2*/ 	.byte	0x61, 0x75, 0x74, 0x6f, 0x20, 0x63, 0x75, 0x74, 0x65, 0x3a, 0x3a, 0x61, 0x73, 0x5f, 0x70, 0x6f
        /* <DEDUP_REMOVED lines=24> */
        /*0262*/ 	.byte	0x38, 0x31, 0x39, 0x32, 0x3e, 0x3e, 0x3e, 0x3e, 0x5d, 0x00
	.type		__unnamed_2,@object
	.size		__unnamed_2,(.L_2 - __unnamed_2)
__unnamed_2:
        /* <DEDUP_REMOVED lines=43> */
        /*051c*/ 	.byte	0x74, 0x65, 0x3a, 0x3a, 0x43, 0x3c, 0x30, 0x3e, 0x3e, 0x3e, 0x3e, 0x5d, 0x00
.L_2:


//--------------------- .nv.shared._ZN7cutlass13device_kernelINS_4gemm6kernel13GemmUniversalIN4cute5tupleIJiiiiEEENS1_10collective13CollectiveMmaINS1_46MainloopSm100TmaUmmaWarpSpecializedBlockScaledILi4ELi2ELi1ENS5_IJNS4_1CILi4EEENSA_ILi2EEENSA_ILi1EEEEEEEENS5_IJNSA_ILi256EEESG_NSA_ILi128EEEEEENS5_IJNS_12float_e5m2_tENS_13float_ue8m0_tEEEENS5_IJNS5_IJlSD_lEEENS4_6LayoutINS5_IJNS5_IJNS5_IJNSA_ILi32EEESB_EEEiEEESQ_NS5_IJSD_iEEEEEENS5_IJNS5_IJNS5_IJNSA_ILi16EEESB_EEEiEEENS5_IJNS5_IJNSA_ILi0EEESD_EEENSA_ILi512EEEEEENS5_IJSW_iEEEEEEEEEEESL_S13_NS4_8TiledMMAINS4_8MMA_AtomIJNS4_27SM100_MMA_MXF8F6F4_2x1SM_SSISJ_SJ_fSK_Li256ELi256ELNS4_4UMMA5MajorE0ELS18_0ELNS17_7ScaleInE0ELS19_0EEEEEENSN_INS5_IJSD_SD_SD_EEENS5_IJSW_SW_SW_EEEEENS5_IJNS4_10UnderscoreES1F_S1F_EEEEENS5_IJNS4_28SM100_TMA_2SM_LOAD_MULTICASTES1I_EEENS5_IJNS4_14ComposedLayoutINS4_7SwizzleILi3ELi4ELi3EEENS4_18smem_ptr_flag_bitsILi8EEENSN_INS5_IJNSA_ILi8EEESH_EEENS5_IJSH_SD_EEEEEEENSN_INS5_IJNS5_IJNS5_IJSP_SD_EEENS5_IJSO_SD_EEEEEESD_NS5_IJSB_SD_EEEEEENS5_IJNS5_IJNS5_IJSU_SY_EEESX_EEESW_NS5_IJSD_SY_EEEEEEEEEEEvNS4_8identityES1J_NS5_IJS1T_NSN_INS5_IJNS5_IJNS5_IJSP_SC_EEES1V_EEESD_S1X_EEENS5_IJS20_SW_NS5_IJSD_NSA_ILi1024EEEEEEEEEEEEEEvS25_EENS_8epilogue10collective18CollectiveEpilogueINS2F_23Sm100TmaWarpSpecializedILi4ELi2ELi64ELb1ELb0EEEJNS5_IJSH_SG_SH_EEENS5_IJNSN_ISH_SD_EENSN_INSA_ILi64EEESD_EEEEENS_10bfloat16_tESM_S2P_SM_NS2F_6fusion15FusionCallbacksIS2J_NS2Q_17LinearCombinationIS2P_fS2P_fLNS_15FloatRoundStyleE2EEES2K_S2O_JEEENS4_5SM1004TMEM4LOAD26SM100_TMEM_LOAD_32dp32b64xENS4_13SM90_TMA_LOADENS1K_IS1M_NS1N_ILi16EEENSN_INS5_IJS1P_S2M_EEENS5_IJS2M_SD_EEEEEEENS4_39AutoVectorizingCopyWithAssumedAlignmentILi128EEENS4_14SM90_TMA_STOREES35_S37_S37_EEEvvEEEEvNT_6ParamsE --------------------------
	.section	.nv.shared._ZN7cutlass13device_kernelINS_4gemm6kernel13GemmUniversalIN4cute5tupleIJiiiiEEENS1_10collective13CollectiveMmaINS1_46MainloopSm100TmaUmmaWarpSpecializedBlockScaledILi4ELi2ELi1ENS5_IJNS4_1CILi4EEENSA_ILi2EEENSA_ILi1EEEEEEEENS5_IJNSA_ILi256EEESG_NSA_ILi128EEEEEENS5_IJNS_12float_e5m2_tENS_13float_ue8m0_tEEEENS5_IJNS5_IJlSD_lEEENS4_6LayoutINS5_IJNS5_IJNS5_IJNSA_ILi32EEESB_EEEiEEESQ_NS5_IJSD_iEEEEEENS5_IJNS5_IJNS5_IJNSA_ILi16EEESB_EEEiEEENS5_IJNS5_IJNSA_ILi0EEESD_EEENSA_ILi512EEEEEENS5_IJSW_iEEEEEEEEEEESL_S13_NS4_8TiledMMAINS4_8MMA_AtomIJNS4_27SM100_MMA_MXF8F6F4_2x1SM_SSISJ_SJ_fSK_Li256ELi256ELNS4_4UMMA5MajorE0ELS18_0ELNS17_7ScaleInE0ELS19_0EEEEEENSN_INS5_IJSD_SD_SD_EEENS5_IJSW_SW_SW_EEEEENS5_IJNS4_10UnderscoreES1F_S1F_EEEEENS5_IJNS4_28SM100_TMA_2SM_LOAD_MULTICASTES1I_EEENS5_IJNS4_14ComposedLayoutINS4_7SwizzleILi3ELi4ELi3EEENS4_18smem_ptr_flag_bitsILi8EEENSN_INS5_IJNSA_ILi8EEESH_EEENS5_IJSH_SD_EEEEEEENSN_INS5_IJNS5_IJNS5_IJSP_SD_EEENS5_IJSO_SD_EEEEEESD_NS5_IJSB_SD_EEEEEENS5_IJNS5_IJNS5_IJSU_SY_EEESX_EEESW_NS5_IJSD_SY_EEEEEEEEEEEvNS4_8identityES1J_NS5_IJS1T_NSN_INS5_IJNS5_IJNS5_IJSP_SC_EEES1V_EEESD_S1X_EEENS5_IJS20_SW_NS5_IJSD_NSA_ILi1024EEEEEEEEEEEEEEvS25_EENS_8epilogue10collective18CollectiveEpilogueINS2F_23Sm100TmaWarpSpecializedILi4ELi2ELi64ELb1ELb0EEEJNS5_IJSH_SG_SH_EEENS5_IJNSN_ISH_SD_EENSN_INSA_ILi64EEESD_EEEEENS_10bfloat16_tESM_S2P_SM_NS2F_6fusion15FusionCallbacksIS2J_NS2Q_17LinearCombinationIS2P_fS2P_fLNS_15FloatRoundStyleE2EEES2K_S2O_JEEENS4_5SM1004TMEM4LOAD26SM100_TMEM_LOAD_32dp32b64xENS4_13SM90_TMA_LOADENS1K_IS1M_NS1N_ILi16EEENSN_INS5_IJS1P_S2M_EEENS5_IJS2M_SD_EEEEEEENS4_39AutoVectorizingCopyWithAssumedAlignmentILi128EEENS4_14SM90_TMA_STOREES35_S37_S37_EEEvvEEEEvNT_6ParamsE,"aw",@nobits
	.sectionflags	@""
	.align	16
	.zero		1024


//--------------------- .nv.shared.reserved.0     --------------------------
	.section	.nv.shared.reserved.0,"aw",@nobits
	.weak		__nv_reservedSMEM_offset_0_alias
	.size		__nv_reservedSMEM_offset_0_alias, 0, 64
	.other		__nv_reservedSMEM_offset_0_alias,@"STO_CUDA_RESERVED_SHARED STV_DEFAULT"
__nv_reservedSMEM_offset_0_alias:
	.zero		0
.nv.shared.reserved.0:
	.zero		64
	.weak		__nv_reservedSMEM_tcgen05_partition
	.type		__nv_reservedSMEM_tcgen05_partition,@object
	.size		__nv_reservedSMEM_tcgen05_partition,(.L_0 - __nv_reservedSMEM_tcgen05_partition)
__nv_reservedSMEM_tcgen05_partition:
	.zero		32
.L_0:


//--------------------- .nv.global                --------------------------
	.section	.nv.global,"aw",@nobits
.nv.global:
	.type		_ZN40_INTERNAL_15e3af21_4_k_cu_86563bea_205424cute1_E,@object
	.size		_ZN40_INTERNAL_15e3af21_4_k_cu_86563bea_205424cute1_E,(_ZN40_INTERNAL_15e3af21_4_k_cu_86563bea_205424cuda3std3__45__cpo6cbeginE - _ZN40_INTERNAL_15e3af21_4_k_cu_86563bea_205424cute1_E)
_ZN40_INTERNAL_15e3af21_4_k_cu_86563bea_205424cute1_E:
	.zero		1
	.type		_ZN40_INTERNAL_15e3af21_4_k_cu_86563bea_205424cuda3std3__45__cpo6cbeginE,@object
	.size		_ZN40_INTERNAL_15e3af21_4_k_cu_86563bea_205424cuda3std3__45__cpo6cbeginE,(_ZN40_INTERNAL_15e3af21_4_k_cu_86563bea_205424cuda3std3__48in_placeE - _ZN40_INTERNAL_15e3af21_4_k_cu_86563bea_205424cuda3std3__45__cpo6cbeginE)
_ZN40_INTERNAL_15e3af21_4_k_cu_86563bea_205424cuda3std3__45__cpo6cbeginE:
	.zero		1
	.type		_ZN40_INTERNAL_15e3af21_4_k_cu_86563bea_205424cuda3std3__48in_placeE,@object
	.size		_ZN40_INTERNAL_15e3af21_4_k_cu_86563bea_205424cuda3std3__48in_placeE,(_ZN40_INTERNAL_15e3af21_4_k_cu_86563bea_205424cuda3std6ranges3__45__cpo9iter_moveE - _ZN40_INTERNAL_15e3af21_4_k_cu_86563bea_205424cuda3std3__48in_placeE)
_ZN40_INTERNAL_15e3af21_4_k_cu_86563bea_205424cuda3std3__48in_placeE:
	.zero		1
	.type		_ZN40_INTERNAL_15e3af21_4_k_cu_86563bea_205424cuda3std6ranges3__45__cpo9iter_moveE,@object
	.size		_ZN40_INTERNAL_15e3af21_4_k_cu_86563bea_205424cuda3std6ranges3__45__cpo9iter_moveE,(_ZN40_INTERNAL_15e3af21_4_k_cu_86563bea_205424cuda3std3__45__cpo5beginE - _ZN40_INTERNAL_15e3af21_4_k_cu_86563bea_205424cuda3std6ranges3__45__cpo9iter_moveE)
_ZN40_INTERNAL_15e3af21_4_k_cu_86563bea_205424cuda3std6ranges3__45__cpo9iter_moveE:
	.zero		1
	.type		_ZN40_INTERNAL_15e3af21_4_k_cu_86563bea_205424cuda3std3__45__cpo5beginE,@object
	.size		_ZN40_INTERNAL_15e3af21_4_k_cu_86563bea_205424cuda3std3__45__cpo5beginE,(_ZN40_INTERNAL_15e3af21_4_k_cu_86563bea_205424cuda3std3__442_GLOBAL__N__15e3af21_4_k_cu_86563bea_205426ignoreE - _ZN40_INTERNAL_15e3af21_4_k_cu_86563bea_205424cuda3std3__45__cpo5beginE)
_ZN40_INTERNAL_15e3af21_4_k_cu_86563bea_205424cuda3std3__45__cpo5beginE:
	.zero		1
	.type		_ZN40_INTERNAL_15e3af21_4_k_cu_86563bea_205424cuda3std3__442_GLOBAL__N__15e3af21_4_k_cu_86563bea_205426ignoreE,@object
	.size		_ZN40_INTERNAL_15e3af21_4_k_cu_86563bea_205424cuda3std3__442_GLOBAL__N__15e3af21_4_k_cu_86563bea_205426ignoreE,(_ZN40_INTERNAL_15e3af21_4_k_cu_86563bea_205424cute7productE - _ZN40_INTERNAL_15e3af21_4_k_cu_86563bea_205424cuda3std3__442_GLOBAL__N__15e3af21_4_k_cu_86563bea_205426ignoreE)
_ZN40_INTERNAL_15e3af21_4_k_cu_86563bea_205424cuda3std3__442_GLOBAL__N__15e3af21_4_k_cu_86563bea_205426ignoreE:
	.zero		1
	.type		_ZN40_INTERNAL_15e3af21_4_k_cu_86563bea_205424cute7productE,@object
	.size		_ZN40_INTERNAL_15e3af21_4_k_cu_86563bea_205424cute7productE,(_ZN40_INTERNAL_15e3af21_4_k_cu_86563bea_205424cuda3std3__45__cpo3endE - _ZN40_INTERNAL_15e3af21_4_k_cu_86563bea_205424cute7productE)
_ZN40_INTERNAL_15e3af21_4_k_cu_86563bea_205424cute7productE:
	.zero		1
	.type		_ZN40_INTERNAL_15e3af21_4_k_cu_86563bea_205424cuda3std3__45__cpo3endE,@object
	.size		_ZN40_INTERNAL_15e3af21_4_k_cu_86563bea_205424cuda3std3__45__cpo3endE,(_ZN40_INTERNAL_15e3af21_4_k_cu_86563bea_205424cuda3std3__419piecewise_constructE - _ZN40_INTERNAL_15e3af21_4_k_cu_86563bea_205424cuda3std3__45__cpo3endE)
_ZN40_INTERNAL_15e3af21_4_k_cu_86563bea_205424cuda3std3__45__cpo3endE:
	.zero		1
	.type		_ZN40_INTERNAL_15e3af21_4_k_cu_86563bea_205424cuda3std3__419piecewise_constructE,@object
	.size		_ZN40_INTERNAL_15e3af21_4_k_cu_86563bea_205424cuda3std3__419piecewise_constructE,(_ZN40_INTERNAL_15e3af21_4_k_cu_86563bea_205424cuda3std3__45__cpo4cendE - _ZN40_INTERNAL_15e3af21_4_k_cu_86563bea_205424cuda3std3__419piecewise_constructE)
_ZN40_INTERNAL_15e3af21_4_k_cu_86563bea_205424cuda3std3__419piecewise_constructE:
	.zero		1
	.type		_ZN40_INTERNAL_15e3af21_4_k_cu_86563bea_205424cuda3std3__45__cpo4cendE,@object
	.size		_ZN40_INTERNAL_15e3af21_4_k_cu_86563bea_205424cuda3std3__45__cpo4cendE,(_ZN40_INTERNAL_15e3af21_4_k_cu_86563bea_205424cuda3std6ranges3__45__cpo4swapE - _ZN40_INTERNAL_15e3af21_4_k_cu_86563bea_205424cuda3std3__45__cpo4cendE)
_ZN40_INTERNAL_15e3af21_4_k_cu_86563bea_205424cuda3std3__45__cpo4cendE:
	.zero		1
	.type		_ZN40_INTERNAL_15e3af21_4_k_cu_86563bea_205424cuda3std6ranges3__45__cpo4swapE,@object
	.size		_ZN40_INTERNAL_15e3af21_4_k_cu_86563bea_205424cuda3std6ranges3__45__cpo4swapE,(.L_10 - _ZN40_INTERNAL_15e3af21_4_k_cu_86563bea_205424cuda3std6ranges3__45__cpo4swapE)
_ZN40_INTERNAL_15e3af21_4_k_cu_86563bea_205424cuda3std6ranges3__45__cpo4swapE:
	.zero		1
.L_10:


//--------------------- .nv.constant0._ZN7cutlass13device_kernelINS_4gemm6kernel13GemmUniversalIN4cute5tupleIJiiiiEEENS1_10collective13CollectiveMmaINS1_46MainloopSm100TmaUmmaWarpSpecializedBlockScaledILi4ELi2ELi1ENS5_IJNS4_1CILi4EEENSA_ILi2EEENSA_ILi1EEEEEEEENS5_IJNSA_ILi256EEESG_NSA_ILi128EEEEEENS5_IJNS_12float_e5m2_tENS_13float_ue8m0_tEEEENS5_IJNS5_IJlSD_lEEENS4_6LayoutINS5_IJNS5_IJNS5_IJNSA_ILi32EEESB_EEEiEEESQ_NS5_IJSD_iEEEEEENS5_IJNS5_IJNS5_IJNSA_ILi16EEESB_EEEiEEENS5_IJNS5_IJNSA_ILi0EEESD_EEENSA_ILi512EEEEEENS5_IJSW_iEEEEEEEEEEESL_S13_NS4_8TiledMMAINS4_8MMA_AtomIJNS4_27SM100_MMA_MXF8F6F4_2x1SM_SSISJ_SJ_fSK_Li256ELi256ELNS4_4UMMA5MajorE0ELS18_0ELNS17_7ScaleInE0ELS19_0EEEEEENSN_INS5_IJSD_SD_SD_EEENS5_IJSW_SW_SW_EEEEENS5_IJNS4_10UnderscoreES1F_S1F_EEEEENS5_IJNS4_28SM100_TMA_2SM_LOAD_MULTICASTES1I_EEENS5_IJNS4_14ComposedLayoutINS4_7SwizzleILi3ELi4ELi3EEENS4_18smem_ptr_flag_bitsILi8EEENSN_INS5_IJNSA_ILi8EEESH_EEENS5_IJSH_SD_EEEEEEENSN_INS5_IJNS5_IJNS5_IJSP_SD_EEENS5_IJSO_SD_EEEEEESD_NS5_IJSB_SD_EEEEEENS5_IJNS5_IJNS5_IJSU_SY_EEESX_EEESW_NS5_IJSD_SY_EEEEEEEEEEEvNS4_8identityES1J_NS5_IJS1T_NSN_INS5_IJNS5_IJNS5_IJSP_SC_EEES1V_EEESD_S1X_EEENS5_IJS20_SW_NS5_IJSD_NSA_ILi1024EEEEEEEEEEEEEEvS25_EENS_8epilogue10collective18CollectiveEpilogueINS2F_23Sm100TmaWarpSpecializedILi4ELi2ELi64ELb1ELb0EEEJNS5_IJSH_SG_SH_EEENS5_IJNSN_ISH_SD_EENSN_INSA_ILi64EEESD_EEEEENS_10bfloat16_tESM_S2P_SM_NS2F_6fusion15FusionCallbacksIS2J_NS2Q_17LinearCombinationIS2P_fS2P_fLNS_15FloatRoundStyleE2EEES2K_S2O_JEEENS4_5SM1004TMEM4LOAD26SM100_TMEM_LOAD_32dp32b64xENS4_13SM90_TMA_LOADENS1K_IS1M_NS1N_ILi16EEENSN_INS5_IJS1P_S2M_EEENS5_IJS2M_SD_EEEEEEENS4_39AutoVectorizingCopyWithAssumedAlignmentILi128EEENS4_14SM90_TMA_STOREES35_S37_S37_EEEvvEEEEvNT_6ParamsE --------------------------
	.section	.nv.constant0._ZN7cutlass13device_kernelINS_4gemm6kernel13GemmUniversalIN4cute5tupleIJiiiiEEENS1_10collective13CollectiveMmaINS1_46MainloopSm100TmaUmmaWarpSpecializedBlockScaledILi4ELi2ELi1ENS5_IJNS4_1CILi4EEENSA_ILi2EEENSA_ILi1EEEEEEEENS5_IJNSA_ILi256EEESG_NSA_ILi128EEEEEENS5_IJNS_12float_e5m2_tENS_13float_ue8m0_tEEEENS5_IJNS5_IJlSD_lEEENS4_6LayoutINS5_IJNS5_IJNS5_IJNSA_ILi32EEESB_EEEiEEESQ_NS5_IJSD_iEEEEEENS5_IJNS5_IJNS5_IJNSA_ILi16EEESB_EEEiEEENS5_IJNS5_IJNSA_ILi0EEESD_EEENSA_ILi512EEEEEENS5_IJSW_iEEEEEEEEEEESL_S13_NS4_8TiledMMAINS4_8MMA_AtomIJNS4_27SM100_MMA_MXF8F6F4_2x1SM_SSISJ_SJ_fSK_Li256ELi256ELNS4_4UMMA5MajorE0ELS18_0ELNS17_7ScaleInE0ELS19_0EEEEEENSN_INS5_IJSD_SD_SD_EEENS5_IJSW_SW_SW_EEEEENS5_IJNS4_10UnderscoreES1F_S1F_EEEEENS5_IJNS4_28SM100_TMA_2SM_LOAD_MULTICASTES1I_EEENS5_IJNS4_14ComposedLayoutINS4_7SwizzleILi3ELi4ELi3EEENS4_18smem_ptr_flag_bitsILi8EEENSN_INS5_IJNSA_ILi8EEESH_EEENS5_IJSH_SD_EEEEEEENSN_INS5_IJNS5_IJNS5_IJSP_SD_EEENS5_IJSO_SD_EEEEEESD_NS5_IJSB_SD_EEEEEENS5_IJNS5_IJNS5_IJSU_SY_EEESX_EEESW_NS5_IJSD_SY_EEEEEEEEEEEvNS4_8identityES1J_NS5_IJS1T_NSN_INS5_IJNS5_IJNS5_IJSP_SC_EEES1V_EEESD_S1X_EEENS5_IJS20_SW_NS5_IJSD_NSA_ILi1024EEEEEEEEEEEEEEvS25_EENS_8epilogue10collective18CollectiveEpilogueINS2F_23Sm100TmaWarpSpecializedILi4ELi2ELi64ELb1ELb0EEEJNS5_IJSH_SG_SH_EEENS5_IJNSN_ISH_SD_EENSN_INSA_ILi64EEESD_EEEEENS_10bfloat16_tESM_S2P_SM_NS2F_6fusion15FusionCallbacksIS2J_NS2Q_17LinearCombinationIS2P_fS2P_fLNS_15FloatRoundStyleE2EEES2K_S2O_JEEENS4_5SM1004TMEM4LOAD26SM100_TMEM_LOAD_32dp32b64xENS4_13SM90_TMA_LOADENS1K_IS1M_NS1N_ILi16EEENSN_INS5_IJS1P_S2M_EEENS5_IJS2M_SD_EEEEEEENS4_39AutoVectorizingCopyWithAssumedAlignmentILi128EEENS4_14SM90_TMA_STOREES35_S37_S37_EEEvvEEEEvNT_6ParamsE,"a",@progbits
	.sectionflags	@""
	.align	4
.nv.constant0._ZN7cutlass13device_kernelINS_4gemm6kernel13GemmUniversalIN4cute5tupleIJiiiiEEENS1_10collective13CollectiveMmaINS1_46MainloopSm100TmaUmmaWarpSpecializedBlockScaledILi4ELi2ELi1ENS5_IJNS4_1CILi4EEENSA_ILi2EEENSA_ILi1EEEEEEEENS5_IJNSA_ILi256EEESG_NSA_ILi128EEEEEENS5_IJNS_12float_e5m2_tENS_13float_ue8m0_tEEEENS5_IJNS5_IJlSD_lEEENS4_6LayoutINS5_IJNS5_IJNS5_IJNSA_ILi32EEESB_EEEiEEESQ_NS5_IJSD_iEEEEEENS5_IJNS5_IJNS5_IJNSA_ILi16EEESB_EEEiEEENS5_IJNS5_IJNSA_ILi0EEESD_EEENSA_ILi512EEEEEENS5_IJSW_iEEEEEEEEEEESL_S13_NS4_8TiledMMAINS4_8MMA_AtomIJNS4_27SM100_MMA_MXF8F6F4_2x1SM_SSISJ_SJ_fSK_Li256ELi256ELNS4_4UMMA5MajorE0ELS18_0ELNS17_7ScaleInE0ELS19_0EEEEEENSN_INS5_IJSD_SD_SD_EEENS5_IJSW_SW_SW_EEEEENS5_IJNS4_10UnderscoreES1F_S1F_EEEEENS5_IJNS4_28SM100_TMA_2SM_LOAD_MULTICASTES1I_EEENS5_IJNS4_14ComposedLayoutINS4_7SwizzleILi3ELi4ELi3EEENS4_18smem_ptr_flag_bitsILi8EEENSN_INS5_IJNSA_ILi8EEESH_EEENS5_IJSH_SD_EEEEEEENSN_INS5_IJNS5_IJNS5_IJSP_SD_EEENS5_IJSO_SD_EEEEEESD_NS5_IJSB_SD_EEEEEENS5_IJNS5_IJNS5_IJSU_SY_EEESX_EEESW_NS5_IJSD_SY_EEEEEEEEEEEvNS4_8identityES1J_NS5_IJS1T_NSN_INS5_IJNS5_IJNS5_IJSP_SC_EEES1V_EEESD_S1X_EEENS5_IJS20_SW_NS5_IJSD_NSA_ILi1024EEEEEEEEEEEEEEvS25_EENS_8epilogue10collective18CollectiveEpilogueINS2F_23Sm100TmaWarpSpecializedILi4ELi2ELi64ELb1ELb0EEEJNS5_IJSH_SG_SH_EEENS5_IJNSN_ISH_SD_EENSN_INSA_ILi64EEESD_EEEEENS_10bfloat16_tESM_S2P_SM_NS2F_6fusion15FusionCallbacksIS2J_NS2Q_17LinearCombinationIS2P_fS2P_fLNS_15FloatRoundStyleE2EEES2K_S2O_JEEENS4_5SM1004TMEM4LOAD26SM100_TMEM_LOAD_32dp32b64xENS4_13SM90_TMA_LOADENS1K_IS1M_NS1N_ILi16EEENSN_INS5_IJS1P_S2M_EEENS5_IJS2M_SD_EEEEEEENS4_39AutoVectorizingCopyWithAssumedAlignmentILi128EEENS4_14SM90_TMA_STOREES35_S37_S37_EEEvvEEEEvNT_6ParamsE:
	.zero		3968


//--------------------- SYMBOLS --------------------------

	.type		.nv.reservedSmem.offset0,@object
	.size		.nv.reservedSmem.offset0,0x4
	.type		.nv.reservedSmem.cap,@object
	.size		.nv.reservedSmem.cap,0x4
	.type		__assertfail,@function
